	.target	sm_100a

	.elftype	@"ET_EXEC"


//--------------------- .note.nv.tkinfo           --------------------------
	.section	.note.nv.tkinfo,"",@"SHT_NOTE"
	.sectionflags	@"SHF_NOTE_NV_TKINFO"
	.tkinfo
        /*0018*/ 	.word	0x00000002
        /*0030*/ 	.string	""
        /*0030*/ 	.string	"ptxas"
        /*0030*/ 	.string	"Cuda compilation tools, release 13.0, V13.0.88"
        /*0030*/ 	.string	"Build cuda_13.0.r13.0/compiler.36424714_0"
        /*0030*/ 	.string	"-arch sm_100a -m 64 "



//--------------------- .note.nv.cuinfo           --------------------------
	.section	.note.nv.cuinfo,"",@"SHT_NOTE"
	.sectionflags	@"SHF_NOTE_NV_CUINFO"
        /*0018*/ 	.short	0x0002
        /*001a*/ 	.short	0x0064
        /*001c*/ 	.short	0x0082
	.zero		2


//--------------------- .nv.info                  --------------------------
	.section	.nv.info,"",@"SHT_CUDA_INFO"
	.align	4


	//----- nvinfo : EIATTR_REGCOUNT
	.align		4
        /*0000*/ 	.byte	0x04, 0x2f
        /*0002*/ 	.short	(.L_34 - .L_33)
	.align		4
.L_33:
        /*0004*/ 	.word	index@(_ZN7cutlass13device_kernelINS_4fmha6kernel36Sm100FmhaFwdKernelTmaWarpspecializedIN4cute5tupleIJiiiNS5_IJNS5_IJiiEEEiEEEEEENS1_10collective38Sm100FmhaFwdMainloopTmaWarpspecializedINS_10bfloat16_tEffNS5_IJNS4_1CILi256EEENSC_ILi128EEENSC_ILi64EEEEEENS5_IJiNSC_ILi1EEES7_EEENS5_IJiSH_NS5_IJNS5_IJNSC_ILi0EEEiEEEiEEEEEESM_NS9_10CausalMaskILb1EEENS5_IJNSC_ILi2EEESH_SH_EEENSC_ILb0EEEEENS9_38Sm100FmhaFwdEpilogueTmaWarpspecializedINS_6half_tEfNS5_IJSE_SF_SE_EEESI_NS5_IJSH_S7_EEESR_EENS2_23IndividualTileSchedulerENS2_41Sm100FmhaCtxKernelWarpspecializedScheduleEEEEEvNT_6ParamsE)
        /*0008*/ 	.word	0x00000080


	//----- nvinfo : EIATTR_FRAME_SIZE
	.align		4
.L_34:
        /*000c*/ 	.byte	0x04, 0x11
        /*000e*/ 	.short	(.L_36 - .L_35)
	.align		4
.L_35:
        /*0010*/ 	.word	index@($__internal_3_$__cuda_sm3x_div_rn_noftz_f32_slowpath)
        /*0014*/ 	.word	0x00000098


	//----- nvinfo : EIATTR_FRAME_SIZE
	.align		4
.L_36:
        /*0018*/ 	.byte	0x04, 0x11
        /*001a*/ 	.short	(.L_38 - .L_37)
	.align		4
.L_37:
        /*001c*/ 	.word	index@($__internal_2_$__cuda_sm10x_tcgen05_guardrail_trap_unallocated_columns_being_dealloced)
        /*0020*/ 	.word	0x00000098


	//----- nvinfo : EIATTR_FRAME_SIZE
	.align		4
.L_38:
        /*0024*/ 	.byte	0x04, 0x11
        /*0026*/ 	.short	(.L_40 - .L_39)
	.align		4
.L_39:
        /*0028*/ 	.word	index@($__internal_1_$__cuda_sm10x_tcgen05_guardrail_trap_phase_invalid_during_alloc)
        /*002c*/ 	.word	0x00000098


	//----- nvinfo : EIATTR_FRAME_SIZE
	.align		4
.L_40:
        /*0030*/ 	.byte	0x04, 0x11
        /*0032*/ 	.short	(.L_42 - .L_41)
	.align		4
.L_41:
        /*0034*/ 	.word	index@($__internal_0_$__cuda_sm10x_tcgen05_guardrail_trap_col_being_dealloced_not_returned_by_alloc)
        /*0038*/ 	.word	0x00000098


	//----- nvinfo : EIATTR_FRAME_SIZE
	.align		4
.L_42:
        /*003c*/ 	.byte	0x04, 0x11
        /*003e*/ 	.short	(.L_44 - .L_43)
	.align		4
.L_43:
        /*0040*/ 	.word	index@(_ZN7cutlass13device_kernelINS_4fmha6kernel36Sm100FmhaFwdKernelTmaWarpspecializedIN4cute5tupleIJiiiNS5_IJNS5_IJiiEEEiEEEEEENS1_10collective38Sm100FmhaFwdMainloopTmaWarpspecializedINS_10bfloat16_tEffNS5_IJNS4_1CILi256EEENSC_ILi128EEENSC_ILi64EEEEEENS5_IJiNSC_ILi1EEES7_EEENS5_IJiSH_NS5_IJNS5_IJNSC_ILi0EEEiEEEiEEEEEESM_NS9_10CausalMaskILb1EEENS5_IJNSC_ILi2EEESH_SH_EEENSC_ILb0EEEEENS9_38Sm100FmhaFwdEpilogueTmaWarpspecializedINS_6half_tEfNS5_IJSE_SF_SE_EEESI_NS5_IJSH_S7_EEESR_EENS2_23IndividualTileSchedulerENS2_41Sm100FmhaCtxKernelWarpspecializedScheduleEEEEEvNT_6ParamsE)
        /*0044*/ 	.word	0x00000098


	//----- nvinfo : EIATTR_MIN_STACK_SIZE
	.align		4
.L_44:
        /*0048*/ 	.byte	0x04, 0x12
        /*004a*/ 	.short	(.L_46 - .L_45)
	.align		4
.L_45:
        /*004c*/ 	.word	index@(_ZN7cutlass13device_kernelINS_4fmha6kernel36Sm100FmhaFwdKernelTmaWarpspecializedIN4cute5tupleIJiiiNS5_IJNS5_IJiiEEEiEEEEEENS1_10collective38Sm100FmhaFwdMainloopTmaWarpspecializedINS_10bfloat16_tEffNS5_IJNS4_1CILi256EEENSC_ILi128EEENSC_ILi64EEEEEENS5_IJiNSC_ILi1EEES7_EEENS5_IJiSH_NS5_IJNS5_IJNSC_ILi0EEEiEEEiEEEEEESM_NS9_10CausalMaskILb1EEENS5_IJNSC_ILi2EEESH_SH_EEENSC_ILb0EEEEENS9_38Sm100FmhaFwdEpilogueTmaWarpspecializedINS_6half_tEfNS5_IJSE_SF_SE_EEESI_NS5_IJSH_S7_EEESR_EENS2_23IndividualTileSchedulerENS2_41Sm100FmhaCtxKernelWarpspecializedScheduleEEEEEvNT_6ParamsE)
        /*0050*/ 	.word	0x00000098
.L_46:


//--------------------- .nv.compat                --------------------------
	.section	.nv.compat,"",@"SHT_CUDA_COMPAT_INFO"
	.align	4
        /*0000*/ 	.byte	0x02, 0x09, 0x01, 0x00, 0x02, 0x02, 0x02, 0x00, 0x02, 0x05, 0x05, 0x00, 0x03, 0x07, 0x01, 0x01
        /*0010*/ 	.byte	0x02, 0x03, 0x01, 0x00, 0x02, 0x06, 0x01, 0x00, 0x04, 0x0b, 0x08, 0x00, 0x01, 0x00, 0x00, 0x00
        /*0020*/ 	.byte	0x00, 0x00, 0x00, 0x00


//--------------------- .nv.info._ZN7cutlass13device_kernelINS_4fmha6kernel36Sm100FmhaFwdKernelTmaWarpspecializedIN4cute5tupleIJiiiNS5_IJNS5_IJiiEEEiEEEEEENS1_10collective38Sm100FmhaFwdMainloopTmaWarpspecializedINS_10bfloat16_tEffNS5_IJNS4_1CILi256EEENSC_ILi128EEENSC_ILi64EEEEEENS5_IJiNSC_ILi1EEES7_EEENS5_IJiSH_NS5_IJNS5_IJNSC_ILi0EEEiEEEiEEEEEESM_NS9_10CausalMaskILb1EEENS5_IJNSC_ILi2EEESH_SH_EEENSC_ILb0EEEEENS9_38Sm100FmhaFwdEpilogueTmaWarpspecializedINS_6half_tEfNS5_IJSE_SF_SE_EEESI_NS5_IJSH_S7_EEESR_EENS2_23IndividualTileSchedulerENS2_41Sm100FmhaCtxKernelWarpspecializedScheduleEEEEEvNT_6ParamsE --------------------------
	.section	.nv.info._ZN7cutlass13device_kernelINS_4fmha6kernel36Sm100FmhaFwdKernelTmaWarpspecializedIN4cute5tupleIJiiiNS5_IJNS5_IJiiEEEiEEEEEENS1_10collective38Sm100FmhaFwdMainloopTmaWarpspecializedINS_10bfloat16_tEffNS5_IJNS4_1CILi256EEENSC_ILi128EEENSC_ILi64EEEEEENS5_IJiNSC_ILi1EEES7_EEENS5_IJiSH_NS5_IJNS5_IJNSC_ILi0EEEiEEEiEEEEEESM_NS9_10CausalMaskILb1EEENS5_IJNSC_ILi2EEESH_SH_EEENSC_ILb0EEEEENS9_38Sm100FmhaFwdEpilogueTmaWarpspecializedINS_6half_tEfNS5_IJSE_SF_SE_EEESI_NS5_IJSH_S7_EEESR_EENS2_23IndividualTileSchedulerENS2_41Sm100FmhaCtxKernelWarpspecializedScheduleEEEEEvNT_6ParamsE,"",@"SHT_CUDA_INFO"
	.sectionflags	@""
	.align	4


	//----- nvinfo : EIATTR_CUDA_API_VERSION
	.align		4
        /*0000*/ 	.byte	0x04, 0x37
        /*0002*/ 	.short	(.L_48 - .L_47)
.L_47:
        /*0004*/ 	.word	0x00000082


	//----- nvinfo : EIATTR_KPARAM_INFO
	.align		4
.L_48:
        /*0008*/ 	.byte	0x04, 0x17
        /*000a*/ 	.short	(.L_50 - .L_49)
.L_49:
        /*000c*/ 	.word	0x00000000
        /*0010*/ 	.short	0x0000
        /*0012*/ 	.short	0x0000
        /*0014*/ 	.byte	0x00, 0xf0, 0x01, 0x18


	//----- nvinfo : EIATTR_AT_ENTRY_FRAGMENTS
	.align		4
.L_50:
        /*0018*/ 	.byte	0x04, 0x4f
        /*001a*/ 	.short	(.L_52 - .L_51)


	//   ....[0]....
.L_51:
        /*001c*/ 	.word	0x00000006


	//----- nvinfo : EIATTR_RESERVED_SMEM_USED
	.align		4
.L_52:
        /*0020*/ 	.byte	0x01, 0x41
	.zero		2


	//----- nvinfo : EIATTR_SPARSE_MMA_MASK
	.align		4
        /*0024*/ 	.byte	0x03, 0x50
        /*0026*/ 	.short	0x0000


	//----- nvinfo : EIATTR_TCGEN05_1CTA_USED
	.align		4
        /*0028*/ 	.byte	0x01, 0x51
	.zero		2


	//----- nvinfo : EIATTR_MAXREG_COUNT
	.align		4
        /*002c*/ 	.byte	0x03, 0x1b
        /*002e*/ 	.short	0x0080


	//----- nvinfo : EIATTR_NUM_BARRIERS
	.align		4
        /*0030*/ 	.byte	0x02, 0x4c
        /*0032*/ 	.byte	0x01
	.zero		1


	//----- nvinfo : EIATTR_EXTERNS
	.align		4
        /*0034*/ 	.byte	0x04, 0x0f
        /*0036*/ 	.short	(.L_54 - .L_53)


	//   ....[0]....
	.align		4
.L_53:
        /*0038*/ 	.word	index@(vprintf)


	//   ....[1]....
	.align		4
        /*003c*/ 	.word	index@(__assertfail)


	//----- nvinfo : EIATTR_ANNOTATIONS
	.align		4
.L_54:
        /*0040*/ 	.byte	0x04, 0x55
        /*0042*/ 	.short	(.L_56 - .L_55)


	//   ....[0]....
.L_55:
        /*0044*/ 	.word	0x00000001
        /*0048*/ 	.byte	0x90, 0x73, 0x00, 0x00, 0x01, 0x00, 0x00, 0x00, 0xe0, 0x73, 0x00, 0x00, 0x01, 0x00, 0x00, 0x00
        /* <DEDUP_REMOVED lines=45> */
        /*0328*/ 	.byte	0x30, 0x8a, 0x01, 0x00


	//----- nvinfo : EIATTR_MERCURY_ISA_VERSION
	.align		4
.L_56:
        /*032c*/ 	.byte	0x03, 0x5f
        /*032e*/ 	.short	0x0101


	//----- nvinfo : EIATTR_INT_WARP_WIDE_INSTR_OFFSETS
	.align		4
        /*0330*/ 	.byte	0x04, 0x31
        /*0332*/ 	.short	(.L_58 - .L_57)


	//   ....[0]....
.L_57:
        /*0334*/ 	.word	0x0001b270


	//   ....[1]....
        /*0338*/ 	.word	0x0001b290


	//   ....[2]....
        /*033c*/ 	.word	0x0001b2c0


	//----- nvinfo : EIATTR_COOP_GROUP_MASK_REGIDS
	.align		4
.L_58:
        /*0340*/ 	.byte	0x04, 0x29
        /*0342*/ 	.short	(.L_60 - .L_59)


	//   ....[0]....
.L_59:
        /*0344*/ 	.word	0xffffffff


	//   ....[1]....
        /*0348*/ 	.word	0xffffffff


	//   ....[2]....
        /*034c*/ 	.word	0xffffffff


	//   ....[3]....
        /*0350*/ 	.word	0xffffffff


	//   ....[4]....
        /*0354*/ 	.word	0xffffffff


	//   ....[5]....
        /*0358*/ 	.word	0xffffffff


	//   ....[6]....
        /*035c*/ 	.word	0xffffffff


	//   ....[7]....
        /*0360*/ 	.word	0xffffffff


	//   ....[8]....
        /*0364*/ 	.word	0xffffffff


	//   ....[9]....
        /*0368*/ 	.word	0xffffffff


	//   ....[10]....
        /*036c*/ 	.word	0xffffffff


	//   ....[11]....
        /*0370*/ 	.word	0xffffffff


	//   ....[12]....
        /*0374*/ 	.word	0xffffffff


	//   ....[13]....
        /*0378*/ 	.word	0xffffffff


	//   ....[14]....
        /*037c*/ 	.word	0xffffffff


	//   ....[15]....
        /*0380*/ 	.word	0xffffffff


	//   ....[16]....
        /*0384*/ 	.word	0xffffffff


	//   ....[17]....
        /*0388*/ 	.word	0xffffffff


	//   ....[18]....
        /*038c*/ 	.word	0xffffffff


	//----- nvinfo : EIATTR_COOP_GROUP_INSTR_OFFSETS
	.align		4
.L_60:
        /*0390*/ 	.byte	0x04, 0x28
        /*0392*/ 	.short	(.L_62 - .L_61)


	//   ....[0]....
.L_61:
        /*0394*/ 	.word	0x00000110


	//   ....[1]....
        /*0398*/ 	.word	0x000008d0


	//   ....[2]....
        /*039c*/ 	.word	0x00000b00


	//   ....[3]....
        /*03a0*/ 	.word	0x00000c30


	//   ....[4]....
        /*03a4*/ 	.word	0x00000d70


	//   ....[5]....
        /*03a8*/ 	.word	0x00001030


	//   ....[6]....
        /*03ac*/ 	.word	0x00001220


	//   ....[7]....
        /*03b0*/ 	.word	0x00001330


	//   ....[8]....
        /*03b4*/ 	.word	0x00001490


	//   ....[9]....
        /*03b8*/ 	.word	0x000015f0


	//   ....[10]....
        /*03bc*/ 	.word	0x000017f0


	//   ....[11]....
        /*03c0*/ 	.word	0x00001a00


	//   ....[12]....
        /*03c4*/ 	.word	0x00001a30


	//   ....[13]....
        /*03c8*/ 	.word	0x000088d0


	//   ....[14]....
        /*03cc*/ 	.word	0x000099a0


	//   ....[15]....
        /*03d0*/ 	.word	0x0000d6c0


	//   ....[16]....
        /*03d4*/ 	.word	0x00011d30


	//   ....[17]....
        /*03d8*/ 	.word	0x0001b170


	//   ....[18]....
        /*03dc*/ 	.word	0x0001b390


	//----- nvinfo : EIATTR_REG_RECONFIG
	.align		4
.L_62:
        /*03e0*/ 	.byte	0x01, 0x54
	.zero		2


	//----- nvinfo : EIATTR_VRC_CTA_INIT_COUNT
	.align		4
        /*03e4*/ 	.byte	0x02, 0x4a
        /*03e6*/ 	.byte	0x80
	.zero		1


	//----- nvinfo : EIATTR_SYSCALL_OFFSETS
	.align		4
        /*03e8*/ 	.byte	0x04, 0x46
        /*03ea*/ 	.short	(.L_64 - .L_63)


	//   ....[0]....
.L_63:
        /*03ec*/ 	.word	0x00004410


	//   ....[1]....
        /*03f0*/ 	.word	0x000044d0


	//   ....[2]....
        /*03f4*/ 	.word	0x00004540


	//   ....[3]....
        /*03f8*/ 	.word	0x000045b0


	//   ....[4]....
        /*03fc*/ 	.word	0x00004620


	//   ....[5]....
        /*0400*/ 	.word	0x000046c0


	//   ....[6]....
        /*0404*/ 	.word	0x00004780


	//   ....[7]....
        /*0408*/ 	.word	0x00004820


	//   ....[8]....
        /*040c*/ 	.word	0x000048c0


	//   ....[9]....
        /*0410*/ 	.word	0x00004960


	//   ....[10]....
        /*0414*/ 	.word	0x000049d0


	//   ....[11]....
        /*0418*/ 	.word	0x00004a70


	//   ....[12]....
        /*041c*/ 	.word	0x00004b10


	//   ....[13]....
        /*0420*/ 	.word	0x00004b80


	//   ....[14]....
        /*0424*/ 	.word	0x00004c20


	//   ....[15]....
        /*0428*/ 	.word	0x00004cc0


	//   ....[16]....
        /*042c*/ 	.word	0x00004d60


	//   ....[17]....
        /*0430*/ 	.word	0x00004e00


	//   ....[18]....
        /*0434*/ 	.word	0x00004e70


	//   ....[19]....
        /*0438*/ 	.word	0x00004f10


	//   ....[20]....
        /*043c*/ 	.word	0x00004fb0


	//   ....[21]....
        /*0440*/ 	.word	0x00005020


	//   ....[22]....
        /*0444*/ 	.word	0x000050c0


	//   ....[23]....
        /*0448*/ 	.word	0x00005160


	//   ....[24]....
        /*044c*/ 	.word	0x00005200


	//   ....[25]....
        /*0450*/ 	.word	0x000052a0


	//   ....[26]....
        /*0454*/ 	.word	0x00005310


	//   ....[27]....
        /*0458*/ 	.word	0x000053b0


	//   ....[28]....
        /*045c*/ 	.word	0x00005450


	//   ....[29]....
        /*0460*/ 	.word	0x000054c0


	//   ....[30]....
        /*0464*/ 	.word	0x00005560


	//   ....[31]....
        /*0468*/ 	.word	0x00005600


	//   ....[32]....
        /*046c*/ 	.word	0x000056a0


	//   ....[33]....
        /*0470*/ 	.word	0x00005740


	//   ....[34]....
        /*0474*/ 	.word	0x000057e0


	//   ....[35]....
        /*0478*/ 	.word	0x00005880


	//   ....[36]....
        /*047c*/ 	.word	0x000058f0


	//   ....[37]....
        /*0480*/ 	.word	0x00005990


	//   ....[38]....
        /*0484*/ 	.word	0x00005a30


	//   ....[39]....
        /*0488*/ 	.word	0x00005aa0


	//   ....[40]....
        /*048c*/ 	.word	0x00005b40


	//   ....[41]....
        /*0490*/ 	.word	0x00005be0


	//   ....[42]....
        /*0494*/ 	.word	0x00005c80


	//   ....[43]....
        /*0498*/ 	.word	0x00005d20


	//   ....[44]....
        /*049c*/ 	.word	0x00005d90


	//   ....[45]....
        /*04a0*/ 	.word	0x00005e30


	//   ....[46]....
        /*04a4*/ 	.word	0x00005ed0


	//   ....[47]....
        /*04a8*/ 	.word	0x00005f40


	//   ....[48]....
        /*04ac*/ 	.word	0x00005fd0


	//   ....[49]....
        /*04b0*/ 	.word	0x00006070


	//   ....[50]....
        /*04b4*/ 	.word	0x00006110


	//   ....[51]....
        /*04b8*/ 	.word	0x000061b0


	//   ....[52]....
        /*04bc*/ 	.word	0x00006220


	//   ....[53]....
        /*04c0*/ 	.word	0x000062b0


	//   ....[54]....
        /*04c4*/ 	.word	0x00006350


	//   ....[55]....
        /*04c8*/ 	.word	0x000063c0


	//   ....[56]....
        /*04cc*/ 	.word	0x00006460


	//   ....[57]....
        /*04d0*/ 	.word	0x00006500


	//   ....[58]....
        /*04d4*/ 	.word	0x000065a0


	//   ....[59]....
        /*04d8*/ 	.word	0x00006640


	//   ....[60]....
        /*04dc*/ 	.word	0x00008a00


	//   ....[61]....
        /*04e0*/ 	.word	0x00008b50


	//   ....[62]....
        /*04e4*/ 	.word	0x00008d30


	//   ....[63]....
        /*04e8*/ 	.word	0x00008e80


	//   ....[64]....
        /*04ec*/ 	.word	0x00009060


	//   ....[65]....
        /*04f0*/ 	.word	0x000091b0


	//   ....[66]....
        /*04f4*/ 	.word	0x00009390


	//   ....[67]....
        /*04f8*/ 	.word	0x00009570


	//   ....[68]....
        /*04fc*/ 	.word	0x00009820


	//   ....[69]....
        /*0500*/ 	.word	0x00009ad0


	//   ....[70]....
        /*0504*/ 	.word	0x00009c20


	//   ....[71]....
        /*0508*/ 	.word	0x00009e00


	//   ....[72]....
        /*050c*/ 	.word	0x00009f50


	//   ....[73]....
        /*0510*/ 	.word	0x0000a130


	//   ....[74]....
        /*0514*/ 	.word	0x0000a280


	//   ....[75]....
        /*0518*/ 	.word	0x0000a460


	//   ....[76]....
        /*051c*/ 	.word	0x0000a640


	//   ....[77]....
        /*0520*/ 	.word	0x0000ac30


	//   ....[78]....
        /*0524*/ 	.word	0x0000af70


	//   ....[79]....
        /*0528*/ 	.word	0x0000b280


	//   ....[80]....
        /*052c*/ 	.word	0x0000b590


	//   ....[81]....
        /*0530*/ 	.word	0x0000be80


	//   ....[82]....
        /*0534*/ 	.word	0x0000c210


	//   ....[83]....
        /*0538*/ 	.word	0x0000c520


	//   ....[84]....
        /*053c*/ 	.word	0x0000c830


	//   ....[85]....
        /*0540*/ 	.word	0x0000cb40


	//   ....[86]....
        /*0544*/ 	.word	0x0000d900


	//   ....[87]....
        /*0548*/ 	.word	0x0000da70


	//   ....[88]....
        /*054c*/ 	.word	0x0000dbe0


	//   ....[89]....
        /*0550*/ 	.word	0x0000dd50


	//   ....[90]....
        /*0554*/ 	.word	0x0000e2e0


	//   ....[91]....
        /*0558*/ 	.word	0x00010e10


	//   ....[92]....
        /*055c*/ 	.word	0x00011110


	//   ....[93]....
        /*0560*/ 	.word	0x00011b40


	//   ....[94]....
        /*0564*/ 	.word	0x00011f70


	//   ....[95]....
        /*0568*/ 	.word	0x000120e0


	//   ....[96]....
        /*056c*/ 	.word	0x00012250


	//   ....[97]....
        /*0570*/ 	.word	0x000123c0


	//   ....[98]....
        /*0574*/ 	.word	0x00015190


	//   ....[99]....
        /*0578*/ 	.word	0x00017ce0


	//   ....[100]....
        /*057c*/ 	.word	0x00017ff0


	//   ....[101]....
        /*0580*/ 	.word	0x000189d0


	//----- nvinfo : EIATTR_MBARRIER_INSTR_OFFSETS
	.align		4
.L_64:
        /*0584*/ 	.byte	0x04, 0x39
        /*0586*/ 	.short	(.L_66 - .L_65)


	//   ....[0]....
.L_65:
        /*0588*/ 	.word	0x000009b0
        /*058c*/ 	.word	0x000000ff
        /*0590*/ 	.word	0x00014000
        /*0594*/ 	.short	0x0100
        /*0596*/ 	.byte	0x05
	.zero		1


	//   ....[1]....
        /*0598*/ 	.word	0x000009c0
        /*059c*/ 	.word	0x000000ff
        /*05a0*/ 	.word	0x00014010
        /*05a4*/ 	.short	0x0100
        /*05a6*/ 	.byte	0x05
	.zero		1


	//   ....[2]....
        /*05a8*/ 	.word	0x000009d0
        /*05ac*/ 	.word	0x000000ff
        /*05b0*/ 	.word	0x00014008
        /*05b4*/ 	.short	0x0100
        /*05b6*/ 	.byte	0x05
	.zero		1


	//   ....[3]....
        /*05b8*/ 	.word	0x000009e0
        /*05bc*/ 	.word	0x000000ff
        /*05c0*/ 	.word	0x00014018
        /*05c4*/ 	.short	0x0100
        /*05c6*/ 	.byte	0x05
	.zero		1


	//   ....[4]....
        /*05c8*/ 	.word	0x00000bc0
        /*05cc*/ 	.word	0x000000ff
        /*05d0*/ 	.word	0x00014020
        /*05d4*/ 	.short	0x0100
        /*05d6*/ 	.byte	0x05
	.zero		1


	//   ....[5]....
        /*05d8*/ 	.word	0x00000bd0
        /*05dc*/ 	.word	0x000000ff
        /*05e0*/ 	.word	0x00014038
        /*05e4*/ 	.short	0x0100
        /*05e6*/ 	.byte	0x05
	.zero		1


	//   ....[6]....
        /*05e8*/ 	.word	0x00000be0
        /*05ec*/ 	.word	0x000000ff
        /*05f0*/ 	.word	0x00014028
        /*05f4*/ 	.short	0x0100
        /*05f6*/ 	.byte	0x05
	.zero		1


	//   ....[7]....
        /*05f8*/ 	.word	0x00000bf0
        /*05fc*/ 	.word	0x000000ff
        /*0600*/ 	.word	0x00014040
        /*0604*/ 	.short	0x0100
        /*0606*/ 	.byte	0x05
	.zero		1


	//   ....[8]....
        /*0608*/ 	.word	0x00000c00
        /*060c*/ 	.word	0x000000ff
        /*0610*/ 	.word	0x00014030
        /*0614*/ 	.short	0x0100
        /*0616*/ 	.byte	0x05
	.zero		1


	//   ....[9]....
        /*0618*/ 	.word	0x00000c10
        /*061c*/ 	.word	0x000000ff
        /*0620*/ 	.word	0x00014048
        /*0624*/ 	.short	0x0100
        /*0626*/ 	.byte	0x05
	.zero		1


	//   ....[10]....
        /*0628*/ 	.word	0x00000d40
        /*062c*/ 	.word	0x000000ff
        /*0630*/ 	.word	0x00014050
        /*0634*/ 	.short	0x0100
        /*0636*/ 	.byte	0x06
	.zero		1


	//   ....[11]....
        /*0638*/ 	.word	0x00000d50
        /*063c*/ 	.word	0x000000ff
        /*0640*/ 	.word	0x00014058
        /*0644*/ 	.short	0x0100
        /*0646*/ 	.byte	0x06
	.zero		1


	//   ....[12]....
        /*0648*/ 	.word	0x00000f00
        /*064c*/ 	.word	0x000000ff
        /*0650*/ 	.word	0x00014060
        /*0654*/ 	.short	0x0100
        /*0656*/ 	.byte	0x06
	.zero		1


	//   ....[13]....
        /*0658*/ 	.word	0x00000f10
        /*065c*/ 	.word	0x000000ff
        /*0660*/ 	.word	0x00014068
        /*0664*/ 	.short	0x0100
        /*0666*/ 	.byte	0x06
	.zero		1


	//   ....[14]....
        /*0668*/ 	.word	0x000010f0
        /*066c*/ 	.word	0x000000ff
        /*0670*/ 	.word	0x00014070
        /*0674*/ 	.short	0x0100
        /*0676*/ 	.byte	0x05
	.zero		1


	//   ....[15]....
        /*0678*/ 	.word	0x00001100
        /*067c*/ 	.word	0x000000ff
        /*0680*/ 	.word	0x00014078
        /*0684*/ 	.short	0x0100
        /*0686*/ 	.byte	0x05
	.zero		1


	//   ....[16]....
        /*0688*/ 	.word	0x00001300
        /*068c*/ 	.word	0x000000ff
        /*0690*/ 	.word	0x00014080
        /*0694*/ 	.short	0x0100
        /*0696*/ 	.byte	0x05
	.zero		1


	//   ....[17]....
        /*0698*/ 	.word	0x00001310
        /*069c*/ 	.word	0x000000ff
        /*06a0*/ 	.word	0x00014088
        /*06a4*/ 	.short	0x0100
        /*06a6*/ 	.byte	0x05
	.zero		1


	//   ....[18]....
        /*06a8*/ 	.word	0x00001440
        /*06ac*/ 	.word	0x000000ff
        /*06b0*/ 	.word	0x00014090
        /*06b4*/ 	.short	0x0100
        /*06b6*/ 	.byte	0x08
	.zero		1


	//   ....[19]....
        /*06b8*/ 	.word	0x00001450
        /*06bc*/ 	.word	0x000000ff
        /*06c0*/ 	.word	0x000140a0
        /*06c4*/ 	.short	0x0100
        /*06c6*/ 	.byte	0x08
	.zero		1


	//   ....[20]....
        /*06c8*/ 	.word	0x00001460
        /*06cc*/ 	.word	0x000000ff
        /*06d0*/ 	.word	0x00014098
        /*06d4*/ 	.short	0x0100
        /*06d6*/ 	.byte	0x08
	.zero		1


	//   ....[21]....
        /*06d8*/ 	.word	0x00001470
        /*06dc*/ 	.word	0x000000ff
        /*06e0*/ 	.word	0x000140a8
        /*06e4*/ 	.short	0x0100
        /*06e6*/ 	.byte	0x08
	.zero		1


	//   ....[22]....
        /*06e8*/ 	.word	0x000015a0
        /*06ec*/ 	.word	0x000000ff
        /*06f0*/ 	.word	0x000140b0
        /*06f4*/ 	.short	0x0100
        /*06f6*/ 	.byte	0x08
	.zero		1


	//   ....[23]....
        /*06f8*/ 	.word	0x000015b0
        /*06fc*/ 	.word	0x000000ff
        /*0700*/ 	.word	0x000140c0
        /*0704*/ 	.short	0x0100
        /*0706*/ 	.byte	0x08
	.zero		1


	//   ....[24]....
        /*0708*/ 	.word	0x000015c0
        /*070c*/ 	.word	0x000000ff
        /*0710*/ 	.word	0x000140b8
        /*0714*/ 	.short	0x0100
        /*0716*/ 	.byte	0x08
	.zero		1


	//   ....[25]....
        /*0718*/ 	.word	0x000015d0
        /*071c*/ 	.word	0x000000ff
        /*0720*/ 	.word	0x000140c8
        /*0724*/ 	.short	0x0100
        /*0726*/ 	.byte	0x08
	.zero		1


	//   ....[26]....
        /*0728*/ 	.word	0x000016c0
        /*072c*/ 	.word	0x000000ff
        /*0730*/ 	.word	0x000140d0
        /*0734*/ 	.short	0x0100
        /*0736*/ 	.byte	0x05
	.zero		1


	//   ....[27]....
        /*0738*/ 	.word	0x000016d0
        /*073c*/ 	.word	0x000000ff
        /*0740*/ 	.word	0x000140d8
        /*0744*/ 	.short	0x0100
        /*0746*/ 	.byte	0x05
	.zero		1


	//   ....[28]....
        /*0748*/ 	.word	0x00001bb0
        /*074c*/ 	.word	0x000000ff
        /*0750*/ 	.word	0x00014000
        /*0754*/ 	.short	0x010a
        /*0756*/ 	.byte	0x04
	.zero		1


	//   ....[29]....
        /*0758*/ 	.word	0x00001bf0
        /*075c*/ 	.word	0x000000ff
        /*0760*/ 	.word	0x00014020
        /*0764*/ 	.short	0x010a
        /*0766*/ 	.byte	0x04
	.zero		1


	//   ....[30]....
        /*0768*/ 	.word	0x00001ca0
        /*076c*/ 	.word	0x000000ff
        /*0770*/ 	.word	0x00014058
        /*0774*/ 	.short	0x010a
        /*0776*/ 	.byte	0x04
	.zero		1


	//   ....[31]....
        /*0778*/ 	.word	0x00001f30
        /*077c*/ 	.word	0x000000ff
        /*0780*/ 	.word	0x00014008
        /*0784*/ 	.short	0x010a
        /*0786*/ 	.byte	0x04
	.zero		1


	//   ....[32]....
        /*0788*/ 	.word	0x00001f90
        /*078c*/ 	.word	0x000000ff
        /*0790*/ 	.word	0x00014068
        /*0794*/ 	.short	0x010a
        /*0796*/ 	.byte	0x04
	.zero		1


	//   ....[33]....
        /*0798*/ 	.word	0x00002270
        /*079c*/ 	.word	0x000000ff
        /*07a0*/ 	.word	0x00014028
        /*07a4*/ 	.short	0x010a
        /*07a6*/ 	.byte	0x04
	.zero		1


	//   ....[34]....
        /*07a8*/ 	.word	0x000022b0
        /*07ac*/ 	.word	0x000000ff
        /*07b0*/ 	.word	0x000140a0
        /*07b4*/ 	.short	0x010a
        /*07b6*/ 	.byte	0x04
	.zero		1


	//   ....[35]....
        /*07b8*/ 	.word	0x000022f0
        /*07bc*/ 	.word	0x000000ff
        /*07c0*/ 	.word	0x00014058
        /*07c4*/ 	.short	0x010a
        /*07c6*/ 	.byte	0x04
	.zero		1


	//   ....[36]....
        /*07c8*/ 	.word	0x000028c0
        /*07cc*/ 	.word	0x000000ff
        /*07d0*/ 	.word	0x00014020
        /*07d4*/ 	.short	0x010a
        /*07d6*/ 	.byte	0x0c
	.zero		1


	//   ....[37]....
        /*07d8*/ 	.word	0x00002bd0
        /*07dc*/ 	.word	0x000000ff
        /*07e0*/ 	.word	0x000140a8
        /*07e4*/ 	.short	0x010a
        /*07e6*/ 	.byte	0x04
	.zero		1


	//   ....[38]....
        /*07e8*/ 	.word	0x00002c40
        /*07ec*/ 	.word	0x000000ff
        /*07f0*/ 	.word	0x00014068
        /*07f4*/ 	.short	0x010a
        /*07f6*/ 	.byte	0x04
	.zero		1


	//   ....[39]....
        /*07f8*/ 	.word	0x00003430
        /*07fc*/ 	.word	0x000000ff
        /*0800*/ 	.word	0x00014020
        /*0804*/ 	.short	0x010a
        /*0806*/ 	.byte	0x07
	.zero		1


	//   ....[40]....
        /*0808*/ 	.word	0x00003480
        /*080c*/ 	.word	0x000000ff
        /*0810*/ 	.word	0x000140a0
        /*0814*/ 	.short	0x010a
        /*0816*/ 	.byte	0x04
	.zero		1


	//   ....[41]....
        /*0818*/ 	.word	0x000034f0
        /*081c*/ 	.word	0x000000ff
        /*0820*/ 	.word	0x00014058
        /*0824*/ 	.short	0x010a
        /*0826*/ 	.byte	0x04
	.zero		1


	//   ....[42]....
        /*0828*/ 	.word	0x00003b20
        /*082c*/ 	.word	0x000000ff
        /*0830*/ 	.word	0x000140a8
        /*0834*/ 	.short	0x010a
        /*0836*/ 	.byte	0x04
	.zero		1


	//   ....[43]....
        /*0838*/ 	.word	0x00003b90
        /*083c*/ 	.word	0x000000ff
        /*0840*/ 	.word	0x00014068
        /*0844*/ 	.short	0x010a
        /*0846*/ 	.byte	0x04
	.zero		1


	//   ....[44]....
        /*0848*/ 	.word	0x00004270
        /*084c*/ 	.word	0x00000010
        /*0850*/ 	.word	0x000140c0
        /*0854*/ 	.short	0x010a
        /*0856*/ 	.byte	0xff
	.zero		1


	//   ....[45]....
        /*0858*/ 	.word	0x00007d30
        /*085c*/ 	.word	0x00000010
        /*0860*/ 	.word	0x000140b0
        /*0864*/ 	.short	0x0101
        /*0866*/ 	.byte	0xff
	.zero		1


	//   ....[46]....
        /*0868*/ 	.word	0x00007fe0
        /*086c*/ 	.word	0x00000010
        /*0870*/ 	.word	0x000140c8
        /*0874*/ 	.short	0x010a
        /*0876*/ 	.byte	0xff
	.zero		1


	//   ....[47]....
        /*0878*/ 	.word	0x000082f0
        /*087c*/ 	.word	0x00000010
        /*0880*/ 	.word	0x000140b8
        /*0884*/ 	.short	0x0101
        /*0886*/ 	.byte	0xff
	.zero		1


	//   ....[48]....
        /*0888*/ 	.word	0x00008450
        /*088c*/ 	.word	0x000000ff
        /*0890*/ 	.word	0x00014070
        /*0894*/ 	.short	0x010a
        /*0896*/ 	.byte	0x27
	.zero		1


	//   ....[49]....
        /*0898*/ 	.word	0x000084d0
        /*089c*/ 	.word	0x000000ff
        /*08a0*/ 	.word	0x00000000
        /*08a4*/ 	.short	0x0101
        /*08a6*/ 	.byte	0x04
	.zero		1


	//   ....[50]....
        /*08a8*/ 	.word	0x00008500
        /*08ac*/ 	.word	0x000000ff
        /*08b0*/ 	.word	0x00014080
        /*08b4*/ 	.short	0x010a
        /*08b6*/ 	.byte	0x27
	.zero		1


	//   ....[51]....
        /*08b8*/ 	.word	0x00008750
        /*08bc*/ 	.word	0x000000ff
        /*08c0*/ 	.word	0x00014070
        /*08c4*/ 	.short	0x010a
        /*08c6*/ 	.byte	0x27
	.zero		1


	//   ....[52]....
        /*08c8*/ 	.word	0x000088b0
        /*08cc*/ 	.word	0x000000ff
        /*08d0*/ 	.word	0x00014090
        /*08d4*/ 	.short	0x010a
        /*08d6*/ 	.byte	0x27
	.zero		1


	//   ....[53]....
        /*08d8*/ 	.word	0x00009620
        /*08dc*/ 	.word	0x000000ff
        /*08e0*/ 	.word	0x00000000
        /*08e4*/ 	.short	0x0101
        /*08e6*/ 	.byte	0x04
	.zero		1


	//   ....[54]....
        /*08e8*/ 	.word	0x000096a0
        /*08ec*/ 	.word	0x000000ff
        /*08f0*/ 	.word	0x00000000
        /*08f4*/ 	.short	0x0101
        /*08f6*/ 	.byte	0x04
	.zero		1


	//   ....[55]....
        /*08f8*/ 	.word	0x00009700
        /*08fc*/ 	.word	0x000000ff
        /*0900*/ 	.word	0x00014080
        /*0904*/ 	.short	0x010a
        /*0906*/ 	.byte	0x27
	.zero		1


	//   ....[56]....
        /*0908*/ 	.word	0x00009980
        /*090c*/ 	.word	0x000000ff
        /*0910*/ 	.word	0x00014098
        /*0914*/ 	.short	0x010a
        /*0916*/ 	.byte	0x27
	.zero		1


	//   ....[57]....
        /*0918*/ 	.word	0x0000a6d0
        /*091c*/ 	.word	0x000000ff
        /*0920*/ 	.word	0x00000000
        /*0924*/ 	.short	0x0101
        /*0926*/ 	.byte	0x04
	.zero		1


	//   ....[58]....
        /*0928*/ 	.word	0x0000a770
        /*092c*/ 	.word	0x000000ff
        /*0930*/ 	.word	0x00000000
        /*0934*/ 	.short	0x0101
        /*0936*/ 	.byte	0x05
	.zero		1


	//   ....[59]....
        /*0938*/ 	.word	0x0000a820
        /*093c*/ 	.word	0x00000000
        /*0940*/ 	.word	0x00000000
        /*0944*/ 	.short	0x0101
        /*0946*/ 	.byte	0xff
	.zero		1


	//   ....[60]....
        /*0948*/ 	.word	0x0000a860
        /*094c*/ 	.word	0x00000018
        /*0950*/ 	.word	0x00014070
        /*0954*/ 	.short	0x010a
        /*0956*/ 	.byte	0xff
	.zero		1


	//   ....[61]....
        /*0958*/ 	.word	0x0000a8d0
        /*095c*/ 	.word	0x000000ff
        /*0960*/ 	.word	0x00000000
        /*0964*/ 	.short	0x0101
        /*0966*/ 	.byte	0x04
	.zero		1


	//   ....[62]....
        /*0968*/ 	.word	0x0000a930
        /*096c*/ 	.word	0x00000018
        /*0970*/ 	.word	0x00014090
        /*0974*/ 	.short	0x010a
        /*0976*/ 	.byte	0xff
	.zero		1


	//   ....[63]....
        /*0978*/ 	.word	0x0000a9b0
        /*097c*/ 	.word	0x00000018
        /*0980*/ 	.word	0x000140c0
        /*0984*/ 	.short	0x010a
        /*0986*/ 	.byte	0xff
	.zero		1


	//   ....[64]....
        /*0988*/ 	.word	0x0000bcb0
        /*098c*/ 	.word	0x00000000
        /*0990*/ 	.word	0x00000000
        /*0994*/ 	.short	0x0101
        /*0996*/ 	.byte	0xff
	.zero		1


	//   ....[65]....
        /*0998*/ 	.word	0x0000bce0
        /*099c*/ 	.word	0x00000018
        /*09a0*/ 	.word	0x000140b0
        /*09a4*/ 	.short	0x0101
        /*09a6*/ 	.byte	0xff
	.zero		1


	//   ....[66]....
        /*09a8*/ 	.word	0x0000bd60
        /*09ac*/ 	.word	0x00000018
        /*09b0*/ 	.word	0x00014080
        /*09b4*/ 	.short	0x010a
        /*09b6*/ 	.byte	0xff
	.zero		1


	//   ....[67]....
        /*09b8*/ 	.word	0x0000bf10
        /*09bc*/ 	.word	0x00000020
        /*09c0*/ 	.word	0x00000000
        /*09c4*/ 	.short	0x0101
        /*09c6*/ 	.byte	0xff
	.zero		1


	//   ....[68]....
        /*09c8*/ 	.word	0x0000bf60
        /*09cc*/ 	.word	0x00000018
        /*09d0*/ 	.word	0x00014098
        /*09d4*/ 	.short	0x010a
        /*09d6*/ 	.byte	0xff
	.zero		1


	//   ....[69]....
        /*09d8*/ 	.word	0x0000bfe0
        /*09dc*/ 	.word	0x00000018
        /*09e0*/ 	.word	0x000140c8
        /*09e4*/ 	.short	0x010a
        /*09e6*/ 	.byte	0xff
	.zero		1


	//   ....[70]....
        /*09e8*/ 	.word	0x0000d240
        /*09ec*/ 	.word	0x00000000
        /*09f0*/ 	.word	0x00000000
        /*09f4*/ 	.short	0x0101
        /*09f6*/ 	.byte	0xff
	.zero		1


	//   ....[71]....
        /*09f8*/ 	.word	0x0000d270
        /*09fc*/ 	.word	0x00000018
        /*0a00*/ 	.word	0x000140b8
        /*0a04*/ 	.short	0x0101
        /*0a06*/ 	.byte	0xff
	.zero		1


	//   ....[72]....
        /*0a08*/ 	.word	0x0000d4f0
        /*0a0c*/ 	.word	0x000000ff
        /*0a10*/ 	.word	0x00000000
        /*0a14*/ 	.short	0x010a
        /*0a16*/ 	.byte	0x05
	.zero		1


	//   ....[73]....
        /*0a18*/ 	.word	0x0000d7e0
        /*0a1c*/ 	.word	0x000000ff
        /*0a20*/ 	.word	0x00000000
        /*0a24*/ 	.short	0x010a
        /*0a26*/ 	.byte	0x05
	.zero		1


	//   ....[74]....
        /*0a28*/ 	.word	0x0000e400
        /*0a2c*/ 	.word	0x000000ff
        /*0a30*/ 	.word	0x00000000
        /*0a34*/ 	.short	0x0101
        /*0a36*/ 	.byte	0x04
	.zero		1


	//   ....[75]....
        /*0a38*/ 	.word	0x0000e460
        /*0a3c*/ 	.word	0x00000004
        /*0a40*/ 	.word	0x000140d0
        /*0a44*/ 	.short	0x010a
        /*0a46*/ 	.byte	0x2a
	.zero		1


	//   ....[76]....
        /*0a48*/ 	.word	0x0000f770
        /*0a4c*/ 	.word	0x00000000
        /*0a50*/ 	.word	0x000140d0
        /*0a54*/ 	.short	0x0101
        /*0a56*/ 	.byte	0x25
	.zero		1


	//   ....[77]....
        /*0a58*/ 	.word	0x00011250
        /*0a5c*/ 	.word	0x000000ff
        /*0a60*/ 	.word	0x00000000
        /*0a64*/ 	.short	0x0101
        /*0a66*/ 	.byte	0x06
	.zero		1


	//   ....[78]....
        /*0a68*/ 	.word	0x000113b0
        /*0a6c*/ 	.word	0x000000ff
        /*0a70*/ 	.word	0x00000000
        /*0a74*/ 	.short	0x010a
        /*0a76*/ 	.byte	0x06
	.zero		1


	//   ....[79]....
        /*0a78*/ 	.word	0x00011a20
        /*0a7c*/ 	.word	0x000000ff
        /*0a80*/ 	.word	0x00000000
        /*0a84*/ 	.short	0x010a
        /*0a86*/ 	.byte	0x06
	.zero		1


	//   ....[80]....
        /*0a88*/ 	.word	0x00011e40
        /*0a8c*/ 	.word	0x000000ff
        /*0a90*/ 	.word	0x00000000
        /*0a94*/ 	.short	0x010a
        /*0a96*/ 	.byte	0x04
	.zero		1


	//   ....[81]....
        /*0a98*/ 	.word	0x000152c0
        /*0a9c*/ 	.word	0x000000ff
        /*0aa0*/ 	.word	0x00000000
        /*0aa4*/ 	.short	0x0101
        /*0aa6*/ 	.byte	0x04
	.zero		1


	//   ....[82]....
        /*0aa8*/ 	.word	0x00015320
        /*0aac*/ 	.word	0x00000004
        /*0ab0*/ 	.word	0x000140d0
        /*0ab4*/ 	.short	0x010a
        /*0ab6*/ 	.byte	0x2a
	.zero		1


	//   ....[83]....
        /*0ab8*/ 	.word	0x00017990
        /*0abc*/ 	.word	0x00000000
        /*0ac0*/ 	.word	0x000140d0
        /*0ac4*/ 	.short	0x0101
        /*0ac6*/ 	.byte	0x28
	.zero		1


	//   ....[84]....
        /*0ac8*/ 	.word	0x00018140
        /*0acc*/ 	.word	0x000000ff
        /*0ad0*/ 	.word	0x00000000
        /*0ad4*/ 	.short	0x0101
        /*0ad6*/ 	.byte	0x05
	.zero		1


	//   ....[85]....
        /*0ad8*/ 	.word	0x00018270
        /*0adc*/ 	.word	0x000000ff
        /*0ae0*/ 	.word	0x00000000
        /*0ae4*/ 	.short	0x010a
        /*0ae6*/ 	.byte	0x05
	.zero		1


	//   ....[86]....
        /*0ae8*/ 	.word	0x000188b0
        /*0aec*/ 	.word	0x000000ff
        /*0af0*/ 	.word	0x00000000
        /*0af4*/ 	.short	0x010a
        /*0af6*/ 	.byte	0x05
	.zero		1


	//   ....[87]....
        /*0af8*/ 	.word	0x00018b70
        /*0afc*/ 	.word	0x000000ff
        /*0b00*/ 	.word	0x00000000
        /*0b04*/ 	.short	0x0101
        /*0b06*/ 	.byte	0x04
	.zero		1


	//   ....[88]....
        /*0b08*/ 	.word	0x00018c10
        /*0b0c*/ 	.word	0x000000ff
        /*0b10*/ 	.word	0x00000000
        /*0b14*/ 	.short	0x010a
        /*0b16*/ 	.byte	0x07
	.zero		1


	//   ....[89]....
        /*0b18*/ 	.word	0x00018cd0
        /*0b1c*/ 	.word	0x000000ff
        /*0b20*/ 	.word	0x00000000
        /*0b24*/ 	.short	0x0101
        /*0b26*/ 	.byte	0x04
	.zero		1


	//   ....[90]....
        /*0b28*/ 	.word	0x000190c0
        /*0b2c*/ 	.word	0x000000ff
        /*0b30*/ 	.word	0x00014010
        /*0b34*/ 	.short	0x010a
        /*0b36*/ 	.byte	0x08
	.zero		1


	//   ....[91]....
        /*0b38*/ 	.word	0x00019260
        /*0b3c*/ 	.word	0x000000ff
        /*0b40*/ 	.word	0x00014038
        /*0b44*/ 	.short	0x010a
        /*0b46*/ 	.byte	0x08
	.zero		1


	//   ....[92]....
        /*0b48*/ 	.word	0x00019420
        /*0b4c*/ 	.word	0x000000ff
        /*0b50*/ 	.word	0x00014018
        /*0b54*/ 	.short	0x010a
        /*0b56*/ 	.byte	0x08
	.zero		1


	//   ....[93]....
        /*0b58*/ 	.word	0x000195d0
        /*0b5c*/ 	.word	0x000000ff
        /*0b60*/ 	.word	0x00014040
        /*0b64*/ 	.short	0x010a
        /*0b66*/ 	.byte	0x08
	.zero		1


	//   ....[94]....
        /*0b68*/ 	.word	0x000198c0
        /*0b6c*/ 	.word	0x000000ff
        /*0b70*/ 	.word	0x00014038
        /*0b74*/ 	.short	0x010a
        /*0b76*/ 	.byte	0x21
	.zero		1


	//   ....[95]....
        /*0b78*/ 	.word	0x00019a90
        /*0b7c*/ 	.word	0x000000ff
        /*0b80*/ 	.word	0x00014038
        /*0b84*/ 	.short	0x010a
        /*0b86*/ 	.byte	0x11
	.zero		1


	//   ....[96]....
        /*0b88*/ 	.word	0x00019c80
        /*0b8c*/ 	.word	0x000000ff
        /*0b90*/ 	.word	0x00014038
        /*0b94*/ 	.short	0x010a
        /*0b96*/ 	.byte	0x19
	.zero		1


	//   ....[97]....
        /*0b98*/ 	.word	0x00019e60
        /*0b9c*/ 	.word	0x000000ff
        /*0ba0*/ 	.word	0x00014038
        /*0ba4*/ 	.short	0x010a
        /*0ba6*/ 	.byte	0x11
	.zero		1


	//   ....[98]....
        /*0ba8*/ 	.word	0x0001a050
        /*0bac*/ 	.word	0x000000ff
        /*0bb0*/ 	.word	0x00014038
        /*0bb4*/ 	.short	0x010a
        /*0bb6*/ 	.byte	0x11
	.zero		1


	//   ....[99]....
        /*0bb8*/ 	.word	0x0001a240
        /*0bbc*/ 	.word	0x000000ff
        /*0bc0*/ 	.word	0x00014038
        /*0bc4*/ 	.short	0x010a
        /*0bc6*/ 	.byte	0x11
	.zero		1


	//   ....[100]....
        /*0bc8*/ 	.word	0x0001a430
        /*0bcc*/ 	.word	0x000000ff
        /*0bd0*/ 	.word	0x00014038
        /*0bd4*/ 	.short	0x010a
        /*0bd6*/ 	.byte	0x11
	.zero		1


	//   ....[101]....
        /*0bd8*/ 	.word	0x0001a620
        /*0bdc*/ 	.word	0x000000ff
        /*0be0*/ 	.word	0x00014038
        /*0be4*/ 	.short	0x010a
        /*0be6*/ 	.byte	0x11
	.zero		1


	//   ....[102]....
        /*0be8*/ 	.word	0x0001a8b0
        /*0bec*/ 	.word	0x000000ff
        /*0bf0*/ 	.word	0x00014038
        /*0bf4*/ 	.short	0x010a
        /*0bf6*/ 	.byte	0x19
	.zero		1


	//   ....[103]....
        /*0bf8*/ 	.word	0x0001aa90
        /*0bfc*/ 	.word	0x000000ff
        /*0c00*/ 	.word	0x00014038
        /*0c04*/ 	.short	0x010a
        /*0c06*/ 	.byte	0x11
	.zero		1


	//   ....[104]....
        /*0c08*/ 	.word	0x0001aef0
        /*0c0c*/ 	.word	0x000000ff
        /*0c10*/ 	.word	0x000140b0
        /*0c14*/ 	.short	0x010a
        /*0c16*/ 	.byte	0x10
	.zero		1


	//   ....[105]....
        /*0c18*/ 	.word	0x0001af90
        /*0c1c*/ 	.word	0x000000ff
        /*0c20*/ 	.word	0x000140b8
        /*0c24*/ 	.short	0x010a
        /*0c26*/ 	.byte	0x10
	.zero		1


	//   ....[106]....
        /*0c28*/ 	.word	0x0001b0b0
        /*0c2c*/ 	.word	0x000000ff
        /*0c30*/ 	.word	0x00000000
        /*0c34*/ 	.short	0x0101
        /*0c36*/ 	.byte	0x05
	.zero		1


	//   ....[107]....
        /*0c38*/ 	.word	0x0001b130
        /*0c3c*/ 	.word	0x000000ff
        /*0c40*/ 	.word	0x00000000
        /*0c44*/ 	.short	0x0101
        /*0c46*/ 	.byte	0x05
	.zero		1


	//   ....[108]....
        /*0c48*/ 	.word	0x0001b3c0
        /*0c4c*/ 	.word	0x00000003
        /*0c50*/ 	.word	0x00014000
        /*0c54*/ 	.short	0x010a
        /*0c56*/ 	.byte	0xff
	.zero		1


	//   ....[109]....
        /*0c58*/ 	.word	0x0001b420
        /*0c5c*/ 	.word	0x00000003
        /*0c60*/ 	.word	0x00014020
        /*0c64*/ 	.short	0x010a
        /*0c66*/ 	.byte	0xff
	.zero		1


	//   ....[110]....
        /*0c68*/ 	.word	0x0001b480
        /*0c6c*/ 	.word	0x00000004
        /*0c70*/ 	.word	0x00014058
        /*0c74*/ 	.short	0x010a
        /*0c76*/ 	.byte	0xff
	.zero		1


	//   ....[111]....
        /*0c78*/ 	.word	0x0001b4e0
        /*0c7c*/ 	.word	0x00000003
        /*0c80*/ 	.word	0x00014008
        /*0c84*/ 	.short	0x010a
        /*0c86*/ 	.byte	0xff
	.zero		1


	//   ....[112]....
        /*0c88*/ 	.word	0x0001b540
        /*0c8c*/ 	.word	0x00000004
        /*0c90*/ 	.word	0x00014068
        /*0c94*/ 	.short	0x010a
        /*0c96*/ 	.byte	0xff
	.zero		1


	//   ....[113]....
        /*0c98*/ 	.word	0x0001b5a0
        /*0c9c*/ 	.word	0x00000003
        /*0ca0*/ 	.word	0x00014028
        /*0ca4*/ 	.short	0x010a
        /*0ca6*/ 	.byte	0xff
	.zero		1


	//   ....[114]....
        /*0ca8*/ 	.word	0x0001b600
        /*0cac*/ 	.word	0x00000000
        /*0cb0*/ 	.word	0x000140a0
        /*0cb4*/ 	.short	0x010a
        /*0cb6*/ 	.byte	0xff
	.zero		1


	//   ....[115]....
        /*0cb8*/ 	.word	0x0001b660
        /*0cbc*/ 	.word	0x00000003
        /*0cc0*/ 	.word	0x00014058
        /*0cc4*/ 	.short	0x010a
        /*0cc6*/ 	.byte	0xff
	.zero		1


	//   ....[116]....
        /*0cc8*/ 	.word	0x0001b6c0
        /*0ccc*/ 	.word	0x00000003
        /*0cd0*/ 	.word	0x00014020
        /*0cd4*/ 	.short	0x010a
        /*0cd6*/ 	.byte	0xff
	.zero		1


	//   ....[117]....
        /*0cd8*/ 	.word	0x0001b720
        /*0cdc*/ 	.word	0x00000000
        /*0ce0*/ 	.word	0x000140a8
        /*0ce4*/ 	.short	0x010a
        /*0ce6*/ 	.byte	0xff
	.zero		1


	//   ....[118]....
        /*0ce8*/ 	.word	0x0001b780
        /*0cec*/ 	.word	0x00000000
        /*0cf0*/ 	.word	0x00014068
        /*0cf4*/ 	.short	0x010a
        /*0cf6*/ 	.byte	0xff
	.zero		1


	//   ....[119]....
        /*0cf8*/ 	.word	0x0001b7e0
        /*0cfc*/ 	.word	0x00000000
        /*0d00*/ 	.word	0x00014020
        /*0d04*/ 	.short	0x010a
        /*0d06*/ 	.byte	0xff
	.zero		1


	//   ....[120]....
        /*0d08*/ 	.word	0x0001b840
        /*0d0c*/ 	.word	0x00000000
        /*0d10*/ 	.word	0x000140a0
        /*0d14*/ 	.short	0x010a
        /*0d16*/ 	.byte	0xff
	.zero		1


	//   ....[121]....
        /*0d18*/ 	.word	0x0001b8a0
        /*0d1c*/ 	.word	0x00000003
        /*0d20*/ 	.word	0x00014058
        /*0d24*/ 	.short	0x010a
        /*0d26*/ 	.byte	0xff
	.zero		1


	//   ....[122]....
        /*0d28*/ 	.word	0x0001b900
        /*0d2c*/ 	.word	0x00000000
        /*0d30*/ 	.word	0x000140a8
        /*0d34*/ 	.short	0x010a
        /*0d36*/ 	.byte	0xff
	.zero		1


	//   ....[123]....
        /*0d38*/ 	.word	0x0001b960
        /*0d3c*/ 	.word	0x00000000
        /*0d40*/ 	.word	0x00014068
        /*0d44*/ 	.short	0x010a
        /*0d46*/ 	.byte	0xff
	.zero		1


	//   ....[124]....
        /*0d48*/ 	.word	0x0001b9b0
        /*0d4c*/ 	.word	0x00000010
        /*0d50*/ 	.word	0x000140c0
        /*0d54*/ 	.short	0x010a
        /*0d56*/ 	.byte	0xff
	.zero		1


	//   ....[125]....
        /*0d58*/ 	.word	0x0001ba00
        /*0d5c*/ 	.word	0x00000010
        /*0d60*/ 	.word	0x000140c8
        /*0d64*/ 	.short	0x010a
        /*0d66*/ 	.byte	0xff
	.zero		1


	//   ....[126]....
        /*0d68*/ 	.word	0x0001ba60
        /*0d6c*/ 	.word	0x00000000
        /*0d70*/ 	.word	0x00014070
        /*0d74*/ 	.short	0x010a
        /*0d76*/ 	.byte	0xff
	.zero		1


	//   ....[127]....
        /*0d78*/ 	.word	0x0001bac0
        /*0d7c*/ 	.word	0x00000000
        /*0d80*/ 	.word	0x00014080
        /*0d84*/ 	.short	0x010a
        /*0d86*/ 	.byte	0xff
	.zero		1


	//   ....[128]....
        /*0d88*/ 	.word	0x0001bb20
        /*0d8c*/ 	.word	0x00000000
        /*0d90*/ 	.word	0x00014070
        /*0d94*/ 	.short	0x010a
        /*0d96*/ 	.byte	0xff
	.zero		1


	//   ....[129]....
        /*0d98*/ 	.word	0x0001bb80
        /*0d9c*/ 	.word	0x00000000
        /*0da0*/ 	.word	0x00014090
        /*0da4*/ 	.short	0x010a
        /*0da6*/ 	.byte	0xff
	.zero		1


	//   ....[130]....
        /*0da8*/ 	.word	0x0001bbe0
        /*0dac*/ 	.word	0x00000000
        /*0db0*/ 	.word	0x00014080
        /*0db4*/ 	.short	0x010a
        /*0db6*/ 	.byte	0xff
	.zero		1


	//   ....[131]....
        /*0db8*/ 	.word	0x0001bc40
        /*0dbc*/ 	.word	0x00000000
        /*0dc0*/ 	.word	0x00014098
        /*0dc4*/ 	.short	0x010a
        /*0dc6*/ 	.byte	0xff
	.zero		1


	//   ....[132]....
        /*0dc8*/ 	.word	0x0001bc90
        /*0dcc*/ 	.word	0x00000018
        /*0dd0*/ 	.word	0x00014070
        /*0dd4*/ 	.short	0x010a
        /*0dd6*/ 	.byte	0xff
	.zero		1


	//   ....[133]....
        /*0dd8*/ 	.word	0x0001bce0
        /*0ddc*/ 	.word	0x00000018
        /*0de0*/ 	.word	0x00014090
        /*0de4*/ 	.short	0x010a
        /*0de6*/ 	.byte	0xff
	.zero		1


	//   ....[134]....
        /*0de8*/ 	.word	0x0001bd30
        /*0dec*/ 	.word	0x00000018
        /*0df0*/ 	.word	0x000140c0
        /*0df4*/ 	.short	0x010a
        /*0df6*/ 	.byte	0xff
	.zero		1


	//   ....[135]....
        /*0df8*/ 	.word	0x0001bd80
        /*0dfc*/ 	.word	0x00000018
        /*0e00*/ 	.word	0x00014080
        /*0e04*/ 	.short	0x010a
        /*0e06*/ 	.byte	0xff
	.zero		1


	//   ....[136]....
        /*0e08*/ 	.word	0x0001bdd0
        /*0e0c*/ 	.word	0x00000018
        /*0e10*/ 	.word	0x00014098
        /*0e14*/ 	.short	0x010a
        /*0e16*/ 	.byte	0xff
	.zero		1


	//   ....[137]....
        /*0e18*/ 	.word	0x0001be20
        /*0e1c*/ 	.word	0x00000018
        /*0e20*/ 	.word	0x000140c8
        /*0e24*/ 	.short	0x010a
        /*0e26*/ 	.byte	0xff
	.zero		1


	//   ....[138]....
        /*0e28*/ 	.word	0x0001be80
        /*0e2c*/ 	.word	0x00000000
        /*0e30*/ 	.word	0x00000000
        /*0e34*/ 	.short	0x010a
        /*0e36*/ 	.byte	0xff
	.zero		1


	//   ....[139]....
        /*0e38*/ 	.word	0x0001bee0
        /*0e3c*/ 	.word	0x00000000
        /*0e40*/ 	.word	0x00000000
        /*0e44*/ 	.short	0x010a
        /*0e46*/ 	.byte	0xff
	.zero		1


	//   ....[140]....
        /*0e48*/ 	.word	0x0001bf40
        /*0e4c*/ 	.word	0x00000004
        /*0e50*/ 	.word	0x000140d0
        /*0e54*/ 	.short	0x010a
        /*0e56*/ 	.byte	0xff
	.zero		1


	//   ....[141]....
        /*0e58*/ 	.word	0x0001bfa0
        /*0e5c*/ 	.word	0x00000005
        /*0e60*/ 	.word	0x00000000
        /*0e64*/ 	.short	0x010a
        /*0e66*/ 	.byte	0xff
	.zero		1


	//   ....[142]....
        /*0e68*/ 	.word	0x0001c000
        /*0e6c*/ 	.word	0x00000003
        /*0e70*/ 	.word	0x00000000
        /*0e74*/ 	.short	0x010a
        /*0e76*/ 	.byte	0xff
	.zero		1


	//   ....[143]....
        /*0e78*/ 	.word	0x0001c060
        /*0e7c*/ 	.word	0x00000000
        /*0e80*/ 	.word	0x00000000
        /*0e84*/ 	.short	0x010a
        /*0e86*/ 	.byte	0xff
	.zero		1


	//   ....[144]....
        /*0e88*/ 	.word	0x0001c0c0
        /*0e8c*/ 	.word	0x00000004
        /*0e90*/ 	.word	0x000140d0
        /*0e94*/ 	.short	0x010a
        /*0e96*/ 	.byte	0xff
	.zero		1


	//   ....[145]....
        /*0e98*/ 	.word	0x0001c120
        /*0e9c*/ 	.word	0x00000003
        /*0ea0*/ 	.word	0x00000000
        /*0ea4*/ 	.short	0x010a
        /*0ea6*/ 	.byte	0xff
	.zero		1


	//   ....[146]....
        /*0ea8*/ 	.word	0x0001c180
        /*0eac*/ 	.word	0x00000003
        /*0eb0*/ 	.word	0x00000000
        /*0eb4*/ 	.short	0x010a
        /*0eb6*/ 	.byte	0xff
	.zero		1


	//   ....[147]....
        /*0eb8*/ 	.word	0x0001c1e0
        /*0ebc*/ 	.word	0x00000000
        /*0ec0*/ 	.word	0x00000000
        /*0ec4*/ 	.short	0x010a
        /*0ec6*/ 	.byte	0xff
	.zero		1


	//   ....[148]....
        /*0ec8*/ 	.word	0x0001c240
        /*0ecc*/ 	.word	0x00000000
        /*0ed0*/ 	.word	0x00014010
        /*0ed4*/ 	.short	0x010a
        /*0ed6*/ 	.byte	0xff
	.zero		1


	//   ....[149]....
        /*0ed8*/ 	.word	0x0001c2a0
        /*0edc*/ 	.word	0x00000000
        /*0ee0*/ 	.word	0x00014038
        /*0ee4*/ 	.short	0x010a
        /*0ee6*/ 	.byte	0xff
	.zero		1


	//   ....[150]....
        /*0ee8*/ 	.word	0x0001c300
        /*0eec*/ 	.word	0x00000000
        /*0ef0*/ 	.word	0x00014018
        /*0ef4*/ 	.short	0x010a
        /*0ef6*/ 	.byte	0xff
	.zero		1


	//   ....[151]....
        /*0ef8*/ 	.word	0x0001c360
        /*0efc*/ 	.word	0x00000000
        /*0f00*/ 	.word	0x00014040
        /*0f04*/ 	.short	0x010a
        /*0f06*/ 	.byte	0xff
	.zero		1


	//   ....[152]....
        /*0f08*/ 	.word	0x0001c3c0
        /*0f0c*/ 	.word	0x00000000
        /*0f10*/ 	.word	0x00014038
        /*0f14*/ 	.short	0x010a
        /*0f16*/ 	.byte	0xff
	.zero		1


	//   ....[153]....
        /*0f18*/ 	.word	0x0001c420
        /*0f1c*/ 	.word	0x00000000
        /*0f20*/ 	.word	0x00014038
        /*0f24*/ 	.short	0x010a
        /*0f26*/ 	.byte	0xff
	.zero		1


	//   ....[154]....
        /*0f28*/ 	.word	0x0001c480
        /*0f2c*/ 	.word	0x00000000
        /*0f30*/ 	.word	0x00014038
        /*0f34*/ 	.short	0x010a
        /*0f36*/ 	.byte	0xff
	.zero		1


	//   ....[155]....
        /*0f38*/ 	.word	0x0001c4e0
        /*0f3c*/ 	.word	0x00000000
        /*0f40*/ 	.word	0x00014038
        /*0f44*/ 	.short	0x010a
        /*0f46*/ 	.byte	0xff
	.zero		1


	//   ....[156]....
        /*0f48*/ 	.word	0x0001c540
        /*0f4c*/ 	.word	0x00000000
        /*0f50*/ 	.word	0x00014038
        /*0f54*/ 	.short	0x010a
        /*0f56*/ 	.byte	0xff
	.zero		1


	//   ....[157]....
        /*0f58*/ 	.word	0x0001c5a0
        /*0f5c*/ 	.word	0x00000000
        /*0f60*/ 	.word	0x00014038
        /*0f64*/ 	.short	0x010a
        /*0f66*/ 	.byte	0xff
	.zero		1


	//   ....[158]....
        /*0f68*/ 	.word	0x0001c600
        /*0f6c*/ 	.word	0x00000000
        /*0f70*/ 	.word	0x00014038
        /*0f74*/ 	.short	0x010a
        /*0f76*/ 	.byte	0xff
	.zero		1


	//   ....[159]....
        /*0f78*/ 	.word	0x0001c660
        /*0f7c*/ 	.word	0x00000000
        /*0f80*/ 	.word	0x00014038
        /*0f84*/ 	.short	0x010a
        /*0f86*/ 	.byte	0xff
	.zero		1


	//   ....[160]....
        /*0f88*/ 	.word	0x0001c6c0
        /*0f8c*/ 	.word	0x00000000
        /*0f90*/ 	.word	0x00014038
        /*0f94*/ 	.short	0x010a
        /*0f96*/ 	.byte	0xff
	.zero		1


	//   ....[161]....
        /*0f98*/ 	.word	0x0001c720
        /*0f9c*/ 	.word	0x00000000
        /*0fa0*/ 	.word	0x00014038
        /*0fa4*/ 	.short	0x010a
        /*0fa6*/ 	.byte	0xff
	.zero		1


	//   ....[162]....
        /*0fa8*/ 	.word	0x0001c780
        /*0fac*/ 	.word	0x00000000
        /*0fb0*/ 	.word	0x000140b0
        /*0fb4*/ 	.short	0x010a
        /*0fb6*/ 	.byte	0xff
	.zero		1


	//   ....[163]....
        /*0fb8*/ 	.word	0x0001c7e0
        /*0fbc*/ 	.word	0x00000000
        /*0fc0*/ 	.word	0x000140b8
        /*0fc4*/ 	.short	0x010a
        /*0fc6*/ 	.byte	0xff
	.zero		1


	//----- nvinfo : EIATTR_NUM_MBARRIERS
	.align		4
.L_66:
        /*0fc8*/ 	.byte	0x03, 0x38
        /*0fca*/ 	.short	0x001c


	//----- nvinfo : EIATTR_EXIT_INSTR_OFFSETS
	.align		4
        /*0fcc*/ 	.byte	0x04, 0x1c
        /*0fce*/ 	.short	(.L_68 - .L_67)


	//   ....[0]....
.L_67:
        /*0fd0*/ 	.word	0x000017c0


	//   ....[1]....
        /*0fd4*/ 	.word	0x00001a40


	//   ....[2]....
        /*0fd8*/ 	.word	0x000040d0


	//   ....[3]....
        /*0fdc*/ 	.word	0x00004110


	//   ....[4]....
        /*0fe0*/ 	.word	0x00004190


	//   ....[5]....
        /*0fe4*/ 	.word	0x00008300


	//   ....[6]....
        /*0fe8*/ 	.word	0x0000d280


	//   ....[7]....
        /*0fec*/ 	.word	0x0000d320


	//   ....[8]....
        /*0ff0*/ 	.word	0x00018ce0


	//   ....[9]....
        /*0ff4*/ 	.word	0x00018d70


	//   ....[10]....
        /*0ff8*/ 	.word	0x00018e10


	//   ....[11]....
        /*0ffc*/ 	.word	0x00019740


	//   ....[12]....
        /*1000*/ 	.word	0x0001a830


	//   ....[13]....
        /*1004*/ 	.word	0x0001ac70


	//   ....[14]....
        /*1008*/ 	.word	0x0001ace0


	//   ....[15]....
        /*100c*/ 	.word	0x0001b3a0


	//----- nvinfo : EIATTR_INDIRECT_BRANCH_TARGETS
	.align		4
.L_68:
        /*1010*/ 	.byte	0x04, 0x34
        /*1012*/ 	.short	(.L_70 - .L_69)


	//   ....[0]....
.L_69:
        /*1014*/ 	.word	.L_x_477@srel
        /*1018*/ 	.short	0x0
        /*101a*/ 	.short	0x0
        /*101c*/ 	.word	0x3
        /*1020*/ 	.word	.L_x_478@srel
        /*1024*/ 	.word	.L_x_479@srel
        /*1028*/ 	.word	.L_x_480@srel


	//----- nvinfo : EIATTR_MAX_THREADS
	.align		4
.L_70:
        /*102c*/ 	.byte	0x04, 0x05
        /*102e*/ 	.short	(.L_72 - .L_71)
.L_71:
        /*1030*/ 	.word	0x00000200
        /*1034*/ 	.word	0x00000001
        /*1038*/ 	.word	0x00000001


	//----- nvinfo : EIATTR_CRS_STACK_SIZE
	.align		4
.L_72:
        /*103c*/ 	.byte	0x04, 0x1e
        /*103e*/ 	.short	(.L_74 - .L_73)
.L_73:
        /*1040*/ 	.word	0x00000000


	//----- nvinfo : EIATTR_CBANK_PARAM_SIZE
	.align		4
.L_74:
        /*1044*/ 	.byte	0x03, 0x19
        /*1046*/ 	.short	0x0600


	//----- nvinfo : EIATTR_PARAM_CBANK
	.align		4
        /*1048*/ 	.byte	0x04, 0x0a
        /*104a*/ 	.short	(.L_76 - .L_75)
	.align		4
.L_75:
        /*104c*/ 	.word	index@(.nv.constant0._ZN7cutlass13device_kernelINS_4fmha6kernel36Sm100FmhaFwdKernelTmaWarpspecializedIN4cute5tupleIJiiiNS5_IJNS5_IJiiEEEiEEEEEENS1_10collective38Sm100FmhaFwdMainloopTmaWarpspecializedINS_10bfloat16_tEffNS5_IJNS4_1CILi256EEENSC_ILi128EEENSC_ILi64EEEEEENS5_IJiNSC_ILi1EEES7_EEENS5_IJiSH_NS5_IJNS5_IJNSC_ILi0EEEiEEEiEEEEEESM_NS9_10CausalMaskILb1EEENS5_IJNSC_ILi2EEESH_SH_EEENSC_ILb0EEEEENS9_38Sm100FmhaFwdEpilogueTmaWarpspecializedINS_6half_tEfNS5_IJSE_SF_SE_EEESI_NS5_IJSH_S7_EEESR_EENS2_23IndividualTileSchedulerENS2_41Sm100FmhaCtxKernelWarpspecializedScheduleEEEEEvNT_6ParamsE)
        /*1050*/ 	.short	0x0380
        /*1052*/ 	.short	0x0600


	//----- nvinfo : EIATTR_SW_WAR
	.align		4
.L_76:
        /*1054*/ 	.byte	0x04, 0x36
        /*1056*/ 	.short	(.L_78 - .L_77)
.L_77:
        /*1058*/ 	.word	0x00000008
.L_78:


//--------------------- .nv.callgraph             --------------------------
	.section	.nv.callgraph,"",@"SHT_CUDA_CALLGRAPH"
	.align	4
	.sectionentsize	8
	.align		4
        /*0000*/ 	.word	0x00000000
	.align		4
        /*0004*/ 	.word	0xffffffff
	.align		4
        /*0008*/ 	.word	index@(_ZN7cutlass13device_kernelINS_4fmha6kernel36Sm100FmhaFwdKernelTmaWarpspecializedIN4cute5tupleIJiiiNS5_IJNS5_IJiiEEEiEEEEEENS1_10collective38Sm100FmhaFwdMainloopTmaWarpspecializedINS_10bfloat16_tEffNS5_IJNS4_1CILi256EEENSC_ILi128EEENSC_ILi64EEEEEENS5_IJiNSC_ILi1EEES7_EEENS5_IJiSH_NS5_IJNS5_IJNSC_ILi0EEEiEEEiEEEEEESM_NS9_10CausalMaskILb1EEENS5_IJNSC_ILi2EEESH_SH_EEENSC_ILb0EEEEENS9_38Sm100FmhaFwdEpilogueTmaWarpspecializedINS_6half_tEfNS5_IJSE_SF_SE_EEESI_NS5_IJSH_S7_EEESR_EENS2_23IndividualTileSchedulerENS2_41Sm100FmhaCtxKernelWarpspecializedScheduleEEEEEvNT_6ParamsE)
	.align		4
        /*000c*/ 	.word	index@(__assertfail)
	.align		4
        /*0010*/ 	.word	index@(_ZN7cutlass13device_kernelINS_4fmha6kernel36Sm100FmhaFwdKernelTmaWarpspecializedIN4cute5tupleIJiiiNS5_IJNS5_IJiiEEEiEEEEEENS1_10collective38Sm100FmhaFwdMainloopTmaWarpspecializedINS_10bfloat16_tEffNS5_IJNS4_1CILi256EEENSC_ILi128EEENSC_ILi64EEEEEENS5_IJiNSC_ILi1EEES7_EEENS5_IJiSH_NS5_IJNS5_IJNSC_ILi0EEEiEEEiEEEEEESM_NS9_10CausalMaskILb1EEENS5_IJNSC_ILi2EEESH_SH_EEENSC_ILb0EEEEENS9_38Sm100FmhaFwdEpilogueTmaWarpspecializedINS_6half_tEfNS5_IJSE_SF_SE_EEESI_NS5_IJSH_S7_EEESR_EENS2_23IndividualTileSchedulerENS2_41Sm100FmhaCtxKernelWarpspecializedScheduleEEEEEvNT_6ParamsE)
	.align		4
        /*0014*/ 	.word	index@(vprintf)
	.align		4
        /*0018*/ 	.word	0x00000000
	.align		4
        /*001c*/ 	.word	0xfffffffe
	.align		4
        /*0020*/ 	.word	0x00000000
	.align		4
        /*0024*/ 	.word	0xfffffffd
	.align		4
        /*0028*/ 	.word	0x00000000
	.align		4
        /*002c*/ 	.word	0xfffffffc


//--------------------- .nv.constant4             --------------------------
	.section	.nv.constant4,"a",@progbits
	.align	8
	.align		8
.nv.constant4:
        /*0000*/ 	.dword	vprintf
	.align		8
        /*0008*/ 	.dword	__assertfail
	.align		8
        /*0010*/ 	.dword	__unnamed_1
	.align		8
        /*0018*/ 	.dword	__unnamed_2
	.align		8
        /*0020*/ 	.dword	__unnamed_3
	.align		8
        /*0028*/ 	.dword	__unnamed_4
	.align		8
        /*0030*/ 	.dword	__unnamed_5
	.align		8
        /*0038*/ 	.dword	__unnamed_6
	.align		8
        /*0040*/ 	.dword	__unnamed_7
	.align		8
        /*0048*/ 	.dword	_ZN39_INTERNAL_671ec9a5_4_k_cu_0afccd9e_30354cuda3std3__45__cpo5beginE
	.align		8
        /*0050*/ 	.dword	_ZN39_INTERNAL_671ec9a5_4_k_cu_0afccd9e_30354cuda3std3__45__cpo3endE
	.align		8
        /*0058*/ 	.dword	_ZN39_INTERNAL_671ec9a5_4_k_cu_0afccd9e_30354cuda3std3__45__cpo6cbeginE
	.align		8
        /*0060*/ 	.dword	_ZN39_INTERNAL_671ec9a5_4_k_cu_0afccd9e_30354cuda3std3__45__cpo4cendE
	.align		8
        /*0068*/ 	.dword	_ZN39_INTERNAL_671ec9a5_4_k_cu_0afccd9e_30354cuda3std3__441_GLOBAL__N__671ec9a5_4_k_cu_0afccd9e_30356ignoreE
	.align		8
        /*0070*/ 	.dword	_ZN39_INTERNAL_671ec9a5_4_k_cu_0afccd9e_30354cuda3std3__419piecewise_constructE
	.align		8
        /*0078*/ 	.dword	_ZN39_INTERNAL_671ec9a5_4_k_cu_0afccd9e_30354cuda3std3__48in_placeE
	.align		8
        /*0080*/ 	.dword	_ZN39_INTERNAL_671ec9a5_4_k_cu_0afccd9e_30354cuda3std6ranges3__45__cpo4swapE
	.align		8
        /*0088*/ 	.dword	_ZN39_INTERNAL_671ec9a5_4_k_cu_0afccd9e_30354cuda3std6ranges3__45__cpo9iter_moveE
	.align		8
        /*0090*/ 	.dword	_ZN39_INTERNAL_671ec9a5_4_k_cu_0afccd9e_30354cute7productE
	.align		8
        /*0098*/ 	.dword	_ZN39_INTERNAL_671ec9a5_4_k_cu_0afccd9e_30354cute1_E
	.align		8
        /*00a0*/ 	.dword	$str$22
	.align		8
        /*00a8*/ 	.dword	$str$23
	.align		8
        /*00b0*/ 	.dword	$str$26
	.align		8
        /*00b8*/ 	.dword	$str$27
	.align		8
        /*00c0*/ 	.dword	$str$28
	.align		8
        /*00c8*/ 	.dword	$str$29
	.align		8
        /*00d0*/ 	.dword	$str$30
	.align		8
        /*00d8*/ 	.dword	$str$31
	.align		8
        /*00e0*/ 	.dword	$str$32
	.align		8
        /*00e8*/ 	.dword	$str$33
	.align		8
        /*00f0*/ 	.dword	$str$34
	.align		8
        /*00f8*/ 	.dword	$str$35
	.align		8
        /*0100*/ 	.dword	$str$36
	.align		8
        /*0108*/ 	.dword	$str$37


//--------------------- .nv.constant2._ZN7cutlass13device_kernelINS_4fmha6kernel36Sm100FmhaFwdKernelTmaWarpspecializedIN4cute5tupleIJiiiNS5_IJNS5_IJiiEEEiEEEEEENS1_10collective38Sm100FmhaFwdMainloopTmaWarpspecializedINS_10bfloat16_tEffNS5_IJNS4_1CILi256EEENSC_ILi128EEENSC_ILi64EEEEEENS5_IJiNSC_ILi1EEES7_EEENS5_IJiSH_NS5_IJNS5_IJNSC_ILi0EEEiEEEiEEEEEESM_NS9_10CausalMaskILb1EEENS5_IJNSC_ILi2EEESH_SH_EEENSC_ILb0EEEEENS9_38Sm100FmhaFwdEpilogueTmaWarpspecializedINS_6half_tEfNS5_IJSE_SF_SE_EEESI_NS5_IJSH_S7_EEESR_EENS2_23IndividualTileSchedulerENS2_41Sm100FmhaCtxKernelWarpspecializedScheduleEEEEEvNT_6ParamsE --------------------------
	.section	.nv.constant2._ZN7cutlass13device_kernelINS_4fmha6kernel36Sm100FmhaFwdKernelTmaWarpspecializedIN4cute5tupleIJiiiNS5_IJNS5_IJiiEEEiEEEEEENS1_10collective38Sm100FmhaFwdMainloopTmaWarpspecializedINS_10bfloat16_tEffNS5_IJNS4_1CILi256EEENSC_ILi128EEENSC_ILi64EEEEEENS5_IJiNSC_ILi1EEES7_EEENS5_IJiSH_NS5_IJNS5_IJNSC_ILi0EEEiEEEiEEEEEESM_NS9_10CausalMaskILb1EEENS5_IJNSC_ILi2EEESH_SH_EEENSC_ILb0EEEEENS9_38Sm100FmhaFwdEpilogueTmaWarpspecializedINS_6half_tEfNS5_IJSE_SF_SE_EEESI_NS5_IJSH_S7_EEESR_EENS2_23IndividualTileSchedulerENS2_41Sm100FmhaCtxKernelWarpspecializedScheduleEEEEEvNT_6ParamsE,"a",@progbits
	.sectionflags	@""
	.align	4
.nv.constant2._ZN7cutlass13device_kernelINS_4fmha6kernel36Sm100FmhaFwdKernelTmaWarpspecializedIN4cute5tupleIJiiiNS5_IJNS5_IJiiEEEiEEEEEENS1_10collective38Sm100FmhaFwdMainloopTmaWarpspecializedINS_10bfloat16_tEffNS5_IJNS4_1CILi256EEENSC_ILi128EEENSC_ILi64EEEEEENS5_IJiNSC_ILi1EEES7_EEENS5_IJiSH_NS5_IJNS5_IJNSC_ILi0EEEiEEEiEEEEEESM_NS9_10CausalMaskILb1EEENS5_IJNSC_ILi2EEESH_SH_EEENSC_ILb0EEEEENS9_38Sm100FmhaFwdEpilogueTmaWarpspecializedINS_6half_tEfNS5_IJSE_SF_SE_EEESI_NS5_IJSH_S7_EEESR_EENS2_23IndividualTileSchedulerENS2_41Sm100FmhaCtxKernelWarpspecializedScheduleEEEEEvNT_6ParamsE:
        /*0000*/ 	.byte	0x80, 0x8d, 0x01, 0x00, 0x80, 0xac, 0x01, 0x00, 0x50, 0x8d, 0x01, 0x00


//--------------------- .text._ZN7cutlass13device_kernelINS_4fmha6kernel36Sm100FmhaFwdKernelTmaWarpspecializedIN4cute5tupleIJiiiNS5_IJNS5_IJiiEEEiEEEEEENS1_10collective38Sm100FmhaFwdMainloopTmaWarpspecializedINS_10bfloat16_tEffNS5_IJNS4_1CILi256EEENSC_ILi128EEENSC_ILi64EEEEEENS5_IJiNSC_ILi1EEES7_EEENS5_IJiSH_NS5_IJNS5_IJNSC_ILi0EEEiEEEiEEEEEESM_NS9_10CausalMaskILb1EEENS5_IJNSC_ILi2EEESH_SH_EEENSC_ILb0EEEEENS9_38Sm100FmhaFwdEpilogueTmaWarpspecializedINS_6half_tEfNS5_IJSE_SF_SE_EEESI_NS5_IJSH_S7_EEESR_EENS2_23IndividualTileSchedulerENS2_41Sm100FmhaCtxKernelWarpspecializedScheduleEEEEEvNT_6ParamsE --------------------------
	.section	.text._ZN7cutlass13device_kernelINS_4fmha6kernel36Sm100FmhaFwdKernelTmaWarpspecializedIN4cute5tupleIJiiiNS5_IJNS5_IJiiEEEiEEEEEENS1_10collective38Sm100FmhaFwdMainloopTmaWarpspecializedINS_10bfloat16_tEffNS5_IJNS4_1CILi256EEENSC_ILi128EEENSC_ILi64EEEEEENS5_IJiNSC_ILi1EEES7_EEENS5_IJiSH_NS5_IJNS5_IJNSC_ILi0EEEiEEEiEEEEEESM_NS9_10CausalMaskILb1EEENS5_IJNSC_ILi2EEESH_SH_EEENSC_ILb0EEEEENS9_38Sm100FmhaFwdEpilogueTmaWarpspecializedINS_6half_tEfNS5_IJSE_SF_SE_EEESI_NS5_IJSH_S7_EEESR_EENS2_23IndividualTileSchedulerENS2_41Sm100FmhaCtxKernelWarpspecializedScheduleEEEEEvNT_6ParamsE,"ax",@progbits
	.align	128
.text._ZN7cutlass13device_kernelINS_4fmha6kernel36Sm100FmhaFwdKernelTmaWarpspecializedIN4cute5tupleIJiiiNS5_IJNS5_IJiiEEEiEEEEEENS1_10collective38Sm100FmhaFwdMainloopTmaWarpspecializedINS_10bfloat16_tEffNS5_IJNS4_1CILi256EEENSC_ILi128EEENSC_ILi64EEEEEENS5_IJiNSC_ILi1EEES7_EEENS5_IJiSH_NS5_IJNS5_IJNSC_ILi0EEEiEEEiEEEEEESM_NS9_10CausalMaskILb1EEENS5_IJNSC_ILi2EEESH_SH_EEENSC_ILb0EEEEENS9_38Sm100FmhaFwdEpilogueTmaWarpspecializedINS_6half_tEfNS5_IJSE_SF_SE_EEESI_NS5_IJSH_S7_EEESR_EENS2_23IndividualTileSchedulerENS2_41Sm100FmhaCtxKernelWarpspecializedScheduleEEEEEvNT_6ParamsE:
        .type           _ZN7cutlass13device_kernelINS_4fmha6kernel36Sm100FmhaFwdKernelTmaWarpspecializedIN4cute5tupleIJiiiNS5_IJNS5_IJiiEEEiEEEEEENS1_10collective38Sm100FmhaFwdMainloopTmaWarpspecializedINS_10bfloat16_tEffNS5_IJNS4_1CILi256EEENSC_ILi128EEENSC_ILi64EEEEEENS5_IJiNSC_ILi1EEES7_EEENS5_IJiSH_NS5_IJNS5_IJNSC_ILi0EEEiEEEiEEEEEESM_NS9_10CausalMaskILb1EEENS5_IJNSC_ILi2EEESH_SH_EEENSC_ILb0EEEEENS9_38Sm100FmhaFwdEpilogueTmaWarpspecializedINS_6half_tEfNS5_IJSE_SF_SE_EEESI_NS5_IJSH_S7_EEESR_EENS2_23IndividualTileSchedulerENS2_41Sm100FmhaCtxKernelWarpspecializedScheduleEEEEEvNT_6ParamsE,@function
        .size           _ZN7cutlass13device_kernelINS_4fmha6kernel36Sm100FmhaFwdKernelTmaWarpspecializedIN4cute5tupleIJiiiNS5_IJNS5_IJiiEEEiEEEEEENS1_10collective38Sm100FmhaFwdMainloopTmaWarpspecializedINS_10bfloat16_tEffNS5_IJNS4_1CILi256EEENSC_ILi128EEENSC_ILi64EEEEEENS5_IJiNSC_ILi1EEES7_EEENS5_IJiSH_NS5_IJNS5_IJNSC_ILi0EEEiEEEiEEEEEESM_NS9_10CausalMaskILb1EEENS5_IJNSC_ILi2EEESH_SH_EEENSC_ILb0EEEEENS9_38Sm100FmhaFwdEpilogueTmaWarpspecializedINS_6half_tEfNS5_IJSE_SF_SE_EEESI_NS5_IJSH_S7_EEESR_EENS2_23IndividualTileSchedulerENS2_41Sm100FmhaCtxKernelWarpspecializedScheduleEEEEEvNT_6ParamsE,(.L_x_481 - _ZN7cutlass13device_kernelINS_4fmha6kernel36Sm100FmhaFwdKernelTmaWarpspecializedIN4cute5tupleIJiiiNS5_IJNS5_IJiiEEEiEEEEEENS1_10collective38Sm100FmhaFwdMainloopTmaWarpspecializedINS_10bfloat16_tEffNS5_IJNS4_1CILi256EEENSC_ILi128EEENSC_ILi64EEEEEENS5_IJiNSC_ILi1EEES7_EEENS5_IJiSH_NS5_IJNS5_IJNSC_ILi0EEEiEEEiEEEEEESM_NS9_10CausalMaskILb1EEENS5_IJNSC_ILi2EEESH_SH_EEENSC_ILb0EEEEENS9_38Sm100FmhaFwdEpilogueTmaWarpspecializedINS_6half_tEfNS5_IJSE_SF_SE_EEESI_NS5_IJSH_S7_EEESR_EENS2_23IndividualTileSchedulerENS2_41Sm100FmhaCtxKernelWarpspecializedScheduleEEEEEvNT_6ParamsE)
        .other          _ZN7cutlass13device_kernelINS_4fmha6kernel36Sm100FmhaFwdKernelTmaWarpspecializedIN4cute5tupleIJiiiNS5_IJNS5_IJiiEEEiEEEEEENS1_10collective38Sm100FmhaFwdMainloopTmaWarpspecializedINS_10bfloat16_tEffNS5_IJNS4_1CILi256EEENSC_ILi128EEENSC_ILi64EEEEEENS5_IJiNSC_ILi1EEES7_EEENS5_IJiSH_NS5_IJNS5_IJNSC_ILi0EEEiEEEiEEEEEESM_NS9_10CausalMaskILb1EEENS5_IJNSC_ILi2EEESH_SH_EEENSC_ILb0EEEEENS9_38Sm100FmhaFwdEpilogueTmaWarpspecializedINS_6half_tEfNS5_IJSE_SF_SE_EEESI_NS5_IJSH_S7_EEESR_EENS2_23IndividualTileSchedulerENS2_41Sm100FmhaCtxKernelWarpspecializedScheduleEEEEEvNT_6ParamsE,@"STO_CUDA_ENTRY STV_DEFAULT"
_ZN7cutlass13device_kernelINS_4fmha6kernel36Sm100FmhaFwdKernelTmaWarpspecializedIN4cute5tupleIJiiiNS5_IJNS5_IJiiEEEiEEEEEENS1_10collective38Sm100FmhaFwdMainloopTmaWarpspecializedINS_10bfloat16_tEffNS5_IJNS4_1CILi256EEENSC_ILi128EEENSC_ILi64EEEEEENS5_IJiNSC_ILi1EEES7_EEENS5_IJiSH_NS5_IJNS5_IJNSC_ILi0EEEiEEEiEEEEEESM_NS9_10CausalMaskILb1EEENS5_IJNSC_ILi2EEESH_SH_EEENSC_ILb0EEEEENS9_38Sm100FmhaFwdEpilogueTmaWarpspecializedINS_6half_tEfNS5_IJSE_SF_SE_EEESI_NS5_IJSH_S7_EEESR_EENS2_23IndividualTileSchedulerENS2_41Sm100FmhaCtxKernelWarpspecializedScheduleEEEEEvNT_6ParamsE:
[----:B------:R-:W1:Y:S02]  /*0000*/  LDC R1, c[0x0][0x37c] ;  /* 0x0000df00ff017b82 */ /* 0x000e640000000800 */
[----:B-1----:R-:W-:Y:S01]  /*0010*/  IADD3 R1, PT, PT, R1, -0x98, RZ ;  /* 0xffffff6801017810 */ /* 0x002fe20007ffe0ff */
[----:B------:R-:W1:Y:S01]  /*0020*/  S2R R18, SR_TID.X ;  /* 0x0000000000127919 */ /* 0x000e620000002100 */
[----:B------:R-:W2:Y:S01]  /*0030*/  LDCU UR5, c[0x0][0x2f8] ;  /* 0x00005f00ff0577ac */ /* 0x000ea20008000800 */
[----:B------:R-:W3:Y:S01]  /*0040*/  LDCU UR4, c[0x0][0x2fc] ;  /* 0x00005f80ff0477ac */ /* 0x000ee20008000800 */
[----:B------:R-:W-:Y:S02]  /*0050*/  UPLOP3.LUT UP2, UPT, UPT, UPT, UPT, 0x40, 0x4 ;  /* 0x000000000004789c */ /* 0x000fe40003f4e870 */
[----:B------:R-:W-:Y:S02]  /*0060*/  UPLOP3.LUT UP1, UPT, UPT, UPT, UPT, 0x80, 0x8 ;  /* 0x000000000008789c */ /* 0x000fe40003f2f070 */
[----:B------:R-:W-:-:S02]  /*0070*/  UP2UR UR38, UPR, URZ, 0x4 ;  /* 0x00000004ff267883 */ /* 0x000fc40008000000 */
[----:B------:R-:W-:Y:S02]  /*0080*/  UPLOP3.LUT UP2, UPT, UPT, UPT, UPT, 0x80, 0x8 ;  /* 0x000000000008789c */ /* 0x000fe40003f4f070 */
[----:B------:R-:W-:Y:S01]  /*0090*/  UPLOP3.LUT UP0, UPT, UPT, UPT, UPT, 0x40, 0x4 ;  /* 0x000000000004789c */ /* 0x000fe20003f0e870 */
[----:B--2---:R-:W-:Y:S01]  /*00a0*/  IADD3 R22, P0, PT, R1, UR5, RZ ;  /* 0x0000000501167c10 */ /* 0x004fe2000ff1e0ff */
[----:B------:R-:W-:Y:S02]  /*00b0*/  UPLOP3.LUT UP6, UPT, UPT, UPT, UPT, 0x40, 0x4 ;  /* 0x000000000004789c */ /* 0x000fe40003fce870 */
[----:B------:R-:W-:Y:S02]  /*00c0*/  UPLOP3.LUT UP5, UPT, UPT, UPT, UPT, 0x40, 0x4 ;  /* 0x000000000004789c */ /* 0x000fe40003fae870 */
[----:B------:R-:W-:Y:S01]  /*00d0*/  UPLOP3.LUT UP4, UPT, UPT, UPT, UPT, 0x40, 0x4 ;  /* 0x000000000004789c */ /* 0x000fe20003f8e870 */
[----:B---3--:R-:W-:Y:S01]  /*00e0*/  IMAD.X R19, RZ, RZ, UR4, P0 ;  /* 0x00000004ff137e24 */ /* 0x008fe200080e06ff */
[----:B------:R-:W-:Y:S01]  /*00f0*/  UP2UR UR55, UPR, URZ, 0x4 ;  /* 0x00000004ff377883 */ /* 0x000fe20008000000 */
[----:B-1----:R-:W-:-:S05]  /*0100*/  SHF.R.U32.HI R17, RZ, 0x5, R18 ;  /* 0x00000005ff117819 */ /* 0x002fca0000011612 */
[----:B------:R-:W1:Y:S02]  /*0110*/  SHFL.IDX PT, R0, R17, RZ, 0x1f ;  /* 0x00001fff11007589 */ /* 0x000e6400000e0000 */
[----:B-1----:R-:W-:-:S04]  /*0120*/  SHF.R.S32.HI R3, RZ, 0x1f, R0 ;  /* 0x0000001fff037819 */ /* 0x002fc80000011400 */
[----:B------:R-:W-:-:S04]  /*0130*/  LEA.HI R2, R3, R0, RZ, 0x2 ;  /* 0x0000000003027211 */ /* 0x000fc800078f10ff */
[----:B------:R-:W-:-:S04]  /*0140*/  SHF.R.S32.HI R2, RZ, 0x2, R2 ;  /* 0x00000002ff027819 */ /* 0x000fc80000011402 */
[----:B------:R-:W-:-:S13]  /*0150*/  ISETP.NE.AND P1, PT, R2, RZ, PT ;  /* 0x000000ff0200720c */ /* 0x000fda0003f25270 */
[----:B------:R-:W-:Y:S05]  /*0160*/  @!P1 BRA `(.L_x_0) ;  /* 0x0000000400249947 */ /* 0x000fea0003800000 */
[----:B------:R-:W-:-:S13]  /*0170*/  ISETP.NE.AND P0, PT, R2, 0x2, PT ;  /* 0x000000020200780c */ /* 0x000fda0003f05270 */
[----:B------:R-:W-:Y:S05]  /*0180*/  @!P0 BRA `(.L_x_1) ;  /* 0x0000000000f48947 */ /* 0x000fea0003800000 */
[----:B------:R-:W-:-:S13]  /*0190*/  ISETP.NE.AND P0, PT, R2, 0x1, PT ;  /* 0x000000010200780c */ /* 0x000fda0003f05270 */
[----:B------:R-:W-:Y:S05]  /*01a0*/  @P0 BRA `(.L_x_2) ;  /* 0x00000000002c0947 */ /* 0x000fea0003800000 */
[----:B------:R-:W-:Y:S01]  /*01b0*/  HFMA2 R2, -RZ, RZ, 0, 5.9604644775390625e-08 ;  /* 0x00000001ff027431 */ /* 0x000fe200000001ff */
[----:B------:R-:W-:Y:S02]  /*01c0*/  UPLOP3.LUT UP3, UPT, UPT, UPT, UPT, 0x40, 0x4 ;  /* 0x000000000004789c */ /* 0x000fe40003f6e870 */
[----:B------:R-:W-:Y:S02]  /*01d0*/  UPLOP3.LUT UP2, UPT, UPT, UPT, UPT, 0x40, 0x4 ;  /* 0x000000000004789c */ /* 0x000fe40003f4e870 */
[----:B------:R-:W-:Y:S02]  /*01e0*/  UPLOP3.LUT UP1, UPT, UPT, UPT, UPT, 0x80, 0x8 ;  /* 0x000000000008789c */ /* 0x000fe40003f2f070 */
[----:B------:R-:W-:Y:S02]  /*01f0*/  UPLOP3.LUT UP0, UPT, UPT, UPT, UPT, 0x40, 0x4 ;  /* 0x000000000004789c */ /* 0x000fe40003f0e870 */
[----:B------:R-:W-:Y:S02]  /*0200*/  UPLOP3.LUT UP6, UPT, UPT, UPT, UPT, 0x40, 0x4 ;  /* 0x000000000004789c */ /* 0x000fe40003fce870 */
[----:B------:R-:W-:-:S02]  /*0210*/  UPLOP3.LUT UP5, UPT, UPT, UPT, UPT, 0x40, 0x4 ;  /* 0x000000000004789c */ /* 0x000fc40003fae870 */
[----:B------:R-:W-:Y:S02]  /*0220*/  UPLOP3.LUT UP4, UPT, UPT, UPT, UPT, 0x80, 0x8 ;  /* 0x000000000008789c */ /* 0x000fe40003f8f070 */
[----:B------:R-:W-:Y:S02]  /*0230*/  UP2UR UR38, UPR, URZ, 0x8 ;  /* 0x00000008ff267883 */ /* 0x000fe40008000000 */
[----:B------:R-:W-:Y:S01]  /*0240*/  UP2UR UR55, UPR, URZ, 0x4 ;  /* 0x00000004ff377883 */ /* 0x000fe20008000000 */
[----:B------:R-:W-:Y:S11]  /*0250*/  BRA `(.L_x_0) ;  /* 0x0000000000e87947 */ /* 0x000ff60003800000 */
.L_x_2:
[----:B------:R-:W-:Y:S01]  /*0260*/  ISETP.NE.AND P0, PT, R0, 0xc, PT ;  /* 0x0000000c0000780c */ /* 0x000fe20003f05270 */
[----:B------:R-:W-:Y:S01]  /*0270*/  UPLOP3.LUT UP2, UPT, UPT, UPT, UPT, 0x40, 0x4 ;  /* 0x000000000004789c */ /* 0x000fe20003f4e870 */
[----:B------:R-:W-:Y:S01]  /*0280*/  HFMA2 R2, -RZ, RZ, 0, 1.78813934326171875e-07 ;  /* 0x00000003ff027431 */ /* 0x000fe200000001ff */
[----:B------:R-:W-:Y:S02]  /*0290*/  UPLOP3.LUT UP1, UPT, UPT, UPT, UPT, 0x80, 0x8 ;  /* 0x000000000008789c */ /* 0x000fe40003f2f070 */
[----:B------:R-:W-:Y:S02]  /*02a0*/  UP2UR UR38, UPR, URZ, 0x4 ;  /* 0x00000004ff267883 */ /* 0x000fe40008000000 */
[----:B------:R-:W-:Y:S02]  /*02b0*/  UPLOP3.LUT UP2, UPT, UPT, UPT, UPT, 0x40, 0x4 ;  /* 0x000000000004789c */ /* 0x000fe40003f4e870 */
[----:B------:R-:W-:Y:S02]  /*02c0*/  UPLOP3.LUT UP0, UPT, UPT, UPT, UPT, 0x40, 0x4 ;  /* 0x000000000004789c */ /* 0x000fe40003f0e870 */
[----:B------:R-:W-:-:S02]  /*02d0*/  UPLOP3.LUT UP6, UPT, UPT, UPT, UPT, 0x40, 0x4 ;  /* 0x000000000004789c */ /* 0x000fc40003fce870 */
[----:B------:R-:W-:Y:S02]  /*02e0*/  UPLOP3.LUT UP5, UPT, UPT, UPT, UPT, 0x80, 0x8 ;  /* 0x000000000008789c */ /* 0x000fe40003faf070 */
[----:B------:R-:W-:Y:S02]  /*02f0*/  UPLOP3.LUT UP4, UPT, UPT, UPT, UPT, 0x40, 0x4 ;  /* 0x000000000004789c */ /* 0x000fe40003f8e870 */
[----:B------:R-:W-:Y:S01]  /*0300*/  UP2UR UR55, UPR, URZ, 0x4 ;  /* 0x00000004ff377883 */ /* 0x000fe20008000000 */
[----:B------:R-:W-:Y:S11]  /*0310*/  @!P0 BRA `(.L_x_0) ;  /* 0x0000000000b88947 */ /* 0x000ff60003800000 */
[----:B------:R-:W-:-:S13]  /*0320*/  ISETP.NE.AND P0, PT, R0, 0xe, PT ;  /* 0x0000000e0000780c */ /* 0x000fda0003f05270 */
[----:B------:R-:W-:Y:S05]  /*0330*/  @!P0 BRA `(.L_x_3) ;  /* 0x00000000005c8947 */ /* 0x000fea0003800000 */
[----:B------:R-:W-:-:S13]  /*0340*/  ISETP.NE.AND P0, PT, R0, 0xd, PT ;  /* 0x0000000d0000780c */ /* 0x000fda0003f05270 */
[----:B------:R-:W-:Y:S05]  /*0350*/  @P0 BRA `(.L_x_4) ;  /* 0x00000000002c0947 */ /* 0x000fea0003800000 */
[----:B------:R-:W-:Y:S01]  /*0360*/  HFMA2 R2, -RZ, RZ, 0, 2.384185791015625e-07 ;  /* 0x00000004ff027431 */ /* 0x000fe200000001ff */
        /* <DEDUP_REMOVED lines=10> */
.L_x_4:
[----:B------:R-:W-:Y:S01]  /*0410*/  HFMA2 R2, -RZ, RZ, 0, 3.5762786865234375e-07 ;  /* 0x00000006ff027431 */ /* 0x000fe200000001ff */
[----:B------:R-:W-:Y:S02]  /*0420*/  UPLOP3.LUT UP3, UPT, UPT, UPT, UPT, 0x40, 0x4 ;  /* 0x000000000004789c */ /* 0x000fe40003f6e870 */
[----:B------:R-:W-:Y:S02]  /*0430*/  UPLOP3.LUT UP2, UPT, UPT, UPT, UPT, 0x40, 0x4 ;  /* 0x000000000004789c */ /* 0x000fe40003f4e870 */
[----:B------:R-:W-:Y:S02]  /*0440*/  UPLOP3.LUT UP0, UPT, UPT, UPT, UPT, 0x40, 0x4 ;  /* 0x000000000004789c */ /* 0x000fe40003f0e870 */
[----:B------:R-:W-:Y:S02]  /*0450*/  UPLOP3.LUT UP6, UPT, UPT, UPT, UPT, 0x40, 0x4 ;  /* 0x000000000004789c */ /* 0x000fe40003fce870 */
[----:B------:R-:W-:Y:S02]  /*0460*/  UPLOP3.LUT UP5, UPT, UPT, UPT, UPT, 0x40, 0x4 ;  /* 0x000000000004789c */ /* 0x000fe40003fae870 */
[----:B------:R-:W-:-:S02]  /*0470*/  UPLOP3.LUT UP4, UPT, UPT, UPT, UPT, 0x40, 0x4 ;  /* 0x000000000004789c */ /* 0x000fc40003f8e870 */
[----:B------:R-:W-:Y:S02]  /*0480*/  UP2UR UR38, UPR, URZ, 0x8 ;  /* 0x00000008ff267883 */ /* 0x000fe40008000000 */
[----:B------:R-:W-:Y:S01]  /*0490*/  UP2UR UR55, UPR, URZ, 0x4 ;  /* 0x00000004ff377883 */ /* 0x000fe20008000000 */
[----:B------:R-:W-:Y:S11]  /*04a0*/  BRA `(.L_x_0) ;  /* 0x0000000000547947 */ /* 0x000ff60003800000 */
.L_x_3:
[----:B------:R-:W-:Y:S01]  /*04b0*/  HFMA2 R2, -RZ, RZ, 0, 2.98023223876953125e-07 ;  /* 0x00000005ff027431 */ /* 0x000fe200000001ff */
        /* <DEDUP_REMOVED lines=10> */
.L_x_1:
[----:B------:R-:W-:Y:S01]  /*0560*/  HFMA2 R2, -RZ, RZ, 0, 1.1920928955078125e-07 ;  /* 0x00000002ff027431 */ /* 0x000fe200000001ff */
        /* <DEDUP_REMOVED lines=8> */
[----:B------:R-:W-:-:S12]  /*05f0*/  UP2UR UR55, UPR, URZ, 0x4 ;  /* 0x00000004ff377883 */ /* 0x000fd80008000000 */
.L_x_0:
[----:B------:R-:W-:Y:S01]  /*0600*/  ELECT P0, URZ, PT ;  /* 0x0000000000ff782f */ /* 0x000fe20003800000 */
[----:B------:R-:W-:Y:S03]  /*0610*/  BSSY.RECONVERGENT B0, `(.L_x_5) ;  /* 0x000000f000007945 */ /* 0x000fe60003800200 */
[----:B------:R-:W-:Y:S02]  /*0620*/  PLOP3.LUT P2, PT, P0, PT, UP0, 0x5d, 0xd5 ;  /* 0x0000000000d5781c */ /* 0x000fe4000074eb0d */
[----:B------:R-:W-:-:S11]  /*0630*/  PLOP3.LUT P1, PT, P0, PT, UP6, 0x5d, 0xd5 ;  /* 0x0000000000d5781c */ /* 0x000fd6000072eb6d */
[----:B------:R-:W-:Y:S05]  /*0640*/  @P2 BRA `(.L_x_6) ;  /* 0x00000000002c2947 */ /* 0x000fea0003800000 */
[----:B------:R-:W1:Y:S02]  /*0650*/  LDCU.64 UR4, c[0x0][0x348] ;  /* 0x00006900ff0477ac */ /* 0x000e640008000a00 */
[----:B-1----:R-:W-:-:S04]  /*0660*/  UIADD3 UR8, UP0, UPT, UR4, 0x80, URZ ;  /* 0x0000008004087890 */ /* 0x002fc8000ff1e0ff */
[----:B------:R-:W-:Y:S02]  /*0670*/  UIADD3.X UR9, UPT, UPT, URZ, UR5, URZ, UP0, !UPT ;  /* 0x00000005ff097290 */ /* 0x000fe400087fe4ff */
[----:B------:R-:W-:-:S04]  /*0680*/  UIADD3 UR6, UP0, UPT, UR4, 0x180, URZ ;  /* 0x0000018004067890 */ /* 0x000fc8000ff1e0ff */
[----:B------:R-:W-:Y:S02]  /*0690*/  UIADD3.X UR7, UPT, UPT, URZ, UR5, URZ, UP0, !UPT ;  /* 0x00000005ff077290 */ /* 0x000fe400087fe4ff */
[----:B------:R-:W-:Y:S01]  /*06a0*/  UIADD3 UR4, UP0, UPT, UR4, 0x280, URZ ;  /* 0x0000028004047890 */ /* 0x000fe2000ff1e0ff */
[----:B------:R1:W-:Y:S03]  /*06b0*/  UTMACCTL.PF [UR8] ;  /* 0x00000000080079b9 */ /* 0x0003e60008040000 */
[----:B------:R-:W-:-:S03]  /*06c0*/  UIADD3.X UR5, UPT, UPT, URZ, UR5, URZ, UP0, !UPT ;  /* 0x00000005ff057290 */ /* 0x000fc600087fe4ff */
[----:B------:R1:W-:Y:S06]  /*06d0*/  UTMACCTL.PF [UR6] ;  /* 0x00000000060079b9 */ /* 0x0003ec0008040000 */
[----:B------:R1:W-:Y:S02]  /*06e0*/  UTMACCTL.PF [UR4] ;  /* 0x00000000040079b9 */ /* 0x0003e40008040000 */
[----:B-1----:R-:W-:Y:S01]  /*06f0*/  NOP ;  /* 0x0000000000007918 */ /* 0x002fe20000000000 */
.L_x_6:
[----:B------:R-:W-:Y:S05]  /*0700*/  BSYNC.RECONVERGENT B0 ;  /* 0x0000000000007941 */ /* 0x000fea0003800200 */
.L_x_5:
[----:B------:R-:W-:Y:S04]  /*0710*/  BSSY.RECONVERGENT B0, `(.L_x_7) ;  /* 0x000001b000007945 */ /* 0x000fe80003800200 */
[----:B------:R-:W-:Y:S05]  /*0720*/  @P1 BRA `(.L_x_8) ;  /* 0x0000000000241947 */ /* 0x000fea0003800000 */
[----:B------:R-:W1:Y:S01]  /*0730*/  LDCU.64 UR4, c[0x0][0x348] ;  /* 0x00006900ff0477ac */ /* 0x000e620008000a00 */
[----:B------:R-:W-:Y:S02]  /*0740*/  PLOP3.LUT P6, PT, PT, PT, PT, 0x80, 0x8 ;  /* 0x000000000008781c */ /* 0x000fe40003fcf070 */
[----:B------:R-:W-:Y:S02]  /*0750*/  PLOP3.LUT P5, PT, PT, PT, PT, 0x8, 0x80 ;  /* 0x000000000080781c */ /* 0x000fe40003fae170 */
[----:B------:R-:W-:Y:S02]  /*0760*/  PLOP3.LUT P4, PT, PT, PT, PT, 0x80, 0x8 ;  /* 0x000000000008781c */ /* 0x000fe40003f8f070 */
[----:B------:R-:W-:Y:S01]  /*0770*/  PLOP3.LUT P3, PT, PT, PT, PT, 0x80, 0x8 ;  /* 0x000000000008781c */ /* 0x000fe20003f6f070 */
[----:B-1----:R-:W-:-:S04]  /*0780*/  UIADD3 UR4, UP0, UPT, UR4, 0x400, URZ ;  /* 0x0000040004047890 */ /* 0x002fc8000ff1e0ff */
[----:B------:R-:W-:-:S09]  /*0790*/  UIADD3.X UR5, UPT, UPT, URZ, UR5, URZ, UP0, !UPT ;  /* 0x00000005ff057290 */ /* 0x000fd200087fe4ff */
[----:B------:R1:W-:Y:S02]  /*07a0*/  UTMACCTL.PF [UR4] ;  /* 0x00000000040079b9 */ /* 0x0003e40008040000 */
[----:B-1----:R-:W-:Y:S05]  /*07b0*/  BRA `(.L_x_9) ;  /* 0x0000000000407947 */ /* 0x002fea0003800000 */
.L_x_8:
[----:B------:R-:W-:-:S13]  /*07c0*/  ISETP.NE.AND P1, PT, R2, 0x3, PT ;  /* 0x000000030200780c */ /* 0x000fda0003f25270 */
[----:B------:R-:W-:Y:S05]  /*07d0*/  @!P1 BRA `(.L_x_10) ;  /* 0x0000000000289947 */ /* 0x000fea0003800000 */
[----:B------:R-:W-:Y:S02]  /*07e0*/  ISETP.NE.AND P1, PT, R2, 0x4, PT ;  /* 0x000000040200780c */ /* 0x000fe40003f25270 */
[----:B------:R-:W-:Y:S02]  /*07f0*/  PLOP3.LUT P4, PT, PT, PT, PT, 0x80, 0x8 ;  /* 0x000000000008781c */ /* 0x000fe40003f8f070 */
[----:B------:R-:W-:Y:S02]  /*0800*/  PLOP3.LUT P5, PT, PT, PT, PT, 0x8, 0x80 ;  /* 0x000000000080781c */ /* 0x000fe40003fae170 */
[----:B------:R-:W-:Y:S02]  /*0810*/  PLOP3.LUT P6, PT, PT, PT, PT, 0x80, 0x8 ;  /* 0x000000000008781c */ /* 0x000fe40003fcf070 */
[----:B------:R-:W-:-:S05]  /*0820*/  PLOP3.LUT P3, PT, PT, PT, PT, 0x80, 0x8 ;  /* 0x000000000008781c */ /* 0x000fca0003f6f070 */
[----:B------:R-:W-:Y:S08]  /*0830*/  @P1 BRA `(.L_x_9) ;  /* 0x0000000000201947 */ /* 0x000ff00003800000 */
[----:B------:R-:W-:Y:S02]  /*0840*/  PLOP3.LUT P5, PT, PT, PT, PT, 0x8, 0x80 ;  /* 0x000000000080781c */ /* 0x000fe40003fae170 */
[----:B------:R-:W-:Y:S02]  /*0850*/  PLOP3.LUT P6, PT, PT, PT, PT, 0x8, 0x80 ;  /* 0x000000000080781c */ /* 0x000fe40003fce170 */
[----:B------:R-:W-:Y:S01]  /*0860*/  PLOP3.LUT P3, PT, PT, PT, PT, 0x8, 0x80 ;  /* 0x000000000080781c */ /* 0x000fe20003f6e170 */
[----:B------:R-:W-:-:S12]  /*0870*/  BRA `(.L_x_9) ;  /* 0x0000000000107947 */ /* 0x000fd80003800000 */
.L_x_10:
[----:B------:R-:W-:Y:S02]  /*0880*/  PLOP3.LUT P6, PT, PT, PT, PT, 0x8, 0x80 ;  /* 0x000000000080781c */ /* 0x000fe40003fce170 */
[----:B------:R-:W-:Y:S02]  /*0890*/  PLOP3.LUT P5, PT, PT, PT, PT, 0x80, 0x8 ;  /* 0x000000000008781c */ /* 0x000fe40003faf070 */
[----:B------:R-:W-:Y:S02]  /*08a0*/  PLOP3.LUT P4, PT, PT, PT, PT, 0x8, 0x80 ;  /* 0x000000000080781c */ /* 0x000fe40003f8e170 */
[----:B------:R-:W-:-:S13]  /*08b0*/  PLOP3.LUT P3, PT, PT, PT, PT, 0x80, 0x8 ;  /* 0x000000000008781c */ /* 0x000fda0003f6f070 */
.L_x_9:
[----:B------:R-:W-:Y:S05]  /*08c0*/  BSYNC.RECONVERGENT B0 ;  /* 0x0000000000007941 */ /* 0x000fea0003800200 */
.L_x_7:
[----:B------:R-:W1:Y:S01]  /*08d0*/  SHFL.IDX PT, R0, R17, RZ, 0x1f ;  /* 0x00001fff11007589 */ /* 0x000e6200000e0000 */
[----:B------:R-:W-:Y:S02]  /*08e0*/  ISETP.NE.AND P1, PT, R2, 0x3, PT ;  /* 0x000000030200780c */ /* 0x000fe40003f25270 */
[----:B------:R-:W-:Y:S02]  /*08f0*/  PLOP3.LUT P0, PT, P0, PT, UP1, 0xae, 0xea ;  /* 0x0000000000ea781c */ /* 0x000fe4000070f51e */
[----:B-1----:R-:W-:-:S13]  /*0900*/  ISETP.NE.AND P2, PT, R0, RZ, PT ;  /* 0x000000ff0000720c */ /* 0x002fda0003f45270 */
[----:B------:R-:W-:Y:S05]  /*0910*/  @P2 BRA `(.L_x_11) ;  /* 0x0000000000382947 */ /* 0x000fea0003800000 */
[----:B------:R-:W1:Y:S01]  /*0920*/  S2UR UR5, SR_CgaCtaId ;  /* 0x00000000000579c3 */ /* 0x000e620000008800 */
[----:B------:R-:W-:Y:S01]  /*0930*/  UMOV UR6, 0x400 ;  /* 0x0000040000067882 */ /* 0x000fe20000000000 */
[----:B------:R-:W-:Y:S01]  /*0940*/  UMOV UR4, 0x1 ;  /* 0x0000000100047882 */ /* 0x000fe20000000000 */
[----:B------:R-:W-:Y:S01]  /*0950*/  ELECT P2, URZ, PT ;  /* 0x0000000000ff782f */ /* 0x000fe20003840000 */
[----:B-1----:R-:W-:Y:S02]  /*0960*/  ULEA UR5, UR5, UR6, 0x18 ;  /* 0x0000000605057291 */ /* 0x002fe4000f8ec0ff */
[----:B------:R-:W-:-:S04]  /*0970*/  UIADD3 UR6, UPT, UPT, -UR4, 0x100000, URZ ;  /* 0x0010000004067890 */ /* 0x000fc8000fffe1ff */
[----:B------:R-:W-:Y:S02]  /*0980*/  USHF.L.U32 UR7, UR6, 0xb, URZ ;  /* 0x0000000b06077899 */ /* 0x000fe400080006ff */
[----:B------:R-:W-:Y:S01]  /*0990*/  USHF.L.U32 UR6, UR6, 0x1, URZ ;  /* 0x0000000106067899 */ /* 0x000fe200080006ff */
[----:B------:R-:W1:Y:S11]  /*09a0*/  FENCE.VIEW.ASYNC.S ;  /* 0x00000000000073c6 */ /* 0x000e760000000000 */
[----:B-1----:R1:W2:Y:S01]  /*09b0*/  SYNCS.EXCH.64 URZ, [UR5+0x14000], UR6 ;  /* 0x0140000605ff75b2 */ /* 0x0022a20008000100 */
[----:B------:R1:W3:Y:S01]  /*09c0*/  SYNCS.EXCH.64 URZ, [UR5+0x14010], UR6 ;  /* 0x0140100605ff75b2 */ /* 0x0002e20008000100 */
[----:B------:R1:W4:Y:S01]  /*09d0*/  SYNCS.EXCH.64 URZ, [UR5+0x14008], UR6 ;  /* 0x0140080605ff75b2 */ /* 0x0003220008000100 */
[----:B------:R1:W1:Y:S01]  /*09e0*/  SYNCS.EXCH.64 URZ, [UR5+0x14018], UR6 ;  /* 0x0140180605ff75b2 */ /* 0x0002620008000100 */
[----:B------:R-:W-:Y:S01]  /*09f0*/  NOP ;  /* 0x0000000000007918 */ /* 0x000fe20000000000 */
.L_x_11:
[----:B------:R-:W-:Y:S01]  /*0a00*/  NOP ;  /* 0x0000000000007918 */ /* 0x000fe20000000000 */
[----:B------:R-:W-:Y:S05]  /*0a10*/  @!P1 BRA `(.L_x_12) ;  /* 0x0000000000289947 */ /* 0x000fea0003800000 */
[----:B------:R-:W-:Y:S01]  /*0a20*/  ISETP.NE.AND P1, PT, R2, 0x4, PT ;  /* 0x000000040200780c */ /* 0x000fe20003f25270 */
[----:B------:R-:W-:Y:S02]  /*0a30*/  UPLOP3.LUT UP3, UPT, UPT, UPT, UPT, 0x80, 0x8 ;  /* 0x000000000008789c */ /* 0x000fe40003f6f070 */
[----:B------:R-:W-:Y:S02]  /*0a40*/  UPLOP3.LUT UP2, UPT, UPT, UPT, UPT, 0x40, 0x4 ;  /* 0x000000000004789c */ /* 0x000fe40003f4e870 */
[----:B------:R-:W-:Y:S02]  /*0a50*/  UPLOP3.LUT UP1, UPT, UPT, UPT, UPT, 0x80, 0x8 ;  /* 0x000000000008789c */ /* 0x000fe40003f2f070 */
[----:B------:R-:W-:-:S06]  /*0a60*/  UPLOP3.LUT UP0, UPT, UPT, UPT, UPT, 0x80, 0x8 ;  /* 0x000000000008789c */ /* 0x000fcc0003f0f070 */
[----:B------:R-:W-:Y:S05]  /*0a70*/  @P1 BRA `(.L_x_13) ;  /* 0x0000000000201947 */ /* 0x000fea0003800000 */
[----:B------:R-:W-:Y:S02]  /*0a80*/  UPLOP3.LUT UP2, UPT, UPT, UPT, UPT, 0x40, 0x4 ;  /* 0x000000000004789c */ /* 0x000fe40003f4e870 */
[----:B------:R-:W-:Y:S02]  /*0a90*/  UPLOP3.LUT UP3, UPT, UPT, UPT, UPT, 0x40, 0x4 ;  /* 0x000000000004789c */ /* 0x000fe40003f6e870 */
[----:B------:R-:W-:Y:S01]  /*0aa0*/  UPLOP3.LUT UP0, UPT, UPT, UPT, UPT, 0x40, 0x4 ;  /* 0x000000000004789c */ /* 0x000fe20003f0e870 */
[----:B------:R-:W-:Y:S05]  /*0ab0*/  BRA `(.L_x_13) ;  /* 0x0000000000107947 */ /* 0x000fea0003800000 */
.L_x_12:
[----:B------:R-:W-:Y:S02]  /*0ac0*/  UPLOP3.LUT UP3, UPT, UPT, UPT, UPT, 0x40, 0x4 ;  /* 0x000000000004789c */ /* 0x000fe40003f6e870 */
[----:B------:R-:W-:Y:S02]  /*0ad0*/  UPLOP3.LUT UP2, UPT, UPT, UPT, UPT, 0x80, 0x8 ;  /* 0x000000000008789c */ /* 0x000fe40003f4f070 */
[----:B------:R-:W-:Y:S02]  /*0ae0*/  UPLOP3.LUT UP1, UPT, UPT, UPT, UPT, 0x40, 0x4 ;  /* 0x000000000004789c */ /* 0x000fe40003f2e870 */
[----:B------:R-:W-:Y:S02]  /*0af0*/  UPLOP3.LUT UP0, UPT, UPT, UPT, UPT, 0x80, 0x8 ;  /* 0x000000000008789c */ /* 0x000fe40003f0f070 */
.L_x_13:
[----:B------:R-:W5:Y:S02]  /*0b00*/  SHFL.IDX PT, R0, R17, RZ, 0x1f ;  /* 0x00001fff11007589 */ /* 0x000f6400000e0000 */
[----:B-----5:R-:W-:-:S13]  /*0b10*/  ISETP.NE.AND P1, PT, R0, RZ, PT ;  /* 0x000000ff0000720c */ /* 0x020fda0003f25270 */
[----:B------:R-:W-:Y:S05]  /*0b20*/  @P1 BRA `(.L_x_14) ;  /* 0x0000000000401947 */ /* 0x000fea0003800000 */
[----:B-1----:R-:W1:Y:S01]  /*0b30*/  S2UR UR5, SR_CgaCtaId ;  /* 0x00000000000579c3 */ /* 0x002e620000008800 */
        /* <DEDUP_REMOVED lines=8> */
[----:B-1----:R1:W1:Y:S01]  /*0bc0*/  SYNCS.EXCH.64 URZ, [UR5+0x14020], UR6 ;  /* 0x0140200605ff75b2 */ /* 0x0022620008000100 */
[----:B------:R1:W1:Y:S01]  /*0bd0*/  SYNCS.EXCH.64 URZ, [UR5+0x14038], UR6 ;  /* 0x0140380605ff75b2 */ /* 0x0002620008000100 */
[----:B------:R1:W1:Y:S01]  /*0be0*/  SYNCS.EXCH.64 URZ, [UR5+0x14028], UR6 ;  /* 0x0140280605ff75b2 */ /* 0x0002620008000100 */
[----:B------:R1:W1:Y:S01]  /*0bf0*/  SYNCS.EXCH.64 URZ, [UR5+0x14040], UR6 ;  /* 0x0140400605ff75b2 */ /* 0x0002620008000100 */
[----:B------:R1:W1:Y:S01]  /*0c00*/  SYNCS.EXCH.64 URZ, [UR5+0x14030], UR6 ;  /* 0x0140300605ff75b2 */ /* 0x0002620008000100 */
[----:B------:R1:W1:Y:S01]  /*0c10*/  SYNCS.EXCH.64 URZ, [UR5+0x14048], UR6 ;  /* 0x0140480605ff75b2 */ /* 0x0002620008000100 */
[----:B------:R-:W-:Y:S01]  /*0c20*/  NOP ;  /* 0x0000000000007918 */ /* 0x000fe20000000000 */
.L_x_14:
[----:B------:R-:W5:Y:S01]  /*0c30*/  SHFL.IDX PT, R0, R17, RZ, 0x1f ;  /* 0x00001fff11007589 */ /* 0x000f6200000e0000 */
[----:B------:R-:W-:Y:S01]  /*0c40*/  NOP ;  /* 0x0000000000007918 */ /* 0x000fe20000000000 */
[----:B-----5:R-:W-:-:S13]  /*0c50*/  ISETP.NE.AND P1, PT, R0, RZ, PT ;  /* 0x000000ff0000720c */ /* 0x020fda0003f25270 */
[----:B------:R-:W-:Y:S05]  /*0c60*/  @P1 BRA `(.L_x_15) ;  /* 0x0000000000401947 */ /* 0x000fea0003800000 */
[----:B-1----:R-:W1:Y:S01]  /*0c70*/  S2UR UR6, SR_CgaCtaId ;  /* 0x00000000000679c3 */ /* 0x002e620000008800 */
[----:B------:R-:W-:Y:S01]  /*0c80*/  UMOV UR7, 0x400 ;  /* 0x0000040000077882 */ /* 0x000fe20000000000 */
[----:B------:R-:W-:Y:S01]  /*0c90*/  UMOV UR5, 0x1 ;  /* 0x0000000100057882 */ /* 0x000fe20000000000 */
[----:B------:R-:W-:Y:S01]  /*0ca0*/  UMOV UR4, 0x80 ;  /* 0x0000008000047882 */ /* 0x000fe20000000000 */
[----:B------:R-:W-:-:S04]  /*0cb0*/  UIADD3 UR8, UPT, UPT, -UR5, 0x100000, URZ ;  /* 0x0010000005087890 */ /* 0x000fc8000fffe1ff */
[----:B------:R-:W-:Y:S02]  /*0cc0*/  USHF.L.U32 UR9, UR8, 0xb, URZ ;  /* 0x0000000b08097899 */ /* 0x000fe400080006ff */
[----:B------:R-:W-:Y:S02]  /*0cd0*/  USHF.L.U32 UR8, UR8, 0x1, URZ ;  /* 0x0000000108087899 */ /* 0x000fe400080006ff */
[----:B------:R-:W-:-:S04]  /*0ce0*/  UIADD3 UR4, UPT, UPT, -UR4, 0x100000, URZ ;  /* 0x0010000004047890 */ /* 0x000fc8000fffe1ff */
[----:B------:R-:W-:Y:S02]  /*0cf0*/  USHF.L.U32 UR5, UR4, 0xb, URZ ;  /* 0x0000000b04057899 */ /* 0x000fe400080006ff */
[----:B------:R-:W-:Y:S01]  /*0d00*/  USHF.L.U32 UR4, UR4, 0x1, URZ ;  /* 0x0000000104047899 */ /* 0x000fe200080006ff */
[----:B------:R-:W-:Y:S01]  /*0d10*/  ELECT P1, URZ, PT ;  /* 0x0000000000ff782f */ /* 0x000fe20003820000 */
[----:B-1----:R-:W-:Y:S01]  /*0d20*/  ULEA UR6, UR6, UR7, 0x18 ;  /* 0x0000000706067291 */ /* 0x002fe2000f8ec0ff */
[----:B------:R-:W1:Y:S11]  /*0d30*/  FENCE.VIEW.ASYNC.S ;  /* 0x00000000000073c6 */ /* 0x000e760000000000 */
[----:B-1----:R1:W1:Y:S01]  /*0d40*/  SYNCS.EXCH.64 URZ, [UR6+0x14050], UR8 ;  /* 0x0140500806ff75b2 */ /* 0x0022620008000100 */
[----:B------:R1:W1:Y:S01]  /*0d50*/  SYNCS.EXCH.64 URZ, [UR6+0x14058], UR4 ;  /* 0x0140580406ff75b2 */ /* 0x0002620008000100 */
[----:B------:R-:W-:Y:S01]  /*0d60*/  NOP ;  /* 0x0000000000007918 */ /* 0x000fe20000000000 */
.L_x_15:
[----:B------:R-:W5:Y:S01]  /*0d70*/  SHFL.IDX PT, R0, R17, RZ, 0x1f ;  /* 0x00001fff11007589 */ /* 0x000f6200000e0000 */
[----:B-1----:R-:W-:Y:S01]  /*0d80*/  UP2UR UR4, UPR, URZ, 0x1 ;  /* 0x00000001ff047883 */ /* 0x002fe20008000000 */
[----:B------:R-:W-:Y:S01]  /*0d90*/  ISETP.NE.AND P2, PT, R2, 0x2, PT ;  /* 0x000000020200780c */ /* 0x000fe20003f45270 */
[----:B------:R-:W-:Y:S01]  /*0da0*/  UISETP.NE.AND UP0, UPT, UR55, URZ, UPT ;  /* 0x000000ff3700728c */ /* 0x000fe2000bf05270 */
[----:B------:R-:W-:Y:S01]  /*0db0*/  NOP ;  /* 0x0000000000007918 */ /* 0x000fe20000000000 */
[----:B------:R-:W-:Y:S02]  /*0dc0*/  USEL UR47, URZ, 0x2, !UP4 ;  /* 0x00000002ff2f7887 */ /* 0x000fe4000e000000 */
[----:B------:R-:W-:Y:S02]  /*0dd0*/  USEL UR48, URZ, 0x2, !UP0 ;  /* 0x00000002ff307887 */ /* 0x000fe4000c000000 */
[----:B------:R-:W-:Y:S02]  /*0de0*/  UISETP.NE.AND UP0, UPT, UR4, URZ, UPT ;  /* 0x000000ff0400728c */ /* 0x000fe4000bf05270 */
[----:B------:R-:W-:-:S02]  /*0df0*/  USEL UR48, UR48, 0x1, !UP5 ;  /* 0x0000000130307887 */ /* 0x000fc4000e800000 */
[----:B------:R-:W-:Y:S01]  /*0e00*/  USEL UR47, UR47, 0x1, !UP5 ;  /* 0x000000012f2f7887 */ /* 0x000fe2000e800000 */
[----:B-----5:R-:W-:-:S13]  /*0e10*/  ISETP.NE.AND P1, PT, R0, RZ, PT ;  /* 0x000000ff0000720c */ /* 0x020fda0003f25270 */
[----:B------:R-:W-:Y:S05]  /*0e20*/  @P1 BRA `(.L_x_16) ;  /* 0x0000000000401947 */ /* 0x000fea0003800000 */
[----:B------:R-:W1:Y:S01]  /*0e30*/  S2UR UR6, SR_CgaCtaId ;  /* 0x00000000000679c3 */ /* 0x000e620000008800 */
        /* <DEDUP_REMOVED lines=15> */
.L_x_16:
[----:B------:R-:W-:Y:S01]  /*0f30*/  NOP ;  /* 0x0000000000007918 */ /* 0x000fe20000000000 */
[----:B------:R-:W-:Y:S05]  /*0f40*/  @!P2 BRA `(.L_x_17) ;  /* 0x000000000024a947 */ /* 0x000fea0003800000 */
[----:B------:R-:W-:Y:S01]  /*0f50*/  ISETP.NE.AND P1, PT, R2, RZ, PT ;  /* 0x000000ff0200720c */ /* 0x000fe20003f25270 */
[----:B-1----:R-:W-:Y:S02]  /*0f60*/  UP2UR UR4, UPR, URZ, 0x1 ;  /* 0x00000001ff047883 */ /* 0x002fe40008000000 */
[----:B------:R-:W-:Y:S01]  /*0f70*/  UPLOP3.LUT UP0, UPT, UPT, UPT, UPT, 0x80, 0x8 ;  /* 0x000000000008789c */ /* 0x000fe20003f0f070 */
[----:B------:R-:W-:-:S03]  /*0f80*/  UMOV UR7, URZ ;  /* 0x000000ff00077c82 */ /* 0x000fc60008000000 */
[----:B------:R-:W-:Y:S02]  /*0f90*/  UP2UR UR37, UPR, URZ, 0x1 ;  /* 0x00000001ff257883 */ /* 0x000fe40008000000 */
[----:B------:R-:W-:-:S04]  /*0fa0*/  UISETP.NE.AND UP0, UPT, UR4, URZ, UPT ;  /* 0x000000ff0400728c */ /* 0x000fc8000bf05270 */
[----:B------:R-:W-:Y:S07]  /*0fb0*/  @P1 BRA `(.L_x_18) ;  /* 0x00000000001c1947 */ /* 0x000fee0003800000 */
[----:B------:R-:W-:Y:S01]  /*0fc0*/  UMOV UR7, 0x1 ;  /* 0x0000000100077882 */ /* 0x000fe20000000000 */
[----:B------:R-:W-:Y:S05]  /*0fd0*/  BRA `(.L_x_18) ;  /* 0x0000000000147947 */ /* 0x000fea0003800000 */
.L_x_17:
[----:B-1----:R-:W-:Y:S02]  /*0fe0*/  UP2UR UR4, UPR, URZ, 0x1 ;  /* 0x00000001ff047883 */ /* 0x002fe40008000000 */
[----:B------:R-:W-:Y:S01]  /*0ff0*/  UPLOP3.LUT UP0, UPT, UPT, UPT, UPT, 0x40, 0x4 ;  /* 0x000000000004789c */ /* 0x000fe20003f0e870 */
[----:B------:R-:W-:-:S03]  /*1000*/  UMOV UR7, 0x2 ;  /* 0x0000000200077882 */ /* 0x000fc60000000000 */
[----:B------:R-:W-:Y:S02]  /*1010*/  UP2UR UR37, UPR, URZ, 0x1 ;  /* 0x00000001ff257883 */ /* 0x000fe40008000000 */
[----:B------:R-:W-:Y:S02]  /*1020*/  UISETP.NE.AND UP0, UPT, UR4, URZ, UPT ;  /* 0x000000ff0400728c */ /* 0x000fe4000bf05270 */
.L_x_18:
[----:B------:R-:W1:Y:S02]  /*1030*/  SHFL.IDX PT, R0, R17, RZ, 0x1f ;  /* 0x00001fff11007589 */ /* 0x000e6400000e0000 */
[----:B-1----:R-:W-:-:S13]  /*1040*/  ISETP.NE.AND P1, PT, R0, RZ, PT ;  /* 0x000000ff0000720c */ /* 0x002fda0003f25270 */
[----:B------:R-:W-:Y:S05]  /*1050*/  @P1 BRA `(.L_x_19) ;  /* 0x0000000000301947 */ /* 0x000fea0003800000 */
[----:B------:R-:W1:Y:S01]  /*1060*/  S2UR UR5, SR_CgaCtaId ;  /* 0x00000000000579c3 */ /* 0x000e620000008800 */
[----:B------:R-:W-:Y:S01]  /*1070*/  UMOV UR6, 0x400 ;  /* 0x0000040000067882 */ /* 0x000fe20000000000 */
[----:B------:R-:W-:Y:S01]  /*1080*/  UMOV UR4, 0x80 ;  /* 0x0000008000047882 */ /* 0x000fe20000000000 */
[----:B------:R-:W-:Y:S01]  /*1090*/  ELECT P1, URZ, PT ;  /* 0x0000000000ff782f */ /* 0x000fe20003820000 */
[----:B------:R-:W-:-:S04]  /*10a0*/  UIADD3 UR8, UPT, UPT, -UR4, 0x100000, URZ ;  /* 0x0010000004087890 */ /* 0x000fc8000fffe1ff */
[----:B------:R-:W-:Y:S02]  /*10b0*/  USHF.L.U32 UR9, UR8, 0xb, URZ ;  /* 0x0000000b08097899 */ /* 0x000fe400080006ff */
[----:B------:R-:W-:Y:S02]  /*10c0*/  USHF.L.U32 UR8, UR8, 0x1, URZ ;  /* 0x0000000108087899 */ /* 0x000fe400080006ff */
[----:B-1----:R-:W-:Y:S01]  /*10d0*/  ULEA UR5, UR5, UR6, 0x18 ;  /* 0x0000000605057291 */ /* 0x002fe2000f8ec0ff */
[----:B------:R-:W1:Y:S11]  /*10e0*/  FENCE.VIEW.ASYNC.S ;  /* 0x00000000000073c6 */ /* 0x000e760000000000 */
[----:B-1----:R1:W1:Y:S01]  /*10f0*/  SYNCS.EXCH.64 URZ, [UR5+0x14070], UR8 ;  /* 0x0140700805ff75b2 */ /* 0x0022620008000100 */
[----:B------:R1:W1:Y:S01]  /*1100*/  SYNCS.EXCH.64 URZ, [UR5+0x14078], UR8 ;  /* 0x0140780805ff75b2 */ /* 0x0002620008000100 */
[----:B------:R-:W-:Y:S01]  /*1110*/  NOP ;  /* 0x0000000000007918 */ /* 0x000fe20000000000 */
.L_x_19:
[----:B------:R-:W-:Y:S01]  /*1120*/  NOP ;  /* 0x0000000000007918 */ /* 0x000fe20000000000 */
[----:B------:R-:W-:Y:S05]  /*1130*/  @!P2 BRA `(.L_x_20) ;  /* 0x000000000024a947 */ /* 0x000fea0003800000 */
[----:B------:R-:W-:Y:S01]  /*1140*/  ISETP.NE.AND P1, PT, R2, 0x1, PT ;  /* 0x000000010200780c */ /* 0x000fe20003f25270 */
[----:B------:R-:W-:Y:S02]  /*1150*/  UP2UR UR4, UPR, URZ, 0x1 ;  /* 0x00000001ff047883 */ /* 0x000fe40008000000 */
[----:B------:R-:W-:Y:S01]  /*1160*/  UPLOP3.LUT UP0, UPT, UPT, UPT, UPT, 0x80, 0x8 ;  /* 0x000000000008789c */ /* 0x000fe20003f0f070 */
[----:B------:R-:W-:-:S03]  /*1170*/  UMOV UR6, URZ ;  /* 0x000000ff00067c82 */ /* 0x000fc60008000000 */
[----:B------:R-:W-:Y:S02]  /*1180*/  UP2UR UR36, UPR, URZ, 0x1 ;  /* 0x00000001ff247883 */ /* 0x000fe40008000000 */
[----:B------:R-:W-:-:S04]  /*1190*/  UISETP.NE.AND UP0, UPT, UR4, URZ, UPT ;  /* 0x000000ff0400728c */ /* 0x000fc8000bf05270 */
[----:B------:R-:W-:Y:S07]  /*11a0*/  @P1 BRA `(.L_x_21) ;  /* 0x00000000001c1947 */ /* 0x000fee0003800000 */
[----:B------:R-:W-:Y:S01]  /*11b0*/  UMOV UR6, 0x1 ;  /* 0x0000000100067882 */ /* 0x000fe20000000000 */
[----:B------:R-:W-:Y:S05]  /*11c0*/  BRA `(.L_x_21) ;  /* 0x0000000000147947 */ /* 0x000fea0003800000 */
.L_x_20:
[----:B------:R-:W-:Y:S02]  /*11d0*/  UP2UR UR4, UPR, URZ, 0x1 ;  /* 0x00000001ff047883 */ /* 0x000fe40008000000 */
[----:B------:R-:W-:Y:S01]  /*11e0*/  UPLOP3.LUT UP0, UPT, UPT, UPT, UPT, 0x40, 0x4 ;  /* 0x000000000004789c */ /* 0x000fe20003f0e870 */
[----:B------:R-:W-:-:S03]  /*11f0*/  UMOV UR6, 0x2 ;  /* 0x0000000200067882 */ /* 0x000fc60000000000 */
[----:B------:R-:W-:Y:S02]  /*1200*/  UP2UR UR36, UPR, URZ, 0x1 ;  /* 0x00000001ff247883 */ /* 0x000fe40008000000 */
[----:B------:R-:W-:Y:S02]  /*1210*/  UISETP.NE.AND UP0, UPT, UR4, URZ, UPT ;  /* 0x000000ff0400728c */ /* 0x000fe4000bf05270 */
.L_x_21:
[----:B------:R-:W5:Y:S01]  /*1220*/  SHFL.IDX PT, R0, R17, RZ, 0x1f ;  /* 0x00001fff11007589 */ /* 0x000f6200000e0000 */
[----:B------:R-:W-:Y:S02]  /*1230*/  USEL UR45, URZ, 0x1, !UP4 ;  /* 0x00000001ff2d7887 */ /* 0x000fe4000e000000 */
[----:B------:R-:W-:Y:S01]  /*1240*/  USEL UR54, URZ, 0x1, UP4 ;  /* 0x00000001ff367887 */ /* 0x000fe2000a000000 */
        /* <DEDUP_REMOVED lines=13> */
[----:B------:R-:W-:Y:S01]  /*1320*/  NOP ;  /* 0x0000000000007918 */ /* 0x000fe20000000000 */
.L_x_22:
        /* <DEDUP_REMOVED lines=19> */
[----:B------:R1:W1:Y:S01]  /*1460*/  SYNCS.EXCH.64 URZ, [UR8+0x14098], UR10 ;  /* 0x0140980a08ff75b2 */ /* 0x0002620008000100 */
[----:B------:R1:W1:Y:S01]  /*1470*/  SYNCS.EXCH.64 URZ, [UR8+0x140a8], UR4 ;  /* 0x0140a80408ff75b2 */ /* 0x0002620008000100 */
[----:B------:R-:W-:Y:S01]  /*1480*/  NOP ;  /* 0x0000000000007918 */ /* 0x000fe20000000000 */
.L_x_23:
        /* <DEDUP_REMOVED lines=22> */
.L_x_24:
[----:B------:R-:W5:Y:S01]  /*15f0*/  SHFL.IDX PT, R0, R17, RZ, 0x1f ;  /* 0x00001fff11007589 */ /* 0x000f6200000e0000 */
[----:B------:R-:W-:Y:S01]  /*1600*/  NOP ;  /* 0x0000000000007918 */ /* 0x000fe20000000000 */
        /* <DEDUP_REMOVED lines=14> */
.L_x_25:
[----:B------:R-:W-:Y:S01]  /*16f0*/  ISETP.GT.AND P1, PT, R2, 0x3, PT ;  /* 0x000000030200780c */ /* 0x000fe20003f24270 */
[----:B------:R-:W-:Y:S01]  /*1700*/  NOP ;  /* 0x0000000000007918 */ /* 0x000fe20000000000 */
[----:B-1234-:R-:W-:Y:S11]  /*1710*/  BAR.SYNC.DEFER_BLOCKING 0x0 ;  /* 0x0000000000007b1d */ /* 0x01eff60000010000 */
[----:B------:R-:W-:Y:S05]  /*1720*/  @P1 BRA `(.L_x_26) ;  /* 0x0000017400701947 */ /* 0x000fea0003800000 */
[----:B------:R-:W-:-:S13]  /*1730*/  ISETP.GE.U32.AND P0, PT, R2, 0x2, PT ;  /* 0x000000020200780c */ /* 0x000fda0003f06070 */
[----:B------:R-:W-:Y:S05]  /*1740*/  @!P0 BRA `(.L_x_27) ;  /* 0x000000b800d08947 */ /* 0x000fea0003800000 */
[----:B------:R-:W-:Y:S05]  /*1750*/  @!P2 BRA `(.L_x_28) ;  /* 0x000000280070a947 */ /* 0x000fea0003800000 */
[----:B------:R-:W-:-:S08]  /*1760*/  NOP ;  /* 0x0000000000007918 */ /* 0x000fd00000000000 */
[----:B------:R-:W1:-:S00]  /*1770*/  USETMAXREG.DEALLOC.CTAPOOL 0x20 ;  /* 0x00000020000079c8 */ /* 0x000e4000080e0500 */
[----:B------:R-:W2:Y:S08]  /*1780*/  S2UR UR9, SR_CTAID.X ;  /* 0x00000000000979c3 */ /* 0x000eb00000002500 */
[----:B-1----:R-:W1:Y:S01]  /*1790*/  LDC R0, c[0x0][0x380] ;  /* 0x0000e000ff007b82 */ /* 0x002e620000000800 */
[----:B--2---:R-:W-:-:S06]  /*17a0*/  USHF.L.U32 UR4, UR9, 0x8, URZ ;  /* 0x0000000809047899 */ /* 0x004fcc00080006ff */
[----:B-1----:R-:W-:-:S13]  /*17b0*/  ISETP.LE.U32.AND P0, PT, R0, UR4, PT ;  /* 0x0000000400007c0c */ /* 0x002fda000bf03070 */
[----:B------:R-:W-:Y:S05]  /*17c0*/  @P0 EXIT ;  /* 0x000000000000094d */ /* 0x000fea0003800000 */
[----:B------:R-:W1:Y:S01]  /*17d0*/  S2UR UR4, SR_CgaCtaId ;  /* 0x00000000000479c3 */ /* 0x000e620000008800 */
[----:B------:R-:W-:Y:S01]  /*17e0*/  UMOV UR6, 0x40 ;  /* 0x0000004000067882 */ /* 0x000fe20000000000 */
[----:B------:R-:W-:Y:S01]  /*17f0*/  NOP ;  /* 0x0000000000007918 */ /* 0x000fe20000000000 */
[----:B------:R-:W-:Y:S01]  /*1800*/  UMOV UR5, 0x400 ;  /* 0x0000040000057882 */ /* 0x000fe20000000000 */
[----:B-1----:R-:W-:Y:S02]  /*1810*/  ULEA UR6, UR4, UR6, 0x18 ;  /* 0x0000000604067291 */ /* 0x002fe4000f8ec0ff */
[----:B------:R-:W-:-:S07]  /*1820*/  ULEA UR4, UR4, UR5, 0x18 ;  /* 0x0000000504047291 */ /* 0x000fce000f8ec0ff */
[----:B------:R-:W1:Y:S02]  /*1830*/  LDS.U8 R0, [UR6+0x1c] ;  /* 0x00001c06ff007984 */ /* 0x000e640008000000 */
[----:B-1----:R-:W-:-:S13]  /*1840*/  ISETP.NE.AND P0, PT, R0, RZ, PT ;  /* 0x000000ff0000720c */ /* 0x002fda0003f05270 */
[----:B------:R-:W-:Y:S05]  /*1850*/  @P0 BRA `(.L_x_29) ;  /* 0x0000000000580947 */ /* 0x000fea0003800000 */
[----:B------:R-:W-:-:S13]  /*1860*/  ELECT P0, URZ, PT ;  /* 0x0000000000ff782f */ /* 0x000fda0003800000 */
[----:B------:R-:W-:Y:S05]  /*1870*/  @!P0 BRA `(.L_x_30) ;  /* 0x0000000000608947 */ /* 0x000fea0003800000 */
[----:B------:R-:W-:Y:S01]  /*1880*/  UMOV UR5, 0x10 ;  /* 0x0000001000057882 */ /* 0x000fe20000000000 */
[----:B------:R-:W-:Y:S01]  /*1890*/  HFMA2 R0, -RZ, RZ, 0, 5.9604644775390625e-08 ;  /* 0x00000001ff007431 */ /* 0x000fe200000001ff */
[----:B------:R-:W-:-:S03]  /*18a0*/  MOV R2, 0xffff ;  /* 0x0000ffff00027802 */ /* 0x000fc60000000f00 */
[----:B------:R-:W-:Y:S04]  /*18b0*/  DEPBAR.LE SB1, 0x36 ;  /* 0x00009d800000791a */ /* 0x000fe80000000000 */
[----:B------:R-:W1:Y:S02]  /*18c0*/  UTCATOMSWS.FIND_AND_SET.ALIGN UP0, UR5, UR5 ;  /* 0x00000005000575e3 */ /* 0x000e640008000800 */
[----:B-1----:R-:W-:Y:S01]  /*18d0*/  MOV R3, UR5 ;  /* 0x0000000500037c02 */ /* 0x002fe20008000f00 */
[----:B------:R-:W-:Y:S06]  /*18e0*/  BRA.U UP0, `(.L_x_31) ;  /* 0x0000000100187547 */ /* 0x000fec000b800000 */
.L_x_32:
[----:B------:R-:W-:Y:S05]  /*18f0*/  NANOSLEEP 0x64 ;  /* 0x000000640000795d */ /* 0x000fea0003800000 */
[----:B------:R-:W-:-:S05]  /*1900*/  UMOV UR5, 0x10 ;  /* 0x0000001000057882 */ /* 0x000fca0000000000 */
[----:B------:R-:W-:Y:S04]  /*1910*/  DEPBAR.LE SB1, 0x36 ;  /* 0x00009d800000791a */ /* 0x000fe80000000000 */
[----:B------:R-:W1:Y:S02]  /*1920*/  UTCATOMSWS.FIND_AND_SET.ALIGN UP0, UR5, UR5 ;  /* 0x00000005000575e3 */ /* 0x000e640008000800 */
[----:B-1----:R-:W-:Y:S01]  /*1930*/  MOV R3, UR5 ;  /* 0x0000000500037c02 */ /* 0x002fe20008000f00 */
[----:B------:R-:W-:Y:S05]  /*1940*/  BRA.U !UP0, `(.L_x_32) ;  /* 0xfffffffd08e87547 */ /* 0x000fea000b83ffff */
.L_x_31:
[-C--:B------:R-:W-:Y:S02]  /*1950*/  SHF.L.U32 R2, R2, R3.reuse, RZ ;  /* 0x0000000302027219 */ /* 0x080fe400000006ff */
[----:B------:R-:W-:Y:S01]  /*1960*/  SHF.L.U32 R0, R0, R3, RZ ;  /* 0x0000000300007219 */ /* 0x000fe200000006ff */
[----:B------:R-:W-:Y:S02]  /*1970*/  IMAD.SHL.U32 R3, R3, 0x20, RZ ;  /* 0x0000002003037824 */ /* 0x000fe400078e00ff */
[----:B------:R1:W-:Y:S04]  /*1980*/  ATOMS.OR RZ, [UR6+0x14], R2 ;  /* 0x00001402ffff798c */ /* 0x0003e8000b000006 */
[----:B------:R1:W-:Y:S04]  /*1990*/  ATOMS.OR RZ, [UR6+0x18], R0 ;  /* 0x00001800ffff798c */ /* 0x0003e8000b000006 */
[----:B------:R1:W-:Y:S01]  /*19a0*/  STS [UR4+0x140e0], R3 ;  /* 0x0140e003ff007988 */ /* 0x0003e20008000804 */
[----:B------:R-:W-:Y:S05]  /*19b0*/  BRA `(.L_x_30) ;  /* 0x0000000000107947 */ /* 0x000fea0003800000 */
.L_x_29:
[----:B------:R-:W-:Y:S02]  /*19c0*/  MOV R0, 0xffffffff ;  /* 0xffffffff00007802 */ /* 0x000fe40000000f00 */
[----:B------:R-:W-:-:S03]  /*19d0*/  MOV R2, 0x1a00 ;  /* 0x00001a0000027802 */ /* 0x000fc60000000f00 */
[----:B------:R1:W-:Y:S04]  /*19e0*/  STS [UR4+0x140e0], R0 ;  /* 0x0140e000ff007988 */ /* 0x0003e80008000804 */
[----:B-1----:R-:W-:Y:S05]  /*19f0*/  CALL.REL.NOINC `($__internal_1_$__cuda_sm10x_tcgen05_guardrail_trap_phase_invalid_during_alloc) ;  /* 0x000001ac00987944 */ /* 0x002fea0003c00000 */
.L_x_30:
[----:B------:R-:W-:Y:S05]  /*1a00*/  WARPSYNC.ALL ;  /* 0x0000000000007948 */ /* 0x000fea0003800000 */
[----:B------:R-:W2:Y:S02]  /*1a10*/  LDCU UR7, c[0x0][0x384] ;  /* 0x00007080ff0777ac */ /* 0x000ea40008000800 */
[----:B--2---:R-:W-:Y:S01]  /*1a20*/  ISETP.NE.AND P0, PT, RZ, UR7, PT ;  /* 0x00000007ff007c0c */ /* 0x004fe2000bf05270 */
[----:B------:R-:W-:-:S12]  /*1a30*/  NOP ;  /* 0x0000000000007918 */ /* 0x000fd80000000000 */
[----:B------:R-:W-:Y:S05]  /*1a40*/  @!P0 EXIT ;  /* 0x000000000000894d */ /* 0x000fea0003800000 */
[----:B------:R-:W-:Y:S01]  /*1a50*/  UIADD3 UR8, UPT, UPT, UR7, 0x7f, URZ ;  /* 0x0000007f07087890 */ /* 0x000fe2000fffe0ff */
[----:B------:R-:W-:Y:S01]  /*1a60*/  BSSY.RECONVERGENT B0, `(.L_x_33) ;  /* 0x0000013000007945 */ /* 0x000fe20003800200 */
[----:B------:R-:W-:Y:S02]  /*1a70*/  ULEA UR5, UR9, 0x2, 0x1 ;  /* 0x0000000209057891 */ /* 0x000fe4000f8e08ff */
[----:B------:R-:W-:Y:S02]  /*1a80*/  USHF.R.S32.HI UR10, URZ, 0x1f, UR8 ;  /* 0x0000001fff0a7899 */ /* 0x000fe40008011408 */
[----:B------:R-:W-:Y:S02]  /*1a90*/  UIADD3 UR6, UPT, UPT, UR4, 0x8000, URZ ;  /* 0x0000800004067890 */ /* 0x000fe4000fffe0ff */
[----:B------:R-:W-:Y:S02]  /*1aa0*/  ULEA.HI UR10, UR10, UR8, URZ, 0x7 ;  /* 0x000000080a0a7291 */ /* 0x000fe4000f8f38ff */
[----:B------:R-:W-:-:S02]  /*1ab0*/  USHF.R.U32.HI UR28, URZ, 0x4, UR4 ;  /* 0x00000004ff1c7899 */ /* 0x000fc40008011604 */
[----:B------:R-:W-:Y:S02]  /*1ac0*/  ULOP3.LUT UR5, UR5, 0x1fffffe, URZ, 0xc0, !UPT ;  /* 0x01fffffe05057892 */ /* 0x000fe4000f8ec0ff */
[----:B------:R-:W-:Y:S02]  /*1ad0*/  USHF.R.U32.HI UR6, URZ, 0x4, UR6 ;  /* 0x00000004ff067899 */ /* 0x000fe40008011606 */
[----:B------:R-:W-:Y:S02]  /*1ae0*/  USHF.R.S32.HI UR10, URZ, 0x7, UR10 ;  /* 0x00000007ff0a7899 */ /* 0x000fe4000801140a */
[----:B------:R-:W-:Y:S02]  /*1af0*/  ULOP3.LUT UR28, UR28, 0x3fff, URZ, 0xc0, !UPT ;  /* 0x00003fff1c1c7892 */ /* 0x000fe4000f8ec0ff */
[----:B------:R-:W-:Y:S02]  /*1b00*/  ULOP3.LUT UR6, UR6, 0x3fff, URZ, 0xc0, !UPT ;  /* 0x00003fff06067892 */ /* 0x000fe4000f8ec0ff */
[----:B------:R-:W-:-:S02]  /*1b10*/  UISETP.LT.AND UP0, UPT, UR10, UR5, UPT ;  /* 0x000000050a00728c */ /* 0x000fc4000bf01270 */
[----:B------:R-:W-:Y:S02]  /*1b20*/  ULOP3.LUT UR28, UR28, 0x10000, URZ, 0xfc, !UPT ;  /* 0x000100001c1c7892 */ /* 0x000fe4000f8efcff */
[----:B------:R-:W-:Y:S02]  /*1b30*/  ULOP3.LUT UR8, UR6, 0x10000, URZ, 0xfc, !UPT ;  /* 0x0001000006087892 */ /* 0x000fe4000f8efcff */
[----:B------:R-:W-:Y:S01]  /*1b40*/  USEL UR5, UR10, UR5, UP0 ;  /* 0x000000050a057287 */ /* 0x000fe20008000000 */
[----:B------:R-:W-:Y:S01]  /*1b50*/  UMOV UR29, 0x40004040 ;  /* 0x40004040001d7882 */ /* 0x000fe20000000000 */
[----:B------:R-:W-:Y:S01]  /*1b60*/  UMOV UR9, 0x40004040 ;  /* 0x4000404000097882 */ /* 0x000fe20000000000 */
[----:B------:R-:W-:Y:S06]  /*1b70*/  @!P4 BRA `(.L_x_34) ;  /* 0x000000000004c947 */ /* 0x000fec0003800000 */
[----:B------:R-:W-:Y:S05]  /*1b80*/  BPT.TRAP 0x1 ;  /* 0x000000040000795c */ /* 0x000fea0000300000 */
.L_x_34:
[----:B------:R-:W-:Y:S05]  /*1b90*/  BSYNC.RECONVERGENT B0 ;  /* 0x0000000000007941 */ /* 0x000fea0003800200 */
.L_x_33:
[----:B------:R-:W-:-:S04]  /*1ba0*/  SHF.L.U32 R6, RZ, 0x1f, RZ ;  /* 0x0000001fff067819 */ /* 0x000fc800000006ff */
[----:B------:R-:W2:Y:S02]  /*1bb0*/  SYNCS.PHASECHK.TRANS64.TRYWAIT P0, [UR4+0x14000], R6 ;  /* 0x01400006ff0075a7 */ /* 0x000ea40008001104 */
[----:B--2---:R-:W-:Y:S05]  /*1bc0*/  @!P0 BRA `(.L_x_35) ;  /* 0x0000019400f88947 */ /* 0x004fea0003800000 */
.L_x_370:
[----:B------:R-:W-:Y:S05]  /*1bd0*/  BRA.U !UP1, `(.L_x_36) ;  /* 0x0000000109047547 */ /* 0x000fea000b800000 */
[----:B------:R-:W-:Y:S05]  /*1be0*/  BPT.TRAP 0x1 ;  /* 0x000000040000795c */ /* 0x000fea0000300000 */
.L_x_36:
[----:B------:R-:W2:Y:S01]  /*1bf0*/  SYNCS.PHASECHK.TRANS64.TRYWAIT P0, [UR4+0x14020], R6 ;  /* 0x01402006ff0075a7 */ /* 0x000ea20008001104 */
[----:B------:R-:W-:Y:S01]  /*1c00*/  ULOP3.LUT UR48, UR48, 0x1, URZ, 0xc0, !UPT ;  /* 0x0000000130307892 */ /* 0x000fe2000f8ec0ff */
[----:B--2---:R-:W-:Y:S11]  /*1c10*/  @!P0 BRA `(.L_x_37) ;  /* 0x0000019400fc8947 */ /* 0x004ff60003800000 */
.L_x_372:
[----:B------:R-:W-:-:S09]  /*1c20*/  UISETP.NE.U32.AND UP0, UPT, UR48, 0x1, UPT ;  /* 0x000000013000788c */ /* 0x000fd2000bf05070 */
[----:B------:R-:W-:Y:S05]  /*1c30*/  BRA.U !UP0, `(.L_x_38) ;  /* 0x0000000108047547 */ /* 0x000fea000b800000 */
[----:B------:R-:W-:Y:S05]  /*1c40*/  BPT.TRAP 0x1 ;  /* 0x000000040000795c */ /* 0x000fea0000300000 */
.L_x_38:
[----:B------:R-:W-:Y:S01]  /*1c50*/  IMAD.MOV.U32 R5, RZ, RZ, 0x1 ;  /* 0x00000001ff057424 */ /* 0x000fe200078e00ff */
[----:B------:R-:W-:Y:S01]  /*1c60*/  UIADD3 UR10, UPT, UPT, UR8, 0x2, URZ ;  /* 0x00000002080a7890 */ /* 0x000fe2000fffe0ff */
[----:B-1----:R-:W-:Y:S02]  /*1c70*/  HFMA2 R2, -RZ, RZ, 0, 0 ;  /* 0x00000000ff027431 */ /* 0x002fe400000001ff */
[----:B------:R-:W-:Y:S01]  /*1c80*/  IMAD.MOV.U32 R0, RZ, RZ, RZ ;  /* 0x000000ffff007224 */ /* 0x000fe200078e00ff */
[----:B------:R-:W-:-:S04]  /*1c90*/  SHF.L.U32 R5, R5, 0x1f, RZ ;  /* 0x0000001f05057819 */ /* 0x000fc800000006ff */
[----:B------:R-:W1:Y:S02]  /*1ca0*/  SYNCS.PHASECHK.TRANS64.TRYWAIT P0, [UR4+0x14058], R5 ;  /* 0x01405805ff0075a7 */ /* 0x000e640008001104 */
[----:B-1----:R-:W-:Y:S05]  /*1cb0*/  @!P0 BRA `(.L_x_39) ;  /* 0x0000019400ec8947 */ /* 0x002fea0003800000 */
.L_x_374:
[----:B------:R-:W-:Y:S01]  /*1cc0*/  R2UR UR13, R2 ;  /* 0x00000000020d72ca */ /* 0x000fe200000e0000 */
[----:B------:R-:W-:Y:S01]  /*1cd0*/  IMAD.MOV.U32 R2, RZ, RZ, RZ ;  /* 0x000000ffff027224 */ /* 0x000fe200078e00ff */
[----:B------:R-:W-:Y:S01]  /*1ce0*/  R2UR UR12, R0 ;  /* 0x00000000000c72ca */ /* 0x000fe200000e0000 */
[----:B------:R-:W-:Y:S01]  /*1cf0*/  IMAD.MOV.U32 R0, RZ, RZ, RZ ;  /* 0x000000ffff007224 */ /* 0x000fe200078e00ff */
[----:B------:R-:W-:Y:S02]  /*1d00*/  UIADD3 UR32, UPT, UPT, UR28, 0x2, URZ ;  /* 0x000000021c207890 */ /* 0x000fe4000fffe0ff */
[----:B------:R-:W-:Y:S01]  /*1d10*/  R2UR UR11, R2 ;  /* 0x00000000020b72ca */ /* 0x000fe200000e0000 */
[----:B------:R-:W-:Y:S01]  /*1d20*/  UIADD3 UR26, UPT, UPT, UR8, 0x4, URZ ;  /* 0x00000004081a7890 */ /* 0x000fe2000fffe0ff */
[----:B------:R-:W-:Y:S01]  /*1d30*/  R2UR UR7, R0 ;  /* 0x00000000000772ca */ /* 0x000fe200000e0000 */
[----:B------:R-:W-:Y:S02]  /*1d40*/  UIADD3 UR30, UPT, UPT, UR28, 0x4, URZ ;  /* 0x000000041c1e7890 */ /* 0x000fe4000fffe0ff */
[----:B------:R-:W-:-:S02]  /*1d50*/  UIADD3 UR14, UPT, UPT, UR8, 0x6, URZ ;  /* 0x00000006080e7890 */ /* 0x000fc4000fffe0ff */
[----:B------:R-:W-:Y:S01]  /*1d60*/  UIADD3 UR24, UPT, UPT, UR28, 0x6, URZ ;  /* 0x000000061c187890 */ /* 0x000fe2000fffe0ff */
[----:B------:R-:W-:Y:S01]  /*1d70*/  UMOV UR22, 0x0 ;  /* 0x0000000000167882 */ /* 0x000fe20000000000 */
[----:B------:R-:W-:Y:S01]  /*1d80*/  UMOV UR23, 0x8200490 ;  /* 0x0820049000177882 */ /* 0x000fe20000000000 */
[----:B------:R-:W-:Y:S01]  /*1d90*/  UMOV UR20, 0x0 ;  /* 0x0000000000147882 */ /* 0x000fe20000000000 */
[----:B------:R-:W-:Y:S01]  /*1da0*/  UMOV UR21, 0x8200490 ;  /* 0x0820049000157882 */ /* 0x000fe20000000000 */
[----:B------:R-:W-:Y:S01]  /*1db0*/  UMOV UR34, UR10 ;  /* 0x0000000a00227c82 */ /* 0x000fe20008000000 */
[----:B------:R-:W-:Y:S01]  /*1dc0*/  UMOV UR35, 0x40004040 ;  /* 0x4000404000237882 */ /* 0x000fe20000000000 */
[----:B------:R-:W-:Y:S01]  /*1dd0*/  UMOV UR33, 0x40004040 ;  /* 0x4000404000217882 */ /* 0x000fe20000000000 */
[----:B------:R-:W-:Y:S01]  /*1de0*/  UMOV UR27, 0x40004040 ;  /* 0x40004040001b7882 */ /* 0x000fe20000000000 */
[----:B------:R-:W-:Y:S01]  /*1df0*/  UMOV UR18, 0x0 ;  /* 0x0000000000127882 */ /* 0x000fe20000000000 */
[----:B------:R-:W-:Y:S01]  /*1e00*/  UMOV UR19, 0x8200490 ;  /* 0x0820049000137882 */ /* 0x000fe20000000000 */
[----:B------:R-:W-:Y:S01]  /*1e10*/  UMOV UR31, 0x40004040 ;  /* 0x40004040001f7882 */ /* 0x000fe20000000000 */
[----:B------:R2:W-:Y:S01]  /*1e20*/  UTCHMMA gdesc[UR28], gdesc[UR8], tmem[UR13], tmem[UR22], idesc[UR23], !UPT ;  /* 0x00ff16081c0075ea */ /* 0x0005e2000f80000d */
[----:B------:R-:W-:Y:S01]  /*1e30*/  UMOV UR15, 0x40004040 ;  /* 0x40004040000f7882 */ /* 0x000fe20000000000 */
[----:B------:R-:W-:Y:S01]  /*1e40*/  UMOV UR16, 0x0 ;  /* 0x0000000000107882 */ /* 0x000fe20000000000 */
[----:B------:R-:W-:Y:S01]  /*1e50*/  UMOV UR17, 0x8200490 ;  /* 0x0820049000117882 */ /* 0x000fe20000000000 */
[----:B------:R-:W-:Y:S01]  /*1e60*/  UMOV UR25, 0x40004040 ;  /* 0x4000404000197882 */ /* 0x000fe20000000000 */
[----:B------:R2:W-:Y:S01]  /*1e70*/  UTCHMMA gdesc[UR32], gdesc[UR34], tmem[UR12], tmem[UR20], idesc[UR21], UPT ;  /* 0x00ff1422200075ea */ /* 0x0005e2000b80000c */
[----:B------:R2:W-:Y:S01]  /*1e80*/  UTCHMMA gdesc[UR30], gdesc[UR26], tmem[UR11], tmem[UR18], idesc[UR19], UPT ;  /* 0x00ff121a1e0075ea */ /* 0x0005e2000b80000b */
[----:B------:R2:W-:Y:S01]  /*1e90*/  UTCHMMA gdesc[UR24], gdesc[UR14], tmem[UR7], tmem[UR16], idesc[UR17], UPT ;  /* 0x00ff100e180075ea */ /* 0x0005e2000b800007 */
[----:B------:R-:W-:-:S09]  /*1ea0*/  UISETP.NE.AND UP4, UPT, UR48, URZ, UPT ;  /* 0x000000ff3000728c */ /* 0x000fd2000bf85270 */
[----:B------:R-:W-:Y:S05]  /*1eb0*/  BRA.U UP4, `(.L_x_40) ;  /* 0x0000000104047547 */ /* 0x000fea000b800000 */
[----:B--2---:R-:W-:Y:S05]  /*1ec0*/  BPT.TRAP 0x1 ;  /* 0x000000040000795c */ /* 0x004fea0000300000 */
.L_x_40:
[----:B--2---:R-:W-:Y:S01]  /*1ed0*/  UIADD3 UR7, UPT, UPT, UR4, 0x14050, URZ ;  /* 0x0001405004077890 */ /* 0x004fe2000fffe0ff */
[----:B------:R-:W-:Y:S08]  /*1ee0*/  BSSY.RECONVERGENT B0, `(.L_x_41) ;  /* 0x0000004000007945 */ /* 0x000ff00003800200 */
[----:B------:R2:W-:Y:S01]  /*1ef0*/  UTCBAR [UR7], URZ ;  /* 0x000000ff070073e9 */ /* 0x0005e200080000ff */
[----:B------:R-:W-:Y:S05]  /*1f00*/  @!P4 BRA `(.L_x_42) ;  /* 0x000000000004c947 */ /* 0x000fea0003800000 */
[----:B--2---:R-:W-:Y:S05]  /*1f10*/  BPT.TRAP 0x1 ;  /* 0x000000040000795c */ /* 0x004fea0000300000 */
.L_x_42:
[----:B--2---:R-:W-:Y:S05]  /*1f20*/  BSYNC.RECONVERGENT B0 ;  /* 0x0000000000007941 */ /* 0x004fea0003800200 */
.L_x_41:
[----:B------:R-:W2:Y:S01]  /*1f30*/  SYNCS.PHASECHK.TRANS64.TRYWAIT P0, [UR4+0x14008], R6 ;  /* 0x01400806ff0075a7 */ /* 0x000ea20008001104 */
[----:B------:R-:W-:Y:S01]  /*1f40*/  ULOP3.LUT UR47, UR47, 0x1, URZ, 0xc0, !UPT ;  /* 0x000000012f2f7892 */ /* 0x000fe2000f8ec0ff */
[----:B--2---:R-:W-:Y:S11]  /*1f50*/  @!P0 BRA `(.L_x_43) ;  /* 0x00000194005c8947 */ /* 0x004ff60003800000 */
.L_x_376:
[----:B------:R-:W-:-:S09]  /*1f60*/  UISETP.NE.U32.AND UP0, UPT, UR47, 0x1, UPT ;  /* 0x000000012f00788c */ /* 0x000fd2000bf05070 */
[----:B------:R-:W-:Y:S05]  /*1f70*/  BRA.U !UP0, `(.L_x_44) ;  /* 0x0000000108047547 */ /* 0x000fea000b800000 */
[----:B------:R-:W-:Y:S05]  /*1f80*/  BPT.TRAP 0x1 ;  /* 0x000000040000795c */ /* 0x000fea0000300000 */
.L_x_44:
[----:B------:R-:W3:Y:S01]  /*1f90*/  SYNCS.PHASECHK.TRANS64.TRYWAIT P0, [UR4+0x14068], R5 ;  /* 0x01406805ff0075a7 */ /* 0x000ee20008001104 */
[----:B------:R-:W-:Y:S01]  /*1fa0*/  HFMA2 R2, -RZ, RZ, 0, 7.62939453125e-06 ;  /* 0x00000080ff027431 */ /* 0x000fe200000001ff */
[----:B--2---:R-:W-:Y:S02]  /*1fb0*/  MOV R3, 0x80 ;  /* 0x0000008000037802 */ /* 0x004fe40000000f00 */
[----:B------:R-:W-:Y:S01]  /*1fc0*/  MOV R0, 0x80 ;  /* 0x0000008000007802 */ /* 0x000fe20000000f00 */
[----:B---3--:R-:W-:Y:S06]  /*1fd0*/  @!P0 BRA `(.L_x_45) ;  /* 0x0000019400548947 */ /* 0x008fec0003800000 */
.L_x_378:
[----:B------:R-:W-:Y:S01]  /*1fe0*/  R2UR UR12, R2 ;  /* 0x00000000020c72ca */ /* 0x000fe200000e0000 */
[----:B------:R-:W-:Y:S01]  /*1ff0*/  IMAD.MOV.U32 R2, RZ, RZ, 0x80 ;  /* 0x00000080ff027424 */ /* 0x000fe200078e00ff */
[----:B------:R-:W-:Y:S01]  /*2000*/  R2UR UR13, R3 ;  /* 0x00000000030d72ca */ /* 0x000fe200000e0000 */
[----:B------:R-:W-:Y:S01]  /*2010*/  UIADD3 UR22, UPT, UPT, UR28, 0x400, URZ ;  /* 0x000004001c167890 */ /* 0x000fe2000fffe0ff */
[----:B------:R-:W-:Y:S01]  /*2020*/  R2UR UR11, R0 ;  /* 0x00000000000b72ca */ /* 0x000fe200000e0000 */
[----:B------:R-:W-:Y:S01]  /*2030*/  UIADD3 UR20, UPT, UPT, UR28, 0x402, URZ ;  /* 0x000004021c147890 */ /* 0x000fe2000fffe0ff */
[----:B------:R-:W-:Y:S01]  /*2040*/  R2UR UR7, R2 ;  /* 0x00000000020772ca */ /* 0x000fe200000e0000 */
[----:B------:R-:W-:Y:S02]  /*2050*/  UIADD3 UR34, UPT, UPT, UR28, 0x404, URZ ;  /* 0x000004041c227890 */ /* 0x000fe4000fffe0ff */
[----:B------:R-:W-:Y:S01]  /*2060*/  UIADD3 UR32, UPT, UPT, UR28, 0x406, URZ ;  /* 0x000004061c207890 */ /* 0x000fe2000fffe0ff */
[----:B------:R-:W-:Y:S01]  /*2070*/  UMOV UR18, 0x0 ;  /* 0x0000000000127882 */ /* 0x000fe20000000000 */
        /* <DEDUP_REMOVED lines=10> */
[----:B------:R-:W-:Y:S01]  /*2120*/  UMOV UR36, UR14 ;  /* 0x0000000e00247c82 */ /* 0x000fe20008000000 */
        /* <DEDUP_REMOVED lines=12> */
.L_x_46:
[----:B--2---:R-:W-:-:S09]  /*21f0*/  UIADD3 UR7, UPT, UPT, UR4, 0x14060, URZ ;  /* 0x0001406004077890 */ /* 0x004fd2000fffe0ff */
[----:B------:R2:W-:Y:S01]  /*2200*/  UTCBAR [UR7], URZ ;  /* 0x000000ff070073e9 */ /* 0x0005e200080000ff */
[----:B------:R-:W-:Y:S05]  /*2210*/  BRA.U !UP1, `(.L_x_47) ;  /* 0x0000000109047547 */ /* 0x000fea000b800000 */
[----:B--2---:R-:W-:Y:S05]  /*2220*/  BPT.TRAP 0x1 ;  /* 0x000000040000795c */ /* 0x004fea0000300000 */
.L_x_47:
[----:B--2---:R-:W-:-:S09]  /*2230*/  UIADD3 UR7, UPT, UPT, UR4, 0x14038, URZ ;  /* 0x0001403804077890 */ /* 0x004fd2000fffe0ff */
[----:B------:R2:W-:Y:S01]  /*2240*/  UTCBAR [UR7], URZ ;  /* 0x000000ff070073e9 */ /* 0x0005e200080000ff */
[----:B------:R-:W-:Y:S05]  /*2250*/  BRA.U !UP1, `(.L_x_48) ;  /* 0x0000000109047547 */ /* 0x000fea000b800000 */
[----:B--2---:R-:W-:Y:S05]  /*2260*/  BPT.TRAP 0x1 ;  /* 0x000000040000795c */ /* 0x004fea0000300000 */
.L_x_48:
[----:B------:R-:W3:Y:S02]  /*2270*/  SYNCS.PHASECHK.TRANS64.TRYWAIT P0, [UR4+0x14028], R6 ;  /* 0x01402806ff0075a7 */ /* 0x000ee40008001104 */
[----:B---3--:R-:W-:Y:S05]  /*2280*/  @!P0 BRA `(.L_x_49) ;  /* 0x0000019000c08947 */ /* 0x008fea0003800000 */
.L_x_380:
[----:B------:R-:W-:Y:S05]  /*2290*/  BRA.U UP5, `(.L_x_50) ;  /* 0x0000000105047547 */ /* 0x000fea000b800000 */
[----:B--2---:R-:W-:Y:S05]  /*22a0*/  BPT.TRAP 0x1 ;  /* 0x000000040000795c */ /* 0x004fea0000300000 */
.L_x_50:
[----:B------:R-:W4:Y:S02]  /*22b0*/  SYNCS.PHASECHK.TRANS64.TRYWAIT P0, [UR4+0x140a0], R5 ;  /* 0x0140a005ff0075a7 */ /* 0x000f240008001104 */
[----:B----4-:R-:W-:Y:S05]  /*22c0*/  @!P0 BRA `(.L_x_51) ;  /* 0x0000019000c88947 */ /* 0x010fea0003800000 */
.L_x_382:
[----:B------:R-:W-:Y:S05]  /*22d0*/  BRA.U UP4, `(.L_x_52) ;  /* 0x0000000104047547 */ /* 0x000fea000b800000 */
[----:B--2---:R-:W-:Y:S05]  /*22e0*/  BPT.TRAP 0x1 ;  /* 0x000000040000795c */ /* 0x004fea0000300000 */
.L_x_52:
[----:B------:R-:W5:Y:S01]  /*22f0*/  SYNCS.PHASECHK.TRANS64.TRYWAIT P0, [UR4+0x14058], R6 ;  /* 0x01405806ff0075a7 */ /* 0x000f620008001104 */
[----:B------:R-:W-:Y:S01]  /*2300*/  HFMA2 R2, -RZ, RZ, 0, 1.9073486328125e-06 ;  /* 0x00000020ff027431 */ /* 0x000fe200000001ff */
[----:B----4-:R-:W-:Y:S01]  /*2310*/  MOV R0, 0x100 ;  /* 0x0000010000007802 */ /* 0x010fe20000000f00 */
[----:B-----5:R-:W-:Y:S06]  /*2320*/  @!P0 BRA `(.L_x_53) ;  /* 0x0000019000c88947 */ /* 0x020fec0003800000 */
.L_x_384:
[----:B------:R-:W-:Y:S01]  /*2330*/  R2UR UR23, R2 ;  /* 0x00000000021772ca */ /* 0x000fe200000e0000 */
[----:B------:R-:W-:Y:S01]  /*2340*/  IMAD.MOV.U32 R2, RZ, RZ, 0x38 ;  /* 0x00000038ff027424 */ /* 0x000fe200078e00ff */
[----:B------:R-:W-:Y:S01]  /*2350*/  R2UR UR24, R0 ;  /* 0x00000000001872ca */ /* 0x000fe200000e0000 */
[----:B-1----:R-:W-:Y:S01]  /*2360*/  IMAD.MOV.U32 R4, RZ, RZ, 0x28 ;  /* 0x00000028ff047424 */ /* 0x002fe200078e00ff */
[----:B------:R-:W-:Y:S01]  /*2370*/  UIADD3 UR62, UPT, UPT, UR6, 0x400, URZ ;  /* 0x00000400063e7890 */ /* 0x000fe2000fffe0ff */
[----:B---3--:R-:W-:Y:S01]  /*2380*/  IMAD.MOV.U32 R3, RZ, RZ, 0x100 ;  /* 0x00000100ff037424 */ /* 0x008fe200078e00ff */
[----:B------:R-:W-:Y:S01]  /*2390*/  R2UR UR17, R2 ;  /* 0x00000000021172ca */ /* 0x000fe200000e0000 */
[----:B------:R-:W-:Y:S01]  /*23a0*/  IMAD.MOV.U32 R2, RZ, RZ, 0x48 ;  /* 0x00000048ff027424 */ /* 0x000fe200078e00ff */
[----:B------:R-:W-:Y:S01]  /*23b0*/  R2UR UR21, R4 ;  /* 0x00000000041572ca */ /* 0x000fe200000e0000 */
[----:B------:R-:W-:Y:S01]  /*23c0*/  IMAD.MOV.U32 R4, RZ, RZ, 0x30 ;  /* 0x00000030ff047424 */ /* 0x000fe200078e00ff */
[C---:B------:R-:W-:Y:S01]  /*23d0*/  R2UR UR22, R3.reuse ;  /* 0x00000000031672ca */ /* 0x040fe200000e0000 */
[----:B------:R-:W-:Y:S01]  /*23e0*/  IMAD.MOV.U32 R0, RZ, RZ, 0x100 ;  /* 0x00000100ff007424 */ /* 0x000fe200078e00ff */
[----:B------:R-:W-:Y:S01]  /*23f0*/  R2UR UR13, R2 ;  /* 0x00000000020d72ca */ /* 0x000fe200000e0000 */
[----:B------:R-:W-:Y:S01]  /*2400*/  IMAD.MOV.U32 R2, RZ, RZ, 0x50 ;  /* 0x00000050ff027424 */ /* 0x000fe200078e00ff */
[----:B------:R-:W-:Y:S01]  /*2410*/  R2UR UR19, R4 ;  /* 0x00000000041372ca */ /* 0x000fe200000e0000 */
[----:B------:R-:W-:Y:S01]  /*2420*/  IMAD.MOV.U32 R4, RZ, RZ, 0x40 ;  /* 0x00000040ff047424 */ /* 0x000fe200078e00ff */
[C---:B------:R-:W-:Y:S01]  /*2430*/  R2UR UR20, R3.reuse ;  /* 0x00000000031472ca */ /* 0x040fe200000e0000 */
[----:B------:R-:W-:Y:S01]  /*2440*/  UIADD3 UR60, UPT, UPT, UR6, 0x480, URZ ;  /* 0x00000480063c7890 */ /* 0x000fe2000fffe0ff */
[----:B------:R-:W-:Y:S01]  /*2450*/  R2UR UR11, R2 ;  /* 0x00000000020b72ca */ /* 0x000fe200000e0000 */
[----:B------:R-:W-:Y:S01]  /*2460*/  IMAD.MOV.U32 R2, RZ, RZ, 0x58 ;  /* 0x00000058ff027424 */ /* 0x000fe200078e00ff */
[----:B------:R-:W-:Y:S01]  /*2470*/  R2UR UR18, R0 ;  /* 0x00000000001272ca */ /* 0x000fe200000e0000 */
[----:B------:R-:W-:Y:S01]  /*2480*/  UIADD3 UR58, UPT, UPT, UR6, 0x500, URZ ;  /* 0x00000500063a7890 */ /* 0x000fe2000fffe0ff */
[----:B------:R-:W-:Y:S01]  /*2490*/  R2UR UR15, R4 ;  /* 0x00000000040f72ca */ /* 0x000fe200000e0000 */
[----:B------:R-:W-:Y:S01]  /*24a0*/  UIADD3 UR56, UPT, UPT, UR6, 0x580, URZ ;  /* 0x0000058006387890 */ /* 0x000fe2000fffe0ff */
[----:B------:R-:W-:Y:S01]  /*24b0*/  R2UR UR16, R3 ;  /* 0x00000000031072ca */ /* 0x000fe200000e0000 */
[----:B------:R-:W-:Y:S01]  /*24c0*/  UIADD3 UR54, UPT, UPT, UR6, 0x600, URZ ;  /* 0x0000060006367890 */ /* 0x000fe2000fffe0ff */
[C---:B------:R-:W-:Y:S01]  /*24d0*/  R2UR UR14, R0.reuse ;  /* 0x00000000000e72ca */ /* 0x040fe200000e0000 */
[----:B------:R-:W-:Y:S01]  /*24e0*/  UIADD3 UR52, UPT, UPT, UR6, 0x680, URZ ;  /* 0x0000068006347890 */ /* 0x000fe2000fffe0ff */
[----:B------:R-:W-:Y:S01]  /*24f0*/  R2UR UR12, R0 ;  /* 0x00000000000c72ca */ /* 0x000fe200000e0000 */
[----:B------:R-:W-:Y:S01]  /*2500*/  UIADD3 UR50, UPT, UPT, UR6, 0x700, URZ ;  /* 0x0000070006327890 */ /* 0x000fe2000fffe0ff */
[----:B--2---:R-:W-:Y:S01]  /*2510*/  R2UR UR7, R2 ;  /* 0x00000000020772ca */ /* 0x004fe200000e0000 */
[----:B------:R-:W-:Y:S01]  /*2520*/  UMOV UR42, 0x0 ;  /* 0x00000000002a7882 */ /* 0x000fe20000000000 */
[----:B------:R-:W-:Y:S01]  /*2530*/  R2UR UR10, R0 ;  /* 0x00000000000a72ca */ /* 0x000fe200000e0000 */
[----:B------:R-:W-:Y:S01]  /*2540*/  UMOV UR43, 0x8110490 ;  /* 0x08110490002b7882 */ /* 0x000fe20000000000 */
[----:B------:R-:W-:Y:S01]  /*2550*/  UIADD3 UR44, UPT, UPT, UR6, 0x780, URZ ;  /* 0x00000780062c7890 */ /* 0x000fe2000fffe0ff */
[----:B------:R-:W-:Y:S01]  /*2560*/  UMOV UR63, 0x40004040 ;  /* 0x40004040003f7882 */ /* 0x000fe20000000000 */
[----:B------:R-:W-:Y:S01]  /*2570*/  UMOV UR40, 0x0 ;  /* 0x0000000000287882 */ /* 0x000fe20000000000 */
[----:B------:R-:W-:Y:S01]  /*2580*/  UMOV UR41, 0x8110490 ;  /* 0x0811049000297882 */ /* 0x000fe20000000000 */
[----:B------:R-:W-:Y:S01]  /*2590*/  UMOV UR61, 0x40004040 ;  /* 0x40004040003d7882 */ /* 0x000fe20000000000 */
[----:B------:R-:W-:Y:S01]  /*25a0*/  UMOV UR38, 0x0 ;  /* 0x0000000000267882 */ /* 0x000fe20000000000 */
[----:B------:R-:W-:Y:S01]  /*25b0*/  UMOV UR39, 0x8110490 ;  /* 0x0811049000277882 */ /* 0x000fe20000000000 */
[----:B------:R-:W-:Y:S01]  /*25c0*/  UMOV UR59, 0x40004040 ;  /* 0x40004040003b7882 */ /* 0x000fe20000000000 */
[----:B------:R1:W-:Y:S01]  /*25d0*/  UTCHMMA tmem[UR23], gdesc[UR62], tmem[UR24], tmem[UR42], idesc[UR43], !UPT ;  /* 0x00ff2a3e170079ea */ /* 0x0003e2000f800018 */
[----:B------:R-:W-:Y:S01]  /*25e0*/  UMOV UR36, 0x0 ;  /* 0x0000000000247882 */ /* 0x000fe20000000000 */
[----:B------:R-:W-:Y:S01]  /*25f0*/  UMOV UR37, 0x8110490 ;  /* 0x0811049000257882 */ /* 0x000fe20000000000 */
[----:B------:R-:W-:Y:S01]  /*2600*/  UMOV UR57, 0x40004040 ;  /* 0x4000404000397882 */ /* 0x000fe20000000000 */
[----:B------:R1:W-:Y:S01]  /*2610*/  UTCHMMA tmem[UR21], gdesc[UR60], tmem[UR22], tmem[UR40], idesc[UR41], UPT ;  /* 0x00ff283c150079ea */ /* 0x0003e2000b800016 */
        /* <DEDUP_REMOVED lines=16> */
[----:B------:R1:W-:Y:S01]  /*2720*/  UTCHMMA tmem[UR11], gdesc[UR50], tmem[UR12], tmem[UR30], idesc[UR31], UPT ;  /* 0x00ff1e320b0079ea */ /* 0x0003e2000b80000c */
[----:B------:R1:W-:Y:S01]  /*2730*/  UTCHMMA tmem[UR7], gdesc[UR44], tmem[UR10], tmem[UR26], idesc[UR27], UPT ;  /* 0x00ff1a2c070079ea */ /* 0x0003e2000b80000a */
[----:B------:R-:W-:Y:S05]  /*2740*/  BRA.U UP5, `(.L_x_54) ;  /* 0x0000000105047547 */ /* 0x000fea000b800000 */
[----:B-1----:R-:W-:Y:S05]  /*2750*/  BPT.TRAP 0x1 ;  /* 0x000000040000795c */ /* 0x002fea0000300000 */
.L_x_54:
[----:B-1----:R-:W-:Y:S01]  /*2760*/  UIADD3 UR10, UPT, UPT, UR4, 0x14090, URZ ;  /* 0x00014090040a7890 */ /* 0x002fe2000fffe0ff */
[----:B------:R-:W-:Y:S01]  /*2770*/  HFMA2 R8, -RZ, RZ, 0, 5.9604644775390625e-08 ;  /* 0x00000001ff087431 */ /* 0x000fe200000001ff */
[----:B------:R-:W-:Y:S01]  /*2780*/  UISETP.GE.AND UP0, UPT, UR5, 0x2, UPT ;  /* 0x000000020500788c */ /* 0x000fe2000bf06270 */
[----:B------:R-:W-:Y:S01]  /*2790*/  MOV R7, RZ ;  /* 0x000000ff00077202 */ /* 0x000fe20000000f00 */
[----:B------:R-:W-:Y:S01]  /*27a0*/  UMOV UR7, URZ ;  /* 0x000000ff00077c82 */ /* 0x000fe20008000000 */
[----:B------:R-:W-:Y:S01]  /*27b0*/  UMOV UR27, 0x400 ;  /* 0x00000400001b7882 */ /* 0x000fe20000000000 */
[----:B------:R-:W-:-:S03]  /*27c0*/  UMOV UR26, 0x1 ;  /* 0x00000001001a7882 */ /* 0x000fc60000000000 */
[----:B------:R1:W-:Y:S02]  /*27d0*/  UTCBAR [UR10], URZ ;  /* 0x000000ff0a0073e9 */ /* 0x0003e400080000ff */
[----:B------:R-:W-:Y:S05]  /*27e0*/  BRA.U !UP0, `(.L_x_55) ;  /* 0x0000001108907547 */ /* 0x000fea000b800000 */
[----:B------:R-:W-:Y:S01]  /*27f0*/  CS2R R6, SRZ ;  /* 0x0000000000067805 */ /* 0x000fe2000001ff00 */
[----:B------:R-:W-:Y:S01]  /*2800*/  IMAD.MOV.U32 R8, RZ, RZ, 0x1 ;  /* 0x00000001ff087424 */ /* 0x000fe200078e00ff */
[----:B------:R-:W-:Y:S01]  /*2810*/  MOV R5, RZ ;  /* 0x000000ff00057202 */ /* 0x000fe20000000f00 */
[----:B------:R-:W-:Y:S01]  /*2820*/  UMOV UR11, 0x2 ;  /* 0x00000002000b7882 */ /* 0x000fe20000000000 */
[----:B------:R-:W-:Y:S01]  /*2830*/  UMOV UR26, 0x1 ;  /* 0x00000001001a7882 */ /* 0x000fe20000000000 */
[----:B------:R-:W-:Y:S01]  /*2840*/  UMOV UR7, URZ ;  /* 0x000000ff00077c82 */ /* 0x000fe20008000000 */
[----:B-1----:R-:W-:Y:S01]  /*2850*/  UMOV UR10, 0x1 ;  /* 0x00000001000a7882 */ /* 0x002fe20000000000 */
.L_x_74:
[----:B--2---:R-:W-:Y:S05]  /*2860*/  BRA.U !UP1, `(.L_x_56) ;  /* 0x0000000109047547 */ /* 0x004fea000b800000 */
[----:B------:R-:W-:Y:S05]  /*2870*/  BPT.TRAP 0x1 ;  /* 0x000000040000795c */ /* 0x000fea0000300000 */
.L_x_56:
[----:B------:R-:W-:Y:S01]  /*2880*/  ULEA UR12, UR11, UR4, 0x3 ;  /* 0x000000040b0c7291 */ /* 0x000fe2000f8e18ff */
[----:B------:R-:W-:Y:S01]  /*2890*/  SHF.L.U32 R4, R5, 0x1f, RZ ;  /* 0x0000001f05047819 */ /* 0x000fe200000006ff */
[----:B------:R-:W-:Y:S02]  /*28a0*/  HFMA2 R0, -RZ, RZ, 0, 0 ;  /* 0x00000000ff007431 */ /* 0x000fe400000001ff */
[----:B------:R-:W-:Y:S05]  /*28b0*/  IMAD.MOV.U32 R2, RZ, RZ, RZ ;  /* 0x000000ffff027224 */ /* 0x000fea00078e00ff */
[----:B------:R-:W1:Y:S02]  /*28c0*/  SYNCS.PHASECHK.TRANS64.TRYWAIT P0, [UR12+0x14020], R4 ;  /* 0x01402004ff0075a7 */ /* 0x000e64000800110c */
[----:B-1----:R-:W-:Y:S05]  /*28d0*/  @!P0 BRA `(.L_x_57) ;  /* 0x0000018c00748947 */ /* 0x002fea0003800000 */
.L_x_386:
[----:B------:R-:W-:Y:S01]  /*28e0*/  ULEA UR72, UR11, UR8, 0xa ;  /* 0x000000080b487291 */ /* 0x000fe2000f8e50ff */
[----:B------:R-:W-:Y:S01]  /*28f0*/  R2UR UR15, R2 ;  /* 0x00000000020f72ca */ /* 0x000fe200000e0000 */
[----:B------:R-:W-:Y:S01]  /*2900*/  UIADD3 UR32, UPT, UPT, UR28, 0x2, URZ ;  /* 0x000000021c207890 */ /* 0x000fe2000fffe0ff */
[----:B------:R-:W-:Y:S01]  /*2910*/  R2UR UR14, R0 ;  /* 0x00000000000e72ca */ /* 0x000fe200000e0000 */
[----:B------:R-:W-:Y:S01]  /*2920*/  UIADD3 UR70, UPT, UPT, UR72, 0x2, URZ ;  /* 0x0000000248467890 */ /* 0x000fe2000fffe0ff */
[----:B------:R-:W-:Y:S01]  /*2930*/  IMAD.MOV.U32 R2, RZ, RZ, RZ ;  /* 0x000000ffff027224 */ /* 0x000fe200078e00ff */
[----:B------:R-:W-:Y:S01]  /*2940*/  UIADD3 UR22, UPT, UPT, UR28, 0x4, URZ ;  /* 0x000000041c167890 */ /* 0x000fe2000fffe0ff */
[----:B------:R-:W-:Y:S01]  /*2950*/  IMAD.MOV.U32 R0, RZ, RZ, RZ ;  /* 0x000000ffff007224 */ /* 0x000fe200078e00ff */
[----:B------:R-:W-:Y:S02]  /*2960*/  UIADD3 UR68, UPT, UPT, UR72, 0x4, URZ ;  /* 0x0000000448447890 */ /* 0x000fe4000fffe0ff */
[----:B------:R-:W-:Y:S01]  /*2970*/  UIADD3 UR18, UPT, UPT, UR28, 0x6, URZ ;  /* 0x000000061c127890 */ /* 0x000fe2000fffe0ff */
[----:B------:R-:W-:Y:S01]  /*2980*/  R2UR UR13, R2 ;  /* 0x00000000020d72ca */ /* 0x000fe200000e0000 */
[----:B------:R-:W-:Y:S01]  /*2990*/  UIADD3 UR66, UPT, UPT, UR72, 0x6, URZ ;  /* 0x0000000648427890 */ /* 0x000fe2000fffe0ff */
[----:B------:R-:W-:Y:S01]  /*29a0*/  R2UR UR12, R0 ;  /* 0x00000000000c72ca */ /* 0x000fe200000e0000 */
[----:B------:R-:W-:Y:S02]  /*29b0*/  UIADD3 UR25, UPT, UPT, UR11, 0x1, URZ ;  /* 0x000000010b197890 */ /* 0x000fe4000fffe0ff */
[----:B------:R-:W-:Y:S02]  /*29c0*/  UISETP.NE.AND UP4, UPT, UR48, URZ, UPT ;  /* 0x000000ff3000728c */ /* 0x000fe4000bf85270 */
[----:B------:R-:W-:Y:S01]  /*29d0*/  UISETP.NE.AND UP0, UPT, UR25, 0x3, UPT ;  /* 0x000000031900788c */ /* 0x000fe2000bf05270 */
[----:B------:R-:W-:Y:S01]  /*29e0*/  UMOV UR34, 0x0 ;  /* 0x0000000000227882 */ /* 0x000fe20000000000 */
[----:B------:R-:W-:Y:S02]  /*29f0*/  UMOV UR35, 0x8200490 ;  /* 0x0820049000237882 */ /* 0x000fe40000000000 */
[----:B------:R-:W-:Y:S02]  /*2a00*/  USEL UR11, URZ, 0x1, UP0 ;  /* 0x00000001ff0b7887 */ /* 0x000fe40008000000 */
[----:B------:R-:W-:Y:S01]  /*2a10*/  USEL UR25, UR25, URZ, UP0 ;  /* 0x000000ff19197287 */ /* 0x000fe20008000000 */
        /* <DEDUP_REMOVED lines=8> */
[----:B------:R-:W-:Y:S01]  /*2aa0*/  UMOV UR21, 0x8200490 ;  /* 0x0820049000157882 */ /* 0x000fe20000000000 */
[----:B------:R-:W-:Y:S01]  /*2ab0*/  UMOV UR23, 0x40004040 ;  /* 0x4000404000177882 */ /* 0x000fe20000000000 */
[----:B------:R-:W-:Y:S01]  /*2ac0*/  UMOV UR69, 0x40004040 ;  /* 0x4000404000457882 */ /* 0x000fe20000000000 */
[----:B------:R-:W-:Y:S01]  /*2ad0*/  UMOV UR16, 0x0 ;  /* 0x0000000000107882 */ /* 0x000fe20000000000 */
[----:B------:R2:W-:Y:S01]  /*2ae0*/  UTCHMMA gdesc[UR22], gdesc[UR68], tmem[UR13], tmem[UR20], idesc[UR21], UPT ;  /* 0x00ff1444160075ea */ /* 0x0005e2000b80000d */
[----:B------:R-:W-:Y:S01]  /*2af0*/  UMOV UR17, 0x8200490 ;  /* 0x0820049000117882 */ /* 0x000fe20000000000 */
[----:B------:R-:W-:Y:S01]  /*2b00*/  UMOV UR19, 0x40004040 ;  /* 0x4000404000137882 */ /* 0x000fe20000000000 */
[----:B------:R-:W-:Y:S01]  /*2b10*/  LOP3.LUT R5, R5, UR11, RZ, 0x3c, !PT ;  /* 0x0000000b05057c12 */ /* 0x000fe2000f8e3cff */
[----:B------:R-:W-:Y:S02]  /*2b20*/  UMOV UR67, 0x40004040 ;  /* 0x4000404000437882 */ /* 0x000fe40000000000 */
[----:B------:R2:W-:Y:S01]  /*2b30*/  UTCHMMA gdesc[UR18], gdesc[UR66], tmem[UR12], tmem[UR16], idesc[UR17], UPT ;  /* 0x00ff1042120075ea */ /* 0x0005e2000b80000c */
[----:B------:R-:W-:Y:S05]  /*2b40*/  BRA.U UP4, `(.L_x_58) ;  /* 0x0000000104047547 */ /* 0x000fea000b800000 */
[----:B--2---:R-:W-:Y:S05]  /*2b50*/  BPT.TRAP 0x1 ;  /* 0x000000040000795c */ /* 0x004fea0000300000 */
.L_x_58:
[----:B------:R-:W-:Y:S01]  /*2b60*/  LOP3.LUT R6, R6, 0x1, RZ, 0x3c, !PT ;  /* 0x0000000106067812 */ /* 0x000fe200078e3cff */
[----:B------:R-:W-:Y:S09]  /*2b70*/  UIADD3 UR11, UPT, UPT, UR4, 0x14050, URZ ;  /* 0x00014050040b7890 */ /* 0x000ff2000fffe0ff */
[----:B------:R3:W-:Y:S01]  /*2b80*/  UTCBAR [UR11], URZ ;  /* 0x000000ff0b0073e9 */ /* 0x0007e200080000ff */
[----:B------:R-:W-:Y:S05]  /*2b90*/  BRA.U UP5, `(.L_x_59) ;  /* 0x0000000105047547 */ /* 0x000fea000b800000 */
[----:B--23--:R-:W-:Y:S05]  /*2ba0*/  BPT.TRAP 0x1 ;  /* 0x000000040000795c */ /* 0x00cfea0000300000 */
.L_x_59:
[----:B-1----:R-:W-:Y:S01]  /*2bb0*/  SHF.L.U32 R3, R8, 0x1f, RZ ;  /* 0x0000001f08037819 */ /* 0x002fe200000006ff */
[----:B------:R-:W-:Y:S03]  /*2bc0*/  UISETP.NE.AND UP3, UPT, UR47, URZ, UPT ;  /* 0x000000ff2f00728c */ /* 0x000fe6000bf65270 */
[----:B------:R-:W1:Y:S02]  /*2bd0*/  SYNCS.PHASECHK.TRANS64.TRYWAIT P0, [UR4+0x140a8], R3 ;  /* 0x0140a803ff0075a7 */ /* 0x000e640008001104 */
[----:B-1----:R-:W-:Y:S06]  /*2be0*/  @!P0 BRA `(.L_x_60) ;  /* 0x0000018800c88947 */ /* 0x002fec0003800000 */
.L_x_388:
[----:B------:R-:W-:Y:S05]  /*2bf0*/  BRA.U UP3, `(.L_x_61) ;  /* 0x0000000103047547 */ /* 0x000fea000b800000 */
[----:B--23--:R-:W-:Y:S05]  /*2c00*/  BPT.TRAP 0x1 ;  /* 0x000000040000795c */ /* 0x00cfea0000300000 */
.L_x_61:
[----:B------:R-:W-:Y:S01]  /*2c10*/  SHF.L.U32 R9, R7, 0x1f, RZ ;  /* 0x0000001f07097819 */ /* 0x000fe200000006ff */
[----:B------:R-:W-:Y:S01]  /*2c20*/  IMAD.MOV.U32 R4, RZ, RZ, 0xa0 ;  /* 0x000000a0ff047424 */ /* 0x000fe200078e00ff */
[----:B-1----:R-:W-:Y:S02]  /*2c30*/  MOV R3, 0x180 ;  /* 0x0000018000037802 */ /* 0x002fe40000000f00 */
[----:B------:R-:W1:Y:S02]  /*2c40*/  SYNCS.PHASECHK.TRANS64.TRYWAIT P0, [UR4+0x14068], R9 ;  /* 0x01406809ff0075a7 */ /* 0x000e640008001104 */
[----:B-1----:R-:W-:Y:S05]  /*2c50*/  @!P0 BRA `(.L_x_62) ;  /* 0x0000018800c48947 */ /* 0x002fea0003800000 */
.L_x_390:
[----:B------:R-:W-:Y:S01]  /*2c60*/  ULEA UR64, UR10, UR6, 0xa ;  /* 0x000000060a407291 */ /* 0x000fe2000f8e50ff */
[----:B------:R-:W-:Y:S01]  /*2c70*/  IMAD.MOV.U32 R2, RZ, RZ, 0xa8 ;  /* 0x000000a8ff027424 */ /* 0x000fe200078e00ff */
[----:B------:R-:W-:Y:S01]  /*2c80*/  UISETP.NE.U32.AND UP0, UPT, UR7, URZ, UPT ;  /* 0x000000ff0700728c */ /* 0x000fe2000bf05070 */
[----:B--2---:R-:W-:Y:S01]  /*2c90*/  R2UR UR23, R4 ;  /* 0x00000000041772ca */ /* 0x004fe200000e0000 */
[----:B------:R-:W-:Y:S01]  /*2ca0*/  UIADD3 UR62, UPT, UPT, UR64, 0x80, URZ ;  /* 0x00000080403e7890 */ /* 0x000fe2000fffe0ff */
[----:B------:R-:W-:Y:S01]  /*2cb0*/  IMAD.MOV.U32 R4, RZ, RZ, 0xb0 ;  /* 0x000000b0ff047424 */ /* 0x000fe200078e00ff */
[----:B------:R-:W-:Y:S01]  /*2cc0*/  UIADD3 UR60, UPT, UPT, UR64, 0x100, URZ ;  /* 0x00000100403c7890 */ /* 0x000fe2000fffe0ff */
[----:B------:R-:W-:Y:S01]  /*2cd0*/  R2UR UR21, R2 ;  /* 0x00000000021572ca */ /* 0x000fe200000e0000 */
[----:B------:R-:W-:Y:S01]  /*2ce0*/  UIADD3 UR58, UPT, UPT, UR64, 0x180, URZ ;  /* 0x00000180403a7890 */ /* 0x000fe2000fffe0ff */
[----:B------:R-:W-:Y:S01]  /*2cf0*/  IMAD.MOV.U32 R2, RZ, RZ, 0xb8 ;  /* 0x000000b8ff027424 */ /* 0x000fe200078e00ff */
[----:B------:R-:W-:Y:S01]  /*2d00*/  UIADD3 UR56, UPT, UPT, UR64, 0x200, URZ ;  /* 0x0000020040387890 */ /* 0x000fe2000fffe0ff */
[----:B------:R-:W-:Y:S01]  /*2d10*/  R2UR UR24, R3 ;  /* 0x00000000031872ca */ /* 0x000fe200000e0000 */
[----:B------:R-:W-:Y:S01]  /*2d20*/  UIADD3 UR54, UPT, UPT, UR64, 0x280, URZ ;  /* 0x0000028040367890 */ /* 0x000fe2000fffe0ff */
[----:B-1----:R-:W-:Y:S01]  /*2d30*/  IMAD.MOV.U32 R0, RZ, RZ, 0x180 ;  /* 0x00000180ff007424 */ /* 0x002fe200078e00ff */
[----:B------:R-:W-:Y:S01]  /*2d40*/  UIADD3 UR52, UPT, UPT, UR64, 0x300, URZ ;  /* 0x0000030040347890 */ /* 0x000fe2000fffe0ff */
[----:B------:R-:W-:Y:S01]  /*2d50*/  R2UR UR17, R2 ;  /* 0x00000000021172ca */ /* 0x000fe200000e0000 */
[----:B------:R-:W-:Y:S01]  /*2d60*/  UIADD3 UR50, UPT, UPT, UR64, 0x380, URZ ;  /* 0x0000038040327890 */ /* 0x000fe2000fffe0ff */
[----:B------:R-:W-:Y:S01]  /*2d70*/  IMAD.MOV.U32 R2, RZ, RZ, 0xc8 ;  /* 0x000000c8ff027424 */ /* 0x000fe200078e00ff */
[----:B------:R-:W-:Y:S01]  /*2d80*/  R2UR UR19, R4 ;  /* 0x00000000041372ca */ /* 0x000fe200000e0000 */
[----:B------:R-:W-:Y:S01]  /*2d90*/  IMAD.MOV.U32 R3, RZ, RZ, 0x180 ;  /* 0x00000180ff037424 */ /* 0x000fe200078e00ff */
[----:B------:R-:W-:Y:S01]  /*2da0*/  R2UR UR22, R0 ;  /* 0x00000000001672ca */ /* 0x000fe200000e0000 */
[----:B------:R-:W-:Y:S01]  /*2db0*/  IMAD.MOV.U32 R4, RZ, RZ, 0xc0 ;  /* 0x000000c0ff047424 */ /* 0x000fe200078e00ff */
[----:B------:R-:W-:Y:S01]  /*2dc0*/  R2UR UR13, R2 ;  /* 0x00000000020d72ca */ /* 0x000fe200000e0000 */
[----:B------:R-:W-:Y:S01]  /*2dd0*/  IMAD.MOV.U32 R2, RZ, RZ, 0xd0 ;  /* 0x000000d0ff027424 */ /* 0x000fe200078e00ff */
[C---:B------:R-:W-:Y:S01]  /*2de0*/  R2UR UR20, R3.reuse ;  /* 0x00000000031472ca */ /* 0x040fe200000e0000 */
[----:B------:R-:W-:Y:S01]  /*2df0*/  UMOV UR44, 0x0 ;  /* 0x00000000002c7882 */ /* 0x000fe20000000000 */
[----:B------:R-:W-:Y:S01]  /*2e00*/  R2UR UR18, R0 ;  /* 0x00000000001272ca */ /* 0x000fe200000e0000 */
[----:B------:R-:W-:Y:S01]  /*2e10*/  UMOV UR45, 0x8110490 ;  /* 0x08110490002d7882 */ /* 0x000fe20000000000 */
[----:B---3--:R-:W-:Y:S01]  /*2e20*/  R2UR UR11, R2 ;  /* 0x00000000020b72ca */ /* 0x008fe200000e0000 */
[----:B------:R-:W-:Y:S01]  /*2e30*/  IMAD.MOV.U32 R2, RZ, RZ, 0xd8 ;  /* 0x000000d8ff027424 */ /* 0x000fe200078e00ff */
[----:B------:R-:W-:Y:S01]  /*2e40*/  R2UR UR15, R4 ;  /* 0x00000000040f72ca */ /* 0x000fe200000e0000 */
[----:B------:R-:W-:Y:S01]  /*2e50*/  UMOV UR65, 0x40004040 ;  /* 0x4000404000417882 */ /* 0x000fe20000000000 */
[----:B------:R-:W-:Y:S01]  /*2e60*/  R2UR UR16, R3 ;  /* 0x00000000031072ca */ /* 0x000fe200000e0000 */
[----:B------:R1:W-:Y:S01]  /*2e70*/  UTCHMMA tmem[UR23], gdesc[UR64], tmem[UR24], tmem[UR44], idesc[UR45], UP0 ;  /* 0x00ff2c40170079ea */ /* 0x0003e20008000018 */
[C---:B------:R-:W-:Y:S01]  /*2e80*/  R2UR UR14, R0.reuse ;  /* 0x00000000000e72ca */ /* 0x040fe200000e0000 */
[----:B------:R-:W-:Y:S01]  /*2e90*/  UMOV UR42, 0x0 ;  /* 0x00000000002a7882 */ /* 0x000fe20000000000 */
[----:B------:R-:W-:Y:S01]  /*2ea0*/  R2UR UR12, R0 ;  /* 0x00000000000c72ca */ /* 0x000fe200000e0000 */
[----:B------:R-:W-:Y:S01]  /*2eb0*/  UMOV UR43, 0x8110490 ;  /* 0x08110490002b7882 */ /* 0x000fe20000000000 */
[----:B------:R-:W-:Y:S01]  /*2ec0*/  R2UR UR7, R2 ;  /* 0x00000000020772ca */ /* 0x000fe200000e0000 */
[----:B------:R-:W-:Y:S01]  /*2ed0*/  UMOV UR63, 0x40004040 ;  /* 0x40004040003f7882 */ /* 0x000fe20000000000 */
[----:B------:R-:W-:Y:S01]  /*2ee0*/  R2UR UR10, R0 ;  /* 0x00000000000a72ca */ /* 0x000fe200000e0000 */
[----:B------:R1:W-:Y:S01]  /*2ef0*/  UTCHMMA tmem[UR21], gdesc[UR62], tmem[UR22], tmem[UR42], idesc[UR43], UPT ;  /* 0x00ff2a3e150079ea */ /* 0x0003e2000b800016 */
[----:B------:R-:W-:Y:S01]  /*2f00*/  UMOV UR40, 0x0 ;  /* 0x0000000000287882 */ /* 0x000fe20000000000 */
        /* <DEDUP_REMOVED lines=21> */
[----:B------:R-:W-:Y:S02]  /*3060*/  UMOV UR51, 0x40004040 ;  /* 0x4000404000337882 */ /* 0x000fe40000000000 */
[----:B------:R1:W-:Y:S01]  /*3070*/  UTCHMMA tmem[UR7], gdesc[UR50], tmem[UR10], tmem[UR30], idesc[UR31], UPT ;  /* 0x00ff1e32070079ea */ /* 0x0003e2000b80000a */
[----:B------:R-:W-:Y:S05]  /*3080*/  BRA.U UP5, `(.L_x_63) ;  /* 0x0000000105047547 */ /* 0x000fea000b800000 */
[----:B-1----:R-:W-:Y:S05]  /*3090*/  BPT.TRAP 0x1 ;  /* 0x000000040000795c */ /* 0x002fea0000300000 */
.L_x_63:
[----:B------:R-:W-:Y:S01]  /*30a0*/  LOP3.LUT R8, R8, 0x1, RZ, 0x3c, !PT ;  /* 0x0000000108087812 */ /* 0x000fe200078e3cff */
[----:B-1----:R-:W-:Y:S09]  /*30b0*/  UIADD3 UR7, UPT, UPT, UR4, 0x14098, URZ ;  /* 0x0001409804077890 */ /* 0x002ff2000fffe0ff */
[----:B------:R1:W-:Y:S01]  /*30c0*/  UTCBAR [UR7], URZ ;  /* 0x000000ff070073e9 */ /* 0x0003e200080000ff */
[----:B------:R-:W-:Y:S05]  /*30d0*/  BRA.U !UP1, `(.L_x_64) ;  /* 0x0000000109047547 */ /* 0x000fea000b800000 */
[----:B-1----:R-:W-:Y:S05]  /*30e0*/  BPT.TRAP 0x1 ;  /* 0x000000040000795c */ /* 0x002fea0000300000 */
.L_x_64:
[----:B------:R-:W-:Y:S01]  /*30f0*/  ULEA UR13, UR26, UR4, 0x3 ;  /* 0x000000041a0d7291 */ /* 0x000fe2000f8e18ff */
[----:B------:R-:W-:Y:S01]  /*3100*/  IMAD.MOV.U32 R2, RZ, RZ, 0x80 ;  /* 0x00000080ff027424 */ /* 0x000fe200078e00ff */
[----:B------:R-:W-:Y:S01]  /*3110*/  UIADD3 UR20, UPT, UPT, UR28, 0x400, URZ ;  /* 0x000004001c147890 */ /* 0x000fe2000fffe0ff */
[----:B------:R-:W-:Y:S01]  /*3120*/  IMAD.MOV.U32 R0, RZ, RZ, 0x80 ;  /* 0x00000080ff007424 */ /* 0x000fe200078e00ff */
[----:B------:R-:W-:Y:S02]  /*3130*/  UIADD3 UR13, UPT, UPT, UR13, 0x14038, URZ ;  /* 0x000140380d0d7890 */ /* 0x000fe4000fffe0ff */
[----:B------:R-:W-:Y:S01]  /*3140*/  UIADD3 UR18, UPT, UPT, UR28, 0x402, URZ ;  /* 0x000004021c127890 */ /* 0x000fe2000fffe0ff */
[----:B------:R-:W-:Y:S01]  /*3150*/  R2UR UR12, R2 ;  /* 0x00000000020c72ca */ /* 0x000fe200000e0000 */
[----:B------:R-:W-:Y:S01]  /*3160*/  UIADD3 UR16, UPT, UPT, UR28, 0x404, URZ ;  /* 0x000004041c107890 */ /* 0x000fe2000fffe0ff */
[----:B------:R-:W-:Y:S01]  /*3170*/  R2UR UR11, R0 ;  /* 0x00000000000b72ca */ /* 0x000fe200000e0000 */
[----:B------:R-:W-:Y:S01]  /*3180*/  UIADD3 UR14, UPT, UPT, UR28, 0x406, URZ ;  /* 0x000004061c0e7890 */ /* 0x000fe2000fffe0ff */
[----:B------:R-:W-:Y:S01]  /*3190*/  R2UR UR10, R2 ;  /* 0x00000000020a72ca */ /* 0x000fe200000e0000 */
[----:B------:R-:W-:Y:S01]  /*31a0*/  UIADD3 UR24, UPT, UPT, UR26, 0x1, URZ ;  /* 0x000000011a187890 */ /* 0x000fe2000fffe0ff */
[----:B-1----:R-:W-:Y:S01]  /*31b0*/  R2UR UR7, R0 ;  /* 0x00000000000772ca */ /* 0x002fe200000e0000 */
[----:B------:R1:W-:Y:S01]  /*31c0*/  UTCBAR [UR13], URZ ;  /* 0x000000ff0d0073e9 */ /* 0x0003e200080000ff */
[----:B------:R-:W-:Y:S01]  /*31d0*/  UMOV UR73, 0x40004040 ;  /* 0x4000404000497882 */ /* 0x000fe20000000000 */
[----:B------:R-:W-:Y:S01]  /*31e0*/  UISETP.NE.AND UP0, UPT, UR24, 0x3, UPT ;  /* 0x000000031800788c */ /* 0x000fe2000bf05270 */
[----:B------:R-:W-:Y:S01]  /*31f0*/  UMOV UR30, 0x0 ;  /* 0x00000000001e7882 */ /* 0x000fe20000000000 */
[----:B------:R-:W-:Y:S02]  /*3200*/  UMOV UR31, 0x8200490 ;  /* 0x08200490001f7882 */ /* 0x000fe40000000000 */
        /* <DEDUP_REMOVED lines=16> */
[----:B------:R-:W-:Y:S02]  /*3310*/  UMOV UR15, 0x40004040 ;  /* 0x40004040000f7882 */ /* 0x000fe40000000000 */
[----:B------:R1:W-:Y:S01]  /*3320*/  UTCHMMA gdesc[UR14], gdesc[UR66], tmem[UR7], tmem[UR34], idesc[UR35], UPT ;  /* 0x00ff22420e0075ea */ /* 0x0003e2000b800007 */
[----:B------:R-:W-:Y:S05]  /*3330*/  BRA.U UP3, `(.L_x_65) ;  /* 0x0000000103047547 */ /* 0x000fea000b800000 */
[----:B-1----:R-:W-:Y:S05]  /*3340*/  BPT.TRAP 0x1 ;  /* 0x000000040000795c */ /* 0x002fea0000300000 */
.L_x_65:
[----:B-1----:R-:W-:Y:S09]  /*3350*/  UIADD3 UR7, UPT, UPT, UR4, 0x14060, URZ ;  /* 0x0001406004077890 */ /* 0x002ff2000fffe0ff */
[----:B------:R1:W-:Y:S01]  /*3360*/  UTCBAR [UR7], URZ ;  /* 0x000000ff070073e9 */ /* 0x0003e200080000ff */
[----:B------:R-:W-:Y:S05]  /*3370*/  BRA.U !UP1, `(.L_x_66) ;  /* 0x0000000109047547 */ /* 0x000fea000b800000 */
[----:B-1----:R-:W-:Y:S05]  /*3380*/  BPT.TRAP 0x1 ;  /* 0x000000040000795c */ /* 0x002fea0000300000 */
.L_x_66:
[----:B------:R-:W-:Y:S02]  /*3390*/  ULEA UR10, UR24, UR4, 0x3 ;  /* 0x00000004180a7291 */ /* 0x000fe4000f8e18ff */
[----:B------:R-:W-:Y:S02]  /*33a0*/  UIADD3 UR24, UPT, UPT, UR24, 0x1, URZ ;  /* 0x0000000118187890 */ /* 0x000fe4000fffe0ff */
[----:B-1----:R-:W-:Y:S02]  /*33b0*/  UIADD3 UR7, UPT, UPT, UR10, 0x14038, URZ ;  /* 0x000140380a077890 */ /* 0x002fe4000fffe0ff */
[----:B------:R-:W-:Y:S04]  /*33c0*/  UISETP.NE.AND UP0, UPT, UR24, 0x3, UPT ;  /* 0x000000031800788c */ /* 0x000fe8000bf05270 */
[----:B------:R-:W-:Y:S03]  /*33d0*/  USEL UR26, UR24, URZ, UP0 ;  /* 0x000000ff181a7287 */ /* 0x000fe60008000000 */
[----:B------:R1:W-:Y:S01]  /*33e0*/  UTCBAR [UR7], URZ ;  /* 0x000000ff070073e9 */ /* 0x0003e200080000ff */
[----:B------:R-:W-:Y:S08]  /*33f0*/  BRA.U !UP1, `(.L_x_67) ;  /* 0x0000000109047547 */ /* 0x000ff0000b800000 */
[----:B-1----:R-:W-:Y:S05]  /*3400*/  BPT.TRAP 0x1 ;  /* 0x000000040000795c */ /* 0x002fea0000300000 */
.L_x_67:
[----:B-1----:R-:W-:Y:S01]  /*3410*/  ULEA UR7, UR25, UR4, 0x3 ;  /* 0x0000000419077291 */ /* 0x002fe2000f8e18ff */
[----:B------:R-:W-:Y:S08]  /*3420*/  SHF.L.U32 R3, R5, 0x1f, RZ ;  /* 0x0000001f05037819 */ /* 0x000ff000000006ff */
[----:B------:R-:W1:Y:S02]  /*3430*/  SYNCS.PHASECHK.TRANS64.TRYWAIT P0, [UR7+0x14020], R3 ;  /* 0x01402003ff0075a7 */ /* 0x000e640008001107 */
[----:B-1----:R-:W-:Y:S05]  /*3440*/  @!P0 BRA `(.L_x_68) ;  /* 0x0000018000e08947 */ /* 0x002fea0003800000 */
.L_x_392:
[----:B------:R-:W-:Y:S05]  /*3450*/  BRA.U UP5, `(.L_x_69) ;  /* 0x0000000105047547 */ /* 0x000fea000b800000 */
[----:B------:R-:W-:Y:S05]  /*3460*/  BPT.TRAP 0x1 ;  /* 0x000000040000795c */ /* 0x000fea0000300000 */
.L_x_69:
[----:B-1----:R-:W-:Y:S04]  /*3470*/  SHF.L.U32 R3, R8, 0x1f, RZ ;  /* 0x0000001f08037819 */ /* 0x002fe800000006ff */
[----:B------:R-:W1:Y:S02]  /*3480*/  SYNCS.PHASECHK.TRANS64.TRYWAIT P0, [UR4+0x140a0], R3 ;  /* 0x0140a003ff0075a7 */ /* 0x000e640008001104 */
[----:B-1----:R-:W-:Y:S05]  /*3490*/  @!P0 BRA `(.L_x_70) ;  /* 0x0000018000e48947 */ /* 0x002fea0003800000 */
.L_x_394:
[----:B------:R-:W-:Y:S05]  /*34a0*/  BRA.U UP4, `(.L_x_71) ;  /* 0x0000000104047547 */ /* 0x000fea000b800000 */
[----:B------:R-:W-:Y:S05]  /*34b0*/  BPT.TRAP 0x1 ;  /* 0x000000040000795c */ /* 0x000fea0000300000 */
.L_x_71:
[----:B------:R-:W-:Y:S01]  /*34c0*/  SHF.L.U32 R4, R6, 0x1f, RZ ;  /* 0x0000001f06047819 */ /* 0x000fe200000006ff */
[----:B-1----:R-:W-:Y:S02]  /*34d0*/  HFMA2 R0, -RZ, RZ, 0, 1.52587890625e-05 ;  /* 0x00000100ff007431 */ /* 0x002fe400000001ff */
[----:B------:R-:W-:Y:S01]  /*34e0*/  IMAD.MOV.U32 R2, RZ, RZ, 0x20 ;  /* 0x00000020ff027424 */ /* 0x000fe200078e00ff */
[----:B------:R-:W1:Y:S02]  /*34f0*/  SYNCS.PHASECHK.TRANS64.TRYWAIT P0, [UR4+0x14058], R4 ;  /* 0x01405804ff0075a7 */ /* 0x000e640008001104 */
[----:B-1----:R-:W-:Y:S05]  /*3500*/  @!P0 BRA `(.L_x_72) ;  /* 0x0000018000e08947 */ /* 0x002fea0003800000 */
.L_x_396:
[----:B------:R-:W-:Y:S01]  /*3510*/  USHF.L.U32 UR27, UR25, 0xa, URZ ;  /* 0x0000000a191b7899 */ /* 0x000fe200080006ff */
[----:B------:R-:W-:Y:S01]  /*3520*/  R2UR UR23, R2 ;  /* 0x00000000021772ca */ /* 0x000fe200000e0000 */
[----:B------:R-:W-:Y:S01]  /*3530*/  IMAD.MOV.U32 R2, RZ, RZ, 0x100 ;  /* 0x00000100ff027424 */ /* 0x000fe200078e00ff */
[----:B------:R-:W-:Y:S01]  /*3540*/  R2UR UR24, R0 ;  /* 0x00000000001872ca */ /* 0x000fe200000e0000 */
[----:B------:R-:W-:Y:S01]  /*3550*/  UIADD3 UR64, UPT, UPT, UR6, UR27, URZ ;  /* 0x0000001b06407290 */ /* 0x000fe2000fffe0ff */
[----:B-1----:R-:W-:Y:S01]  /*3560*/  IMAD.MOV.U32 R3, RZ, RZ, 0x28 ;  /* 0x00000028ff037424 */ /* 0x002fe200078e00ff */
[----:B------:R-:W-:Y:S01]  /*3570*/  UMOV UR44, 0x0 ;  /* 0x00000000002c7882 */ /* 0x000fe20000000000 */
[C---:B------:R-:W-:Y:S01]  /*3580*/  R2UR UR22, R2.reuse ;  /* 0x00000000021672ca */ /* 0x040fe200000e0000 */
[----:B------:R-:W-:Y:S01]  /*3590*/  UIADD3 UR62, UPT, UPT, UR64, 0x80, URZ ;  /* 0x00000080403e7890 */ /* 0x000fe2000fffe0ff */
[----:B------:R-:W-:Y:S01]  /*35a0*/  R2UR UR20, R2 ;  /* 0x00000000021472ca */ /* 0x000fe200000e0000 */
[----:B------:R-:W-:Y:S01]  /*35b0*/  UIADD3 UR60, UPT, UPT, UR64, 0x100, URZ ;  /* 0x00000100403c7890 */ /* 0x000fe2000fffe0ff */
[----:B------:R-:W-:Y:S01]  /*35c0*/  IMAD.MOV.U32 R2, RZ, RZ, 0x40 ;  /* 0x00000040ff027424 */ /* 0x000fe200078e00ff */
[----:B------:R-:W-:Y:S01]  /*35d0*/  UIADD3 UR58, UPT, UPT, UR64, 0x180, URZ ;  /* 0x00000180403a7890 */ /* 0x000fe2000fffe0ff */
[----:B------:R-:W-:Y:S01]  /*35e0*/  IMAD.MOV.U32 R0, RZ, RZ, 0x30 ;  /* 0x00000030ff007424 */ /* 0x000fe200078e00ff */
[----:B------:R-:W-:Y:S01]  /*35f0*/  UIADD3 UR56, UPT, UPT, UR64, 0x200, URZ ;  /* 0x0000020040387890 */ /* 0x000fe2000fffe0ff */
[----:B------:R-:W-:Y:S01]  /*3600*/  R2UR UR21, R3 ;  /* 0x00000000031572ca */ /* 0x000fe200000e0000 */
[----:B------:R-:W-:Y:S01]  /*3610*/  UIADD3 UR54, UPT, UPT, UR64, 0x280, URZ ;  /* 0x0000028040367890 */ /* 0x000fe2000fffe0ff */
[----:B------:R-:W-:Y:S01]  /*3620*/  R2UR UR15, R2 ;  /* 0x00000000020f72ca */ /* 0x000fe200000e0000 */
[----:B------:R-:W-:Y:S01]  /*3630*/  UIADD3 UR52, UPT, UPT, UR64, 0x300, URZ ;  /* 0x0000030040347890 */ /* 0x000fe2000fffe0ff */
[----:B------:R-:W-:Y:S01]  /*3640*/  IMAD.MOV.U32 R2, RZ, RZ, 0x100 ;  /* 0x00000100ff027424 */ /* 0x000fe200078e00ff */
        /* <DEDUP_REMOVED lines=8> */
[----:B------:R-:W-:Y:S01]  /*36d0*/  R2UR UR18, R0 ;  /* 0x00000000001272ca */ /* 0x000fe200000e0000 */
[----:B------:R-:W-:Y:S01]  /*36e0*/  UMOV UR45, 0x8110490 ;  /* 0x08110490002d7882 */ /* 0x000fe20000000000 */
[----:B------:R-:W-:Y:S01]  /*36f0*/  R2UR UR11, R2 ;  /* 0x00000000020b72ca */ /* 0x000fe200000e0000 */
[----:B------:R-:W-:Y:S01]  /*3700*/  IMAD.MOV.U32 R2, RZ, RZ, 0x58 ;  /* 0x00000058ff027424 */ /* 0x000fe200078e00ff */
[C---:B------:R-:W-:Y:S01]  /*3710*/  R2UR UR16, R0.reuse ;  /* 0x00000000001072ca */ /* 0x040fe200000e0000 */
[----:B------:R-:W-:Y:S01]  /*3720*/  UMOV UR65, 0x40004040 ;  /* 0x4000404000417882 */ /* 0x000fe20000000000 */
[----:B------:R-:W-:Y:S01]  /*3730*/  R2UR UR13, R3 ;  /* 0x00000000030d72ca */ /* 0x000fe200000e0000 */
[----:B------:R1:W-:Y:S01]  /*3740*/  UTCHMMA tmem[UR23], gdesc[UR64], tmem[UR24], tmem[UR44], idesc[UR45], UPT ;  /* 0x00ff2c40170079ea */ /* 0x0003e2000b800018 */
[----:B------:R-:W-:Y:S01]  /*3750*/  R2UR UR12, R0 ;  /* 0x00000000000c72ca */ /* 0x000fe200000e0000 */
[----:B------:R-:W-:Y:S01]  /*3760*/  UMOV UR42, 0x0 ;  /* 0x00000000002a7882 */ /* 0x000fe20000000000 */
[----:B------:R-:W-:Y:S01]  /*3770*/  R2UR UR7, R2 ;  /* 0x00000000020772ca */ /* 0x000fe200000e0000 */
[----:B------:R-:W-:Y:S01]  /*3780*/  UMOV UR43, 0x8110490 ;  /* 0x08110490002b7882 */ /* 0x000fe20000000000 */
[----:B------:R-:W-:Y:S01]  /*3790*/  R2UR UR10, R0 ;  /* 0x00000000000a72ca */ /* 0x000fe200000e0000 */
        /* <DEDUP_REMOVED lines=28> */
.L_x_73:
[----:B-1----:R-:W-:Y:S01]  /*3960*/  UIADD3 UR12, UPT, UPT, UR4, 0x14090, URZ ;  /* 0x00014090040c7890 */ /* 0x002fe2000fffe0ff */
[----:B------:R-:W-:Y:S01]  /*3970*/  LOP3.LUT R7, R7, 0x1, RZ, 0x3c, !PT ;  /* 0x0000000107077812 */ /* 0x000fe200078e3cff */
[----:B------:R-:W-:Y:S02]  /*3980*/  UIADD3 UR11, UPT, UPT, UR25, 0x1, URZ ;  /* 0x00000001190b7890 */ /* 0x000fe4000fffe0ff */
[----:B------:R-:W-:Y:S02]  /*3990*/  UISETP.GT.U32.AND UP0, UPT, UR5, 0x2, UPT ;  /* 0x000000020500788c */ /* 0x000fe4000bf04070 */
[----:B------:R-:W-:Y:S02]  /*39a0*/  UISETP.NE.AND UP2, UPT, UR11, 0x3, UPT ;  /* 0x000000030b00788c */ /* 0x000fe4000bf45270 */
[----:B------:R-:W-:Y:S01]  /*39b0*/  UIADD3 UR5, UPT, UPT, UR5, -0x1, URZ ;  /* 0xffffffff05057890 */ /* 0x000fe2000fffe0ff */
[----:B------:R2:W-:Y:S01]  /*39c0*/  UTCBAR [UR12], URZ ;  /* 0x000000ff0c0073e9 */ /* 0x0005e200080000ff */
[----:B------:R-:W-:Y:S02]  /*39d0*/  USEL UR7, URZ, 0x1, UP2 ;  /* 0x00000001ff077887 */ /* 0x000fe40009000000 */
[----:B------:R-:W-:Y:S01]  /*39e0*/  USEL UR11, UR11, URZ, UP2 ;  /* 0x000000ff0b0b7287 */ /* 0x000fe20009000000 */
[----:B------:R-:W-:Y:S03]  /*39f0*/  UMOV UR10, UR25 ;  /* 0x00000019000a7c82 */ /* 0x000fe60008000000 */
[----:B------:R-:W-:Y:S01]  /*3a00*/  LOP3.LUT R5, R5, UR7, RZ, 0x3c, !PT ;  /* 0x0000000705057c12 */ /* 0x000fe2000f8e3cff */
[----:B------:R-:W-:Y:S01]  /*3a10*/  UMOV UR7, 0x1 ;  /* 0x0000000100077882 */ /* 0x000fe20000000000 */
[----:B------:R-:W-:Y:S05]  /*3a20*/  BRA.U UP0, `(.L_x_74) ;  /* 0xffffffed008c7547 */ /* 0x000fea000b83ffff */
.L_x_55:
[----:B------:R-:W-:Y:S04]  /*3a30*/  BSSY.RECONVERGENT B0, `(.L_x_75) ;  /* 0x0000003000007945 */ /* 0x000fe80003800200 */
[----:B------:R-:W-:Y:S05]  /*3a40*/  @!P4 BRA `(.L_x_76) ;  /* 0x000000000004c947 */ /* 0x000fea0003800000 */
[----:B-12---:R-:W-:Y:S05]  /*3a50*/  BPT.TRAP 0x1 ;  /* 0x000000040000795c */ /* 0x006fea0000300000 */
.L_x_76:
[----:B-12---:R-:W-:Y:S05]  /*3a60*/  BSYNC.RECONVERGENT B0 ;  /* 0x0000000000007941 */ /* 0x006fea0003800200 */
.L_x_75:
[----:B------:R-:W-:Y:S01]  /*3a70*/  UIADD3 UR5, UPT, UPT, UR4, 0x14010, URZ ;  /* 0x0001401004057890 */ /* 0x000fe2000fffe0ff */
[----:B------:R-:W-:Y:S08]  /*3a80*/  BSSY.RECONVERGENT B0, `(.L_x_77) ;  /* 0x0000004000007945 */ /* 0x000ff00003800200 */
[----:B------:R1:W-:Y:S01]  /*3a90*/  UTCBAR [UR5], URZ ;  /* 0x000000ff050073e9 */ /* 0x0003e200080000ff */
[----:B------:R-:W-:Y:S05]  /*3aa0*/  @!P4 BRA `(.L_x_78) ;  /* 0x000000000004c947 */ /* 0x000fea0003800000 */
[----:B-1----:R-:W-:Y:S05]  /*3ab0*/  BPT.TRAP 0x1 ;  /* 0x000000040000795c */ /* 0x002fea0000300000 */
.L_x_78:
[----:B-1----:R-:W-:Y:S05]  /*3ac0*/  BSYNC.RECONVERGENT B0 ;  /* 0x0000000000007941 */ /* 0x002fea0003800200 */
.L_x_77:
[----:B------:R-:W-:-:S09]  /*3ad0*/  UIADD3 UR5, UPT, UPT, UR4, 0x14018, URZ ;  /* 0x0001401804057890 */ /* 0x000fd2000fffe0ff */
[----:B------:R1:W-:Y:S01]  /*3ae0*/  UTCBAR [UR5], URZ ;  /* 0x000000ff050073e9 */ /* 0x0003e200080000ff */
[----:B------:R-:W-:Y:S05]  /*3af0*/  BRA.U UP5, `(.L_x_79) ;  /* 0x0000000105047547 */ /* 0x000fea000b800000 */
[----:B-1----:R-:W-:Y:S05]  /*3b00*/  BPT.TRAP 0x1 ;  /* 0x000000040000795c */ /* 0x002fea0000300000 */
.L_x_79:
[----:B------:R-:W-:-:S04]  /*3b10*/  SHF.L.U32 R3, R8, 0x1f, RZ ;  /* 0x0000001f08037819 */ /* 0x000fc800000006ff */
[----:B------:R-:W2:Y:S02]  /*3b20*/  SYNCS.PHASECHK.TRANS64.TRYWAIT P0, [UR4+0x140a8], R3 ;  /* 0x0140a803ff0075a7 */ /* 0x000ea40008001104 */
[----:B--2---:R-:W-:Y:S05]  /*3b30*/  @!P0 BRA `(.L_x_80) ;  /* 0x0000017c006c8947 */ /* 0x004fea0003800000 */
.L_x_398:
[----:B------:R-:W-:Y:S05]  /*3b40*/  BRA.U UP3, `(.L_x_81) ;  /* 0x0000000103047547 */ /* 0x000fea000b800000 */
[----:B-1----:R-:W-:Y:S05]  /*3b50*/  BPT.TRAP 0x1 ;  /* 0x000000040000795c */ /* 0x002fea0000300000 */
.L_x_81:
[----:B------:R-:W-:Y:S01]  /*3b60*/  SHF.L.U32 R7, R7, 0x1f, RZ ;  /* 0x0000001f07077819 */ /* 0x000fe200000006ff */
[----:B--2---:R-:W-:Y:S02]  /*3b70*/  HFMA2 R3, -RZ, RZ, 0, 2.288818359375e-05 ;  /* 0x00000180ff037431 */ /* 0x004fe400000001ff */
[----:B------:R-:W-:Y:S01]  /*3b80*/  IMAD.MOV.U32 R4, RZ, RZ, 0xa0 ;  /* 0x000000a0ff047424 */ /* 0x000fe200078e00ff */
[----:B------:R-:W2:Y:S02]  /*3b90*/  SYNCS.PHASECHK.TRANS64.TRYWAIT P0, [UR4+0x14068], R7 ;  /* 0x01406807ff0075a7 */ /* 0x000ea40008001104 */
[----:B--2---:R-:W-:Y:S05]  /*3ba0*/  @!P0 BRA `(.L_x_82) ;  /* 0x0000017c00688947 */ /* 0x004fea0003800000 */
.L_x_400:
[----:B------:R-:W-:Y:S01]  /*3bb0*/  IMAD.MOV.U32 R2, RZ, RZ, 0xa8 ;  /* 0x000000a8ff027424 */ /* 0x000fe200078e00ff */
[----:B------:R-:W-:Y:S01]  /*3bc0*/  R2UR UR17, R4 ;  /* 0x00000000041172ca */ /* 0x000fe200000e0000 */
[----:B------:R-:W-:Y:S01]  /*3bd0*/  IMAD.MOV.U32 R4, RZ, RZ, 0xb0 ;  /* 0x000000b0ff047424 */ /* 0x000fe200078e00ff */
[----:B------:R-:W-:Y:S01]  /*3be0*/  R2UR UR18, R3 ;  /* 0x00000000031272ca */ /* 0x000fe200000e0000 */
[----:B--2---:R-:W-:Y:S01]  /*3bf0*/  IMAD.MOV.U32 R0, RZ, RZ, 0x180 ;  /* 0x00000180ff007424 */ /* 0x004fe200078e00ff */
[----:B------:R-:W-:Y:S01]  /*3c00*/  R2UR UR15, R2 ;  /* 0x00000000020f72ca */ /* 0x000fe200000e0000 */
[----:B------:R-:W-:Y:S01]  /*3c10*/  IMAD.MOV.U32 R2, RZ, RZ, 0xb8 ;  /* 0x000000b8ff027424 */ /* 0x000fe200078e00ff */
[----:B------:R-:W-:Y:S01]  /*3c20*/  R2UR UR13, R4 ;  /* 0x00000000040d72ca */ /* 0x000fe200000e0000 */
[----:B------:R-:W-:Y:S01]  /*3c30*/  IMAD.MOV.U32 R3, RZ, RZ, 0x180 ;  /* 0x00000180ff037424 */ /* 0x000fe200078e00ff */
[----:B------:R-:W-:Y:S01]  /*3c40*/  R2UR UR16, R0 ;  /* 0x00000000001072ca */ /* 0x000fe200000e0000 */
[----:B------:R-:W-:Y:S01]  /*3c50*/  IMAD.MOV.U32 R4, RZ, RZ, 0xc0 ;  /* 0x000000c0ff047424 */ /* 0x000fe200078e00ff */
[----:B------:R-:W-:Y:S01]  /*3c60*/  R2UR UR11, R2 ;  /* 0x00000000020b72ca */ /* 0x000fe200000e0000 */
[----:B------:R-:W-:Y:S01]  /*3c70*/  IMAD.MOV.U32 R2, RZ, RZ, 0xc8 ;  /* 0x000000c8ff027424 */ /* 0x000fe200078e00ff */
[----:B------:R-:W-:Y:S01]  /*3c80*/  UIADD3 UR22, UPT, UPT, UR6, UR27, URZ ;  /* 0x0000001b06167290 */ /* 0x000fe2000fffe0ff */
[C---:B------:R-:W-:Y:S01]  /*3c90*/  R2UR UR14, R3.reuse ;  /* 0x00000000030e72ca */ /* 0x040fe200000e0000 */
[----:B------:R-:W-:Y:S01]  /*3ca0*/  UISETP.NE.U32.AND UP0, UPT, UR7, URZ, UPT ;  /* 0x000000ff0700728c */ /* 0x000fe2000bf05070 */
[----:B------:R-:W-:Y:S01]  /*3cb0*/  R2UR UR12, R0 ;  /* 0x00000000000c72ca */ /* 0x000fe200000e0000 */
[----:B------:R-:W-:Y:S01]  /*3cc0*/  UIADD3 UR54, UPT, UPT, UR22, 0x80, URZ ;  /* 0x0000008016367890 */ /* 0x000fe2000fffe0ff */
[----:B-1----:R-:W-:Y:S01]  /*3cd0*/  R2UR UR5, R2 ;  /* 0x00000000020572ca */ /* 0x002fe200000e0000 */
[----:B------:R-:W-:Y:S01]  /*3ce0*/  IMAD.MOV.U32 R2, RZ, RZ, 0xd0 ;  /* 0x000000d0ff027424 */ /* 0x000fe200078e00ff */
[----:B------:R-:W-:Y:S01]  /*3cf0*/  R2UR UR9, R4 ;  /* 0x00000000040972ca */ /* 0x000fe200000e0000 */
[----:B------:R-:W-:Y:S01]  /*3d00*/  UIADD3 UR52, UPT, UPT, UR22, 0x100, URZ ;  /* 0x0000010016347890 */ /* 0x000fe2000fffe0ff */
[----:B------:R-:W-:Y:S01]  /*3d10*/  R2UR UR10, R3 ;  /* 0x00000000030a72ca */ /* 0x000fe200000e0000 */
[----:B------:R-:W-:Y:S01]  /*3d20*/  UIADD3 UR50, UPT, UPT, UR22, 0x180, URZ ;  /* 0x0000018016327890 */ /* 0x000fe2000fffe0ff */
[----:B------:R-:W-:Y:S01]  /*3d30*/  R2UR UR19, R2 ;  /* 0x00000000021372ca */ /* 0x000fe200000e0000 */
[----:B------:R-:W-:Y:S01]  /*3d40*/  IMAD.MOV.U32 R2, RZ, RZ, 0xd8 ;  /* 0x000000d8ff027424 */ /* 0x000fe200078e00ff */
[C---:B------:R-:W-:Y:S01]  /*3d50*/  R2UR UR8, R0.reuse ;  /* 0x00000000000872ca */ /* 0x040fe200000e0000 */
[----:B------:R-:W-:Y:S01]  /*3d60*/  UIADD3 UR48, UPT, UPT, UR22, 0x200, URZ ;  /* 0x0000020016307890 */ /* 0x000fe2000fffe0ff */
[----:B------:R-:W-:Y:S01]  /*3d70*/  R2UR UR20, R0 ;  /* 0x00000000001472ca */ /* 0x000fe200000e0000 */
[----:B------:R-:W-:Y:S01]  /*3d80*/  UIADD3 UR46, UPT, UPT, UR22, 0x280, URZ ;  /* 0x00000280162e7890 */ /* 0x000fe2000fffe0ff */
[----:B------:R-:W-:Y:S01]  /*3d90*/  R2UR UR6, R2 ;  /* 0x00000000020672ca */ /* 0x000fe200000e0000 */
[----:B------:R-:W-:Y:S01]  /*3da0*/  UIADD3 UR44, UPT, UPT, UR22, 0x300, URZ ;  /* 0x00000300162c7890 */ /* 0x000fe2000fffe0ff */
[----:B------:R-:W-:Y:S01]  /*3db0*/  R2UR UR7, R0 ;  /* 0x00000000000772ca */ /* 0x000fe200000e0000 */
[----:B------:R-:W-:Y:S01]  /*3dc0*/  UMOV UR40, 0x0 ;  /* 0x0000000000287882 */ /* 0x000fe20000000000 */
[----:B------:R-:W-:Y:S01]  /*3dd0*/  UMOV UR41, 0x8110490 ;  /* 0x0811049000297882 */ /* 0x000fe20000000000 */
[----:B------:R-:W-:Y:S01]  /*3de0*/  UMOV UR23, 0x40004040 ;  /* 0x4000404000177882 */ /* 0x000fe20000000000 */
[----:B------:R-:W-:Y:S01]  /*3df0*/  UIADD3 UR42, UPT, UPT, UR22, 0x380, URZ ;  /* 0x00000380162a7890 */ /* 0x000fe2000fffe0ff */
[----:B------:R1:W-:Y:S01]  /*3e00*/  UTCHMMA tmem[UR17], gdesc[UR22], tmem[UR18], tmem[UR40], idesc[UR41], UP0 ;  /* 0x00ff2816110079ea */ /* 0x0003e20008000012 */
[----:B------:R-:W-:Y:S01]  /*3e10*/  UMOV UR38, 0x0 ;  /* 0x0000000000267882 */ /* 0x000fe20000000000 */
        /* <DEDUP_REMOVED lines=29> */
.L_x_83:
[----:B-1----:R-:W-:-:S09]  /*3ff0*/  UIADD3 UR5, UPT, UPT, UR4, 0x14098, URZ ;  /* 0x0001409804057890 */ /* 0x002fd2000fffe0ff */
[----:B------:R1:W-:Y:S01]  /*4000*/  UTCBAR [UR5], URZ ;  /* 0x000000ff050073e9 */ /* 0x0003e200080000ff */
[----:B------:R-:W-:Y:S05]  /*4010*/  BRA.U !UP1, `(.L_x_84) ;  /* 0x0000000109047547 */ /* 0x000fea000b800000 */
[----:B-1----:R-:W-:Y:S05]  /*4020*/  BPT.TRAP 0x1 ;  /* 0x000000040000795c */ /* 0x002fea0000300000 */
.L_x_84:
[----:B-1----:R-:W-:-:S04]  /*4030*/  ULEA UR5, UR26, UR4, 0x3 ;  /* 0x000000041a057291 */ /* 0x002fc8000f8e18ff */
[----:B------:R-:W-:-:S09]  /*4040*/  UIADD3 UR5, UPT, UPT, UR5, 0x14038, URZ ;  /* 0x0001403805057890 */ /* 0x000fd2000fffe0ff */
[----:B------:R1:W-:Y:S01]  /*4050*/  UTCBAR [UR5], URZ ;  /* 0x000000ff050073e9 */ /* 0x0003e200080000ff */
[----:B------:R-:W-:Y:S05]  /*4060*/  BRA.U UP4, `(.L_x_85) ;  /* 0x0000000104047547 */ /* 0x000fea000b800000 */
[----:B-1----:R-:W-:Y:S05]  /*4070*/  BPT.TRAP 0x1 ;  /* 0x000000040000795c */ /* 0x002fea0000300000 */
.L_x_85:
[----:B-1----:R-:W-:-:S09]  /*4080*/  UIADD3 UR5, UPT, UPT, UR4, 0x14050, URZ ;  /* 0x0001405004057890 */ /* 0x002fd2000fffe0ff */
[----:B------:R1:W-:Y:S01]  /*4090*/  UTCBAR [UR5], URZ ;  /* 0x000000ff050073e9 */ /* 0x0003e200080000ff */
[----:B------:R-:W-:Y:S05]  /*40a0*/  BRA.U UP3, `(.L_x_86) ;  /* 0x0000000103047547 */ /* 0x000fea000b800000 */
[----:B-1----:R-:W-:Y:S05]  /*40b0*/  BPT.TRAP 0x1 ;  /* 0x000000040000795c */ /* 0x002fea0000300000 */
.L_x_86:
[----:B------:R-:W-:-:S13]  /*40c0*/  ELECT P0, URZ, PT ;  /* 0x0000000000ff782f */ /* 0x000fda0003800000 */
[----:B-1----:R-:W-:Y:S05]  /*40d0*/  @!P0 EXIT ;  /* 0x000000000000894d */ /* 0x002fea0003800000 */
[----:B------:R-:W-:-:S09]  /*40e0*/  UIADD3 UR4, UPT, UPT, UR4, 0x14060, URZ ;  /* 0x0001406004047890 */ /* 0x000fd2000fffe0ff */
[----:B------:R1:W-:Y:S01]  /*40f0*/  UTCBAR [UR4], URZ ;  /* 0x000000ff040073e9 */ /* 0x0003e200080000ff */
[----:B------:R-:W-:Y:S01]  /*4100*/  NOP ;  /* 0x0000000000007918 */ /* 0x000fe20000000000 */
[----:B-1----:R-:W-:Y:S05]  /*4110*/  EXIT ;  /* 0x000000000000794d */ /* 0x002fea0003800000 */
.L_x_28:
[----:B------:R-:W-:-:S08]  /*4120*/  NOP ;  /* 0x0000000000007918 */ /* 0x000fd00000000000 */
[----:B------:R-:W1:-:S00]  /*4130*/  USETMAXREG.DEALLOC.CTAPOOL 0x60 ;  /* 0x00000060000079c8 */ /* 0x000e4000080e0500 */
[----:B------:R-:W2:Y:S01]  /*4140*/  S2UR UR40, SR_CTAID.X ;  /* 0x00000000002879c3 */ /* 0x000ea20000002500 */
[----:B------:R-:W3:Y:S01]  /*4150*/  LDCU UR4, c[0x0][0x380] ;  /* 0x00007000ff0477ac */ /* 0x000ee20008000800 */
[----:B--2---:R-:W-:-:S04]  /*4160*/  USHF.L.U32 UR39, UR40, 0x8, URZ ;  /* 0x0000000828277899 */ /* 0x004fc800080006ff */
[----:B---3--:R-:W-:-:S06]  /*4170*/  UISETP.GE.U32.AND UP0, UPT, UR39, UR4, UPT ;  /* 0x000000042700728c */ /* 0x008fcc000bf06070 */
[----:B------:R-:W-:-:S13]  /*4180*/  PLOP3.LUT P0, PT, PT, PT, UP0, 0x80, 0x8 ;  /* 0x000000000008781c */ /* 0x000fda0003f0f008 */
[----:B-1----:R-:W-:Y:S05]  /*4190*/  @P0 EXIT ;  /* 0x000000000000094d */ /* 0x002fea0003800000 */
[----:B------:R-:W1:Y:S01]  /*41a0*/  LDCU UR5, c[0x0][0x384] ;  /* 0x00007080ff0577ac */ /* 0x000e620008000800 */
[----:B------:R-:W2:Y:S01]  /*41b0*/  LDCU.64 UR48, c[0x0][0x358] ;  /* 0x00006b00ff3077ac */ /* 0x000ea20008000a00 */
[----:B-1----:R-:W-:-:S09]  /*41c0*/  UISETP.NE.AND UP0, UPT, UR5, URZ, UPT ;  /* 0x000000ff0500728c */ /* 0x002fd2000bf05270 */
[----:B--2---:R-:W-:Y:S05]  /*41d0*/  BRA.U UP0, `(.L_x_87) ;  /* 0x00000041004c7547 */ /* 0x004fea000b800000 */
[----:B------:R-:W-:-:S09]  /*41e0*/  UISETP.NE.AND UP0, UPT, UR38, URZ, UPT ;  /* 0x000000ff2600728c */ /* 0x000fd2000bf05270 */
[----:B------:R-:W-:Y:S05]  /*41f0*/  BRA.U UP0, `(.L_x_88) ;  /* 0x0000000100047547 */ /* 0x000fea000b800000 */
[----:B------:R-:W-:Y:S05]  /*4200*/  BPT.TRAP 0x1 ;  /* 0x000000040000795c */ /* 0x000fea0000300000 */
.L_x_88:
[----:B------:R-:W1:Y:S01]  /*4210*/  S2R R16, SR_CgaCtaId ;  /* 0x0000000000107919 */ /* 0x000e620000008800 */
[----:B------:R-:W-:Y:S01]  /*4220*/  IMAD.MOV.U32 R3, RZ, RZ, 0x1 ;  /* 0x00000001ff037424 */ /* 0x000fe200078e00ff */
[----:B------:R-:W-:Y:S02]  /*4230*/  MOV R5, 0x400 ;  /* 0x0000040000057802 */ /* 0x000fe40000000f00 */
[----:B------:R-:W-:Y:S02]  /*4240*/  LOP3.LUT P1, R17, R18, 0x7f, RZ, 0xc0, !PT ;  /* 0x0000007f12117812 */ /* 0x000fe4000782c0ff */
[----:B------:R-:W-:Y:S02]  /*4250*/  SHF.L.U32 R3, R3, 0x1f, RZ ;  /* 0x0000001f03037819 */ /* 0x000fe400000006ff */
[----:B-1----:R-:W-:-:S04]  /*4260*/  LEA R16, R16, R5, 0x18 ;  /* 0x0000000510107211 */ /* 0x002fc800078ec0ff */
[----:B------:R-:W1:Y:S02]  /*4270*/  SYNCS.PHASECHK.TRANS64.TRYWAIT P0, [R16+URZ+0x140c0], R3 ;  /* 0x0140c003100075a7 */ /* 0x000e6400080011ff */
[----:B-1----:R-:W-:Y:S05]  /*4280*/  @!P0 BRA `(.L_x_89) ;  /* 0x0000017400c88947 */ /* 0x002fea0003800000 */
.L_x_401:
[----:B------:R-:W-:Y:S04]  /*4290*/  BSSY.RECONVERGENT B6, `(.L_x_90) ;  /* 0x000023c000067945 */ /* 0x000fe80003800200 */
[----:B------:R-:W-:Y:S05]  /*42a0*/  @P1 BRA `(.L_x_91) ;  /* 0x0000002000e81947 */ /* 0x000fea0003800000 */
[----:B------:R-:W2:Y:S01]  /*42b0*/  S2UR UR4, SR_CTAID.Z ;  /* 0x00000000000479c3 */ /* 0x000ea20000002700 */
[----:B------:R-:W2:Y:S01]  /*42c0*/  LDCU UR7, c[0x0][0x370] ;  /* 0x00006e00ff0777ac */ /* 0x000ea20008000800 */
[----:B------:R-:W3:Y:S06]  /*42d0*/  LDCU UR5, c[0x0][0x374] ;  /* 0x00006e80ff0577ac */ /* 0x000eec0008000800 */
[----:B------:R-:W4:Y:S01]  /*42e0*/  S2UR UR6, SR_CTAID.Y ;  /* 0x00000000000679c3 */ /* 0x000f220000002600 */
[----:B--2---:R-:W-:-:S04]  /*42f0*/  UIMAD UR4, UR7, UR4, URZ ;  /* 0x00000004070472a4 */ /* 0x004fc8000f8e02ff */
[----:B------:R-:W-:Y:S02]  /*4300*/  UIADD3 UR4, UPT, UPT, URZ, -UR4, URZ ;  /* 0x80000004ff047290 */ /* 0x000fe4000fffe0ff */
[----:B----4-:R-:W-:Y:S02]  /*4310*/  UIMAD UR6, UR7, UR6, UR40 ;  /* 0x00000006070672a4 */ /* 0x010fe4000f8e0228 */
[----:B---3--:R-:W-:-:S04]  /*4320*/  UIMAD UR4, UR4, UR5, URZ ;  /* 0x00000005040472a4 */ /* 0x008fc8000f8e02ff */
[----:B------:R-:W-:-:S09]  /*4330*/  UISETP.NE.AND UP0, UPT, UR6, UR4, UPT ;  /* 0x000000040600728c */ /* 0x000fd2000bf05270 */
[----:B------:R-:W-:Y:S05]  /*4340*/  BRA.U UP0, `(.L_x_91) ;  /* 0x0000002100c07547 */ /* 0x000fea000b800000 */
[----:B------:R-:W2:Y:S01]  /*4350*/  LDC.64 R8, c[0x4][0xa0] ;  /* 0x01002800ff087b82 */ /* 0x000ea20000000a00 */
[----:B------:R-:W-:Y:S01]  /*4360*/  MOV R25, 0x0 ;  /* 0x0000000000197802 */ /* 0x000fe20000000f00 */
[----:B------:R-:W3:Y:S01]  /*4370*/  LDCU.64 UR4, c[0x4][0xd0] ;  /* 0x01001a00ff0477ac */ /* 0x000ee20008000a00 */
[----:B------:R-:W-:Y:S01]  /*4380*/  IADD3 R24, P0, PT, R22, 0x8, RZ ;  /* 0x0000000816187810 */ /* 0x000fe20007f1e0ff */
[----:B------:R-:W-:Y:S01]  /*4390*/  IMAD.MOV.U32 R6, RZ, RZ, R22 ;  /* 0x000000ffff067224 */ /* 0x000fe200078e0016 */
[----:B------:R-:W-:-:S03]  /*43a0*/  MOV R7, R19 ;  /* 0x0000001300077202 */ /* 0x000fc60000000f00 */
[----:B-1----:R1:W4:Y:S01]  /*43b0*/  LDC.64 R2, c[0x4][R25] ;  /* 0x0100000019027b82 */ /* 0x0023220000000a00 */
[----:B------:R-:W-:Y:S02]  /*43c0*/  IMAD.X R23, RZ, RZ, R19, P0 ;  /* 0x000000ffff177224 */ /* 0x000fe400000e0613 */
[----:B---3--:R-:W-:Y:S01]  /*43d0*/  IMAD.U32 R4, RZ, RZ, UR4 ;  /* 0x00000004ff047e24 */ /* 0x008fe2000f8e00ff */
[----:B------:R-:W-:Y:S01]  /*43e0*/  MOV R5, UR5 ;  /* 0x0000000500057c02 */ /* 0x000fe20008000f00 */
[----:B--2---:R1:W-:Y:S04]  /*43f0*/  STL.64 [R1], R8 ;  /* 0x0000000801007387 */ /* 0x0043e80000100a00 */
[----:B------:R-:W-:-:S07]  /*4400*/  LEPC R20, `(.L_x_92) ;  /* 0x000000001014794e */ /* 0x000fce0000000000 */
[----:B-1--4-:R-:W-:Y:S05]  /*4410*/  CALL.ABS.NOINC R2 ;  /* 0x0000000002007343 */ /* 0x012fea0003c00000 */
.L_x_92:
[----:B------:R-:W-:Y:S01]  /*4420*/  IMAD.MOV.U32 R2, RZ, RZ, 0x3 ;  /* 0x00000003ff027424 */ /* 0x000fe200078e00ff */
[----:B------:R1:W2:Y:S01]  /*4430*/  LDC.64 R8, c[0x4][R25] ;  /* 0x0100000019087b82 */ /* 0x0002a20000000a00 */
[----:B------:R-:W-:Y:S01]  /*4440*/  IMAD.MOV.U32 R3, RZ, RZ, 0x4 ;  /* 0x00000004ff037424 */ /* 0x000fe200078e00ff */
[----:B------:R-:W3:Y:S01]  /*4450*/  LDCU.64 UR4, c[0x4][0xe8] ;  /* 0x01001d00ff0477ac */ /* 0x000ee20008000a00 */
[----:B------:R-:W-:Y:S01]  /*4460*/  MOV R6, R24 ;  /* 0x0000001800067202 */ /* 0x000fe20000000f00 */
[----:B------:R1:W-:Y:S01]  /*4470*/  STL [R1+0x10], R2 ;  /* 0x0000100201007387 */ /* 0x0003e20000100800 */
[----:B------:R-:W-:-:S03]  /*4480*/  MOV R7, R23 ;  /* 0x0000001700077202 */ /* 0x000fc60000000f00 */
[----:B------:R1:W-:Y:S01]  /*4490*/  STL.64 [R1+0x8], R2 ;  /* 0x0000080201007387 */ /* 0x0003e20000100a00 */
[----:B---3--:R-:W-:Y:S01]  /*44a0*/  MOV R4, UR4 ;  /* 0x0000000400047c02 */ /* 0x008fe20008000f00 */
[----:B------:R-:W-:Y:S02]  /*44b0*/  IMAD.U32 R5, RZ, RZ, UR5 ;  /* 0x00000005ff057e24 */ /* 0x000fe4000f8e00ff */
[----:B------:R-:W-:-:S07]  /*44c0*/  LEPC R20, `(.L_x_93) ;  /* 0x000000001014794e */ /* 0x000fce0000000000 */
[----:B-12---:R-:W-:Y:S05]  /*44d0*/  CALL.ABS.NOINC R8 ;  /* 0x0000000008007343 */ /* 0x006fea0003c00000 */
.L_x_93:
[----:B------:R1:W2:Y:S01]  /*44e0*/  LDC.64 R2, c[0x4][R25] ;  /* 0x0100000019027b82 */ /* 0x0002a20000000a00 */
[----:B------:R-:W3:Y:S01]  /*44f0*/  LDCU.64 UR4, c[0x4][0xe0] ;  /* 0x01001c00ff0477ac */ /* 0x000ee20008000a00 */
[----:B------:R-:W-:Y:S01]  /*4500*/  CS2R R6, SRZ ;  /* 0x0000000000067805 */ /* 0x000fe2000001ff00 */
[----:B---3--:R-:W-:Y:S01]  /*4510*/  IMAD.U32 R4, RZ, RZ, UR4 ;  /* 0x00000004ff047e24 */ /* 0x008fe2000f8e00ff */
[----:B------:R-:W-:-:S04]  /*4520*/  MOV R5, UR5 ;  /* 0x0000000500057c02 */ /* 0x000fc80008000f00 */
[----:B------:R-:W-:-:S07]  /*4530*/  LEPC R20, `(.L_x_94) ;  /* 0x000000001014794e */ /* 0x000fce0000000000 */
[----:B-12---:R-:W-:Y:S05]  /*4540*/  CALL.ABS.NOINC R2 ;  /* 0x0000000002007343 */ /* 0x006fea0003c00000 */
.L_x_94:
[----:B------:R1:W2:Y:S01]  /*4550*/  LDC.64 R2, c[0x4][R25] ;  /* 0x0100000019027b82 */ /* 0x0002a20000000a00 */
[----:B------:R-:W3:Y:S01]  /*4560*/  LDCU.64 UR4, c[0x4][0xf0] ;  /* 0x01001e00ff0477ac */ /* 0x000ee20008000a00 */
[----:B------:R-:W-:Y:S01]  /*4570*/  CS2R R6, SRZ ;  /* 0x0000000000067805 */ /* 0x000fe2000001ff00 */
[----:B---3--:R-:W-:Y:S01]  /*4580*/  IMAD.U32 R4, RZ, RZ, UR4 ;  /* 0x00000004ff047e24 */ /* 0x008fe2000f8e00ff */
[----:B------:R-:W-:-:S04]  /*4590*/  MOV R5, UR5 ;  /* 0x0000000500057c02 */ /* 0x000fc80008000f00 */
[----:B------:R-:W-:-:S07]  /*45a0*/  LEPC R20, `(.L_x_95) ;  /* 0x000000001014794e */ /* 0x000fce0000000000 */
[----:B-12---:R-:W-:Y:S05]  /*45b0*/  CALL.ABS.NOINC R2 ;  /* 0x0000000002007343 */ /* 0x006fea0003c00000 */
.L_x_95:
[----:B------:R1:W2:Y:S01]  /*45c0*/  LDC.64 R2, c[0x4][R25] ;  /* 0x0100000019027b82 */ /* 0x0002a20000000a00 */
[----:B------:R-:W3:Y:S01]  /*45d0*/  LDCU.64 UR4, c[0x4][0xf8] ;  /* 0x01001f00ff0477ac */ /* 0x000ee20008000a00 */
[----:B------:R-:W-:Y:S01]  /*45e0*/  CS2R R6, SRZ ;  /* 0x0000000000067805 */ /* 0x000fe2000001ff00 */
[----:B---3--:R-:W-:Y:S01]  /*45f0*/  IMAD.U32 R4, RZ, RZ, UR4 ;  /* 0x00000004ff047e24 */ /* 0x008fe2000f8e00ff */
[----:B------:R-:W-:-:S04]  /*4600*/  MOV R5, UR5 ;  /* 0x0000000500057c02 */ /* 0x000fc80008000f00 */
[----:B------:R-:W-:-:S07]  /*4610*/  LEPC R20, `(.L_x_96) ;  /* 0x000000001014794e */ /* 0x000fce0000000000 */
[----:B-12---:R-:W-:Y:S05]  /*4620*/  CALL.ABS.NOINC R2 ;  /* 0x0000000002007343 */ /* 0x006fea0003c00000 */
.L_x_96:
[----:B------:R-:W-:Y:S01]  /*4630*/  HFMA2 R0, -RZ, RZ, 0, 9.5367431640625e-07 ;  /* 0x00000010ff007431 */ /* 0x000fe200000001ff */
[----:B------:R1:W2:Y:S01]  /*4640*/  LDC.64 R2, c[0x4][R25] ;  /* 0x0100000019027b82 */ /* 0x0002a20000000a00 */
[----:B------:R-:W3:Y:S01]  /*4650*/  LDCU.64 UR4, c[0x4][0xc8] ;  /* 0x01001900ff0477ac */ /* 0x000ee20008000a00 */
[----:B------:R-:W-:Y:S01]  /*4660*/  MOV R6, R22 ;  /* 0x0000001600067202 */ /* 0x000fe20000000f00 */
[----:B------:R-:W-:Y:S01]  /*4670*/  IMAD.MOV.U32 R7, RZ, RZ, R19 ;  /* 0x000000ffff077224 */ /* 0x000fe200078e0013 */
[----:B------:R1:W-:Y:S01]  /*4680*/  STL [R1], R0 ;  /* 0x0000000001007387 */ /* 0x0003e20000100800 */
[----:B---3--:R-:W-:Y:S01]  /*4690*/  MOV R4, UR4 ;  /* 0x0000000400047c02 */ /* 0x008fe20008000f00 */
[----:B------:R-:W-:-:S04]  /*46a0*/  IMAD.U32 R5, RZ, RZ, UR5 ;  /* 0x00000005ff057e24 */ /* 0x000fc8000f8e00ff */
[----:B------:R-:W-:-:S07]  /*46b0*/  LEPC R20, `(.L_x_97) ;  /* 0x000000001014794e */ /* 0x000fce0000000000 */
[----:B-12---:R-:W-:Y:S05]  /*46c0*/  CALL.ABS.NOINC R2 ;  /* 0x0000000002007343 */ /* 0x006fea0003c00000 */
.L_x_97:
[----:B------:R-:W1:Y:S01]  /*46d0*/  S2R R3, SR_SWINHI ;  /* 0x0000000000037919 */ /* 0x000e620000002f00 */
[----:B------:R-:W2:Y:S01]  /*46e0*/  LDCU.64 UR4, c[0x4][0x100] ;  /* 0x01002000ff0477ac */ /* 0x000ea20008000a00 */
[----:B------:R-:W-:Y:S02]  /*46f0*/  MOV R6, R22 ;  /* 0x0000001600067202 */ /* 0x000fe40000000f00 */
[----:B------:R-:W-:Y:S01]  /*4700*/  MOV R7, R19 ;  /* 0x0000001300077202 */ /* 0x000fe20000000f00 */
[----:B--2---:R-:W-:Y:S02]  /*4710*/  IMAD.U32 R4, RZ, RZ, UR4 ;  /* 0x00000004ff047e24 */ /* 0x004fe4000f8e00ff */
[----:B------:R-:W-:Y:S01]  /*4720*/  IMAD.U32 R5, RZ, RZ, UR5 ;  /* 0x00000005ff057e24 */ /* 0x000fe2000f8e00ff */
[----:B------:R-:W-:Y:S02]  /*4730*/  MOV R8, R16 ;  /* 0x0000001000087202 */ /* 0x000fe40000000f00 */
[----:B-1----:R-:W-:-:S02]  /*4740*/  MOV R9, R3 ;  /* 0x0000000300097202 */ /* 0x002fc40000000f00 */
[----:B------:R1:W2:Y:S03]  /*4750*/  LDC.64 R2, c[0x4][R25] ;  /* 0x0100000019027b82 */ /* 0x0002a60000000a00 */
[----:B------:R1:W-:Y:S02]  /*4760*/  STL.64 [R1], R8 ;  /* 0x0000000801007387 */ /* 0x0003e40000100a00 */
[----:B------:R-:W-:-:S07]  /*4770*/  LEPC R20, `(.L_x_98) ;  /* 0x000000001014794e */ /* 0x000fce0000000000 */
[----:B-12---:R-:W-:Y:S05]  /*4780*/  CALL.ABS.NOINC R2 ;  /* 0x0000000002007343 */ /* 0x006fea0003c00000 */
.L_x_98:
[----:B------:R-:W1:Y:S01]  /*4790*/  LDC.64 R8, c[0x4][0xd8] ;  /* 0x01003600ff087b82 */ /* 0x000e620000000a00 */
[----:B------:R-:W2:Y:S01]  /*47a0*/  LDCU.64 UR4, c[0x4][0xd0] ;  /* 0x01001a00ff0477ac */ /* 0x000ea20008000a00 */
[----:B------:R-:W-:Y:S02]  /*47b0*/  MOV R6, R22 ;  /* 0x0000001600067202 */ /* 0x000fe40000000f00 */
[----:B------:R-:W-:-:S04]  /*47c0*/  MOV R7, R19 ;  /* 0x0000001300077202 */ /* 0x000fc80000000f00 */
[----:B------:R3:W4:Y:S01]  /*47d0*/  LDC.64 R2, c[0x4][R25] ;  /* 0x0100000019027b82 */ /* 0x0007220000000a00 */
[----:B--2---:R-:W-:Y:S02]  /*47e0*/  IMAD.U32 R4, RZ, RZ, UR4 ;  /* 0x00000004ff047e24 */ /* 0x004fe4000f8e00ff */
[----:B------:R-:W-:Y:S01]  /*47f0*/  IMAD.U32 R5, RZ, RZ, UR5 ;  /* 0x00000005ff057e24 */ /* 0x000fe2000f8e00ff */
[----:B-1----:R3:W-:Y:S04]  /*4800*/  STL.64 [R1], R8 ;  /* 0x0000000801007387 */ /* 0x0027e80000100a00 */
[----:B------:R-:W-:-:S07]  /*4810*/  LEPC R20, `(.L_x_99) ;  /* 0x000000001014794e */ /* 0x000fce0000000000 */
[----:B---34-:R-:W-:Y:S05]  /*4820*/  CALL.ABS.NOINC R2 ;  /* 0x0000000002007343 */ /* 0x018fea0003c00000 */
.L_x_99:
[----:B------:R-:W-:Y:S01]  /*4830*/  HFMA2 R0, -RZ, RZ, 0, 2.384185791015625e-06 ;  /* 0x00000028ff007431 */ /* 0x000fe200000001ff */
        /* <DEDUP_REMOVED lines=9> */
.L_x_100:
        /* <DEDUP_REMOVED lines=10> */
.L_x_101:
[----:B------:R1:W2:Y:S01]  /*4970*/  LDC.64 R2, c[0x4][R25] ;  /* 0x0100000019027b82 */ /* 0x0002a20000000a00 */
[----:B------:R-:W3:Y:S01]  /*4980*/  LDCU.64 UR4, c[0x4][0xe0] ;  /* 0x01001c00ff0477ac */ /* 0x000ee20008000a00 */
[----:B------:R-:W-:Y:S01]  /*4990*/  CS2R R6, SRZ ;  /* 0x0000000000067805 */ /* 0x000fe2000001ff00 */
[----:B---3--:R-:W-:Y:S01]  /*49a0*/  IMAD.U32 R4, RZ, RZ, UR4 ;  /* 0x00000004ff047e24 */ /* 0x008fe2000f8e00ff */
[----:B------:R-:W-:-:S04]  /*49b0*/  MOV R5, UR5 ;  /* 0x0000000500057c02 */ /* 0x000fc80008000f00 */
[----:B------:R-:W-:-:S07]  /*49c0*/  LEPC R20, `(.L_x_102) ;  /* 0x000000001014794e */ /* 0x000fce0000000000 */
[----:B-12---:R-:W-:Y:S05]  /*49d0*/  CALL.ABS.NOINC R2 ;  /* 0x0000000002007343 */ /* 0x006fea0003c00000 */
.L_x_102:
[----:B------:R-:W-:Y:S01]  /*49e0*/  HFMA2 R0, -RZ, RZ, 0, 4.76837158203125e-07 ;  /* 0x00000008ff007431 */ /* 0x000fe200000001ff */
        /* <DEDUP_REMOVED lines=9> */
.L_x_103:
[----:B------:R-:W-:Y:S01]  /*4a80*/  HFMA2 R0, -RZ, RZ, 0, 2.6226043701171875e-06 ;  /* 0x0000002cff007431 */ /* 0x000fe200000001ff */
        /* <DEDUP_REMOVED lines=9> */
.L_x_104:
[----:B------:R1:W2:Y:S01]  /*4b20*/  LDC.64 R2, c[0x4][R25] ;  /* 0x0100000019027b82 */ /* 0x0002a20000000a00 */
[----:B------:R-:W3:Y:S01]  /*4b30*/  LDCU.64 UR4, c[0x4][0xe0] ;  /* 0x01001c00ff0477ac */ /* 0x000ee20008000a00 */
[----:B------:R-:W-:Y:S01]  /*4b40*/  CS2R R6, SRZ ;  /* 0x0000000000067805 */ /* 0x000fe2000001ff00 */
[----:B---3--:R-:W-:Y:S01]  /*4b50*/  IMAD.U32 R4, RZ, RZ, UR4 ;  /* 0x00000004ff047e24 */ /* 0x008fe2000f8e00ff */
[----:B------:R-:W-:-:S04]  /*4b60*/  MOV R5, UR5 ;  /* 0x0000000500057c02 */ /* 0x000fc80008000f00 */
[----:B------:R-:W-:-:S07]  /*4b70*/  LEPC R20, `(.L_x_105) ;  /* 0x000000001014794e */ /* 0x000fce0000000000 */
[----:B-12---:R-:W-:Y:S05]  /*4b80*/  CALL.ABS.NOINC R2 ;  /* 0x0000000002007343 */ /* 0x006fea0003c00000 */
.L_x_105:
        /* <DEDUP_REMOVED lines=10> */
.L_x_106:
[----:B------:R-:W-:Y:S01]  /*4c30*/  HFMA2 R0, -RZ, RZ, 0, 2.443790435791015625e-06 ;  /* 0x00000029ff007431 */ /* 0x000fe200000001ff */
        /* <DEDUP_REMOVED lines=9> */
.L_x_107:
        /* <DEDUP_REMOVED lines=10> */
.L_x_108:
        /* <DEDUP_REMOVED lines=10> */
.L_x_109:
[----:B------:R1:W2:Y:S01]  /*4e10*/  LDC.64 R2, c[0x4][R25] ;  /* 0x0100000019027b82 */ /* 0x0002a20000000a00 */
[----:B------:R-:W3:Y:S01]  /*4e20*/  LDCU.64 UR4, c[0x4][0xe0] ;  /* 0x01001c00ff0477ac */ /* 0x000ee20008000a00 */
[----:B------:R-:W-:Y:S01]  /*4e30*/  CS2R R6, SRZ ;  /* 0x0000000000067805 */ /* 0x000fe2000001ff00 */
[----:B---3--:R-:W-:Y:S01]  /*4e40*/  IMAD.U32 R4, RZ, RZ, UR4 ;  /* 0x00000004ff047e24 */ /* 0x008fe2000f8e00ff */
[----:B------:R-:W-:-:S04]  /*4e50*/  MOV R5, UR5 ;  /* 0x0000000500057c02 */ /* 0x000fc80008000f00 */
[----:B------:R-:W-:-:S07]  /*4e60*/  LEPC R20, `(.L_x_110) ;  /* 0x000000001014794e */ /* 0x000fce0000000000 */
[----:B-12---:R-:W-:Y:S05]  /*4e70*/  CALL.ABS.NOINC R2 ;  /* 0x0000000002007343 */ /* 0x006fea0003c00000 */
.L_x_110:
[----:B------:R-:W-:Y:S01]  /*4e80*/  HFMA2 R0, -RZ, RZ, 0, 3.814697265625e-06 ;  /* 0x00000040ff007431 */ /* 0x000fe200000001ff */
        /* <DEDUP_REMOVED lines=9> */
.L_x_111:
        /* <DEDUP_REMOVED lines=10> */
.L_x_112:
[----:B------:R1:W2:Y:S01]  /*4fc0*/  LDC.64 R2, c[0x4][R25] ;  /* 0x0100000019027b82 */ /* 0x0002a20000000a00 */
[----:B------:R-:W3:Y:S01]  /*4fd0*/  LDCU.64 UR4, c[0x4][0xe0] ;  /* 0x01001c00ff0477ac */ /* 0x000ee20008000a00 */
[----:B------:R-:W-:Y:S01]  /*4fe0*/  CS2R R6, SRZ ;  /* 0x0000000000067805 */ /* 0x000fe2000001ff00 */
[----:B---3--:R-:W-:Y:S01]  /*4ff0*/  IMAD.U32 R4, RZ, RZ, UR4 ;  /* 0x00000004ff047e24 */ /* 0x008fe2000f8e00ff */
[----:B------:R-:W-:-:S04]  /*5000*/  MOV R5, UR5 ;  /* 0x0000000500057c02 */ /* 0x000fc80008000f00 */
[----:B------:R-:W-:-:S07]  /*5010*/  LEPC R20, `(.L_x_113) ;  /* 0x000000001014794e */ /* 0x000fce0000000000 */
[----:B-12---:R-:W-:Y:S05]  /*5020*/  CALL.ABS.NOINC R2 ;  /* 0x0000000002007343 */ /* 0x006fea0003c00000 */
.L_x_113:
[----:B------:R-:W-:Y:S01]  /*5030*/  HFMA2 R0, -RZ, RZ, 0, 5.9604644775390625e-08 ;  /* 0x00000001ff007431 */ /* 0x000fe200000001ff */
        /* <DEDUP_REMOVED lines=9> */
.L_x_114:
        /* <DEDUP_REMOVED lines=10> */
.L_x_115:
        /* <DEDUP_REMOVED lines=10> */
.L_x_116:
        /* <DEDUP_REMOVED lines=10> */
.L_x_117:
[----:B------:R1:W2:Y:S01]  /*52b0*/  LDC.64 R2, c[0x4][R25] ;  /* 0x0100000019027b82 */ /* 0x0002a20000000a00 */
[----:B------:R-:W3:Y:S01]  /*52c0*/  LDCU.64 UR4, c[0x4][0xe0] ;  /* 0x01001c00ff0477ac */ /* 0x000ee20008000a00 */
[----:B------:R-:W-:Y:S01]  /*52d0*/  CS2R R6, SRZ ;  /* 0x0000000000067805 */ /* 0x000fe2000001ff00 */
[----:B---3--:R-:W-:Y:S01]  /*52e0*/  IMAD.U32 R4, RZ, RZ, UR4 ;  /* 0x00000004ff047e24 */ /* 0x008fe2000f8e00ff */
[----:B------:R-:W-:-:S04]  /*52f0*/  MOV R5, UR5 ;  /* 0x0000000500057c02 */ /* 0x000fc80008000f00 */
[----:B------:R-:W-:-:S07]  /*5300*/  LEPC R20, `(.L_x_118) ;  /* 0x000000001014794e */ /* 0x000fce0000000000 */
[----:B-12---:R-:W-:Y:S05]  /*5310*/  CALL.ABS.NOINC R2 ;  /* 0x0000000002007343 */ /* 0x006fea0003c00000 */
.L_x_118:
        /* <DEDUP_REMOVED lines=10> */
.L_x_119:
        /* <DEDUP_REMOVED lines=10> */
.L_x_120:
[----:B------:R1:W2:Y:S01]  /*5460*/  LDC.64 R2, c[0x4][R25] ;  /* 0x0100000019027b82 */ /* 0x0002a20000000a00 */
[----:B------:R-:W3:Y:S01]  /*5470*/  LDCU.64 UR4, c[0x4][0xe0] ;  /* 0x01001c00ff0477ac */ /* 0x000ee20008000a00 */
[----:B------:R-:W-:Y:S01]  /*5480*/  CS2R R6, SRZ ;  /* 0x0000000000067805 */ /* 0x000fe2000001ff00 */
[----:B---3--:R-:W-:Y:S01]  /*5490*/  IMAD.U32 R4, RZ, RZ, UR4 ;  /* 0x00000004ff047e24 */ /* 0x008fe2000f8e00ff */
[----:B------:R-:W-:-:S04]  /*54a0*/  MOV R5, UR5 ;  /* 0x0000000500057c02 */ /* 0x000fc80008000f00 */
[----:B------:R-:W-:-:S07]  /*54b0*/  LEPC R20, `(.L_x_121) ;  /* 0x000000001014794e */ /* 0x000fce0000000000 */
[----:B-12---:R-:W-:Y:S05]  /*54c0*/  CALL.ABS.NOINC R2 ;  /* 0x0000000002007343 */ /* 0x006fea0003c00000 */
.L_x_121:
[----:B------:R-:W-:Y:S01]  /*54d0*/  HFMA2 R0, -RZ, RZ, 0, 1.1920928955078125e-07 ;  /* 0x00000002ff007431 */ /* 0x000fe200000001ff */
        /* <DEDUP_REMOVED lines=9> */
.L_x_122:
        /* <DEDUP_REMOVED lines=10> */
.L_x_123:
        /* <DEDUP_REMOVED lines=10> */
.L_x_124:
        /* <DEDUP_REMOVED lines=10> */
.L_x_125:
        /* <DEDUP_REMOVED lines=10> */
.L_x_126:
        /* <DEDUP_REMOVED lines=10> */
.L_x_127:
[----:B------:R1:W2:Y:S01]  /*5890*/  LDC.64 R2, c[0x4][R25] ;  /* 0x0100000019027b82 */ /* 0x0002a20000000a00 */
[----:B------:R-:W3:Y:S01]  /*58a0*/  LDCU.64 UR4, c[0x4][0xe0] ;  /* 0x01001c00ff0477ac */ /* 0x000ee20008000a00 */
[----:B------:R-:W-:Y:S01]  /*58b0*/  CS2R R6, SRZ ;  /* 0x0000000000067805 */ /* 0x000fe2000001ff00 */
[----:B---3--:R-:W-:Y:S01]  /*58c0*/  IMAD.U32 R4, RZ, RZ, UR4 ;  /* 0x00000004ff047e24 */ /* 0x008fe2000f8e00ff */
[----:B------:R-:W-:-:S04]  /*58d0*/  MOV R5, UR5 ;  /* 0x0000000500057c02 */ /* 0x000fc80008000f00 */
[----:B------:R-:W-:-:S07]  /*58e0*/  LEPC R20, `(.L_x_128) ;  /* 0x000000001014794e */ /* 0x000fce0000000000 */
[----:B-12---:R-:W-:Y:S05]  /*58f0*/  CALL.ABS.NOINC R2 ;  /* 0x0000000002007343 */ /* 0x006fea0003c00000 */
.L_x_128:
        /* <DEDUP_REMOVED lines=10> */
.L_x_129:
        /* <DEDUP_REMOVED lines=10> */
.L_x_130:
[----:B------:R1:W2:Y:S01]  /*5a40*/  LDC.64 R2, c[0x4][R25] ;  /* 0x0100000019027b82 */ /* 0x0002a20000000a00 */
[----:B------:R-:W3:Y:S01]  /*5a50*/  LDCU.64 UR4, c[0x4][0xe0] ;  /* 0x01001c00ff0477ac */ /* 0x000ee20008000a00 */
[----:B------:R-:W-:Y:S01]  /*5a60*/  CS2R R6, SRZ ;  /* 0x0000000000067805 */ /* 0x000fe2000001ff00 */
[----:B---3--:R-:W-:Y:S01]  /*5a70*/  IMAD.U32 R4, RZ, RZ, UR4 ;  /* 0x00000004ff047e24 */ /* 0x008fe2000f8e00ff */
[----:B------:R-:W-:-:S04]  /*5a80*/  MOV R5, UR5 ;  /* 0x0000000500057c02 */ /* 0x000fc80008000f00 */
[----:B------:R-:W-:-:S07]  /*5a90*/  LEPC R20, `(.L_x_131) ;  /* 0x000000001014794e */ /* 0x000fce0000000000 */
[----:B-12---:R-:W-:Y:S05]  /*5aa0*/  CALL.ABS.NOINC R2 ;  /* 0x0000000002007343 */ /* 0x006fea0003c00000 */
.L_x_131:
[----:B------:R-:W-:Y:S01]  /*5ab0*/  HFMA2 R0, -RZ, RZ, 0, 3.0517578125e-05 ;  /* 0x00000200ff007431 */ /* 0x000fe200000001ff */
        /* <DEDUP_REMOVED lines=9> */
.L_x_132:
        /* <DEDUP_REMOVED lines=10> */
.L_x_133:
        /* <DEDUP_REMOVED lines=10> */
.L_x_134:
        /* <DEDUP_REMOVED lines=10> */
.L_x_135:
[----:B------:R1:W2:Y:S01]  /*5d30*/  LDC.64 R2, c[0x4][R25] ;  /* 0x0100000019027b82 */ /* 0x0002a20000000a00 */
[----:B------:R-:W3:Y:S01]  /*5d40*/  LDCU.64 UR4, c[0x4][0xe0] ;  /* 0x01001c00ff0477ac */ /* 0x000ee20008000a00 */
[----:B------:R-:W-:Y:S01]  /*5d50*/  CS2R R6, SRZ ;  /* 0x0000000000067805 */ /* 0x000fe2000001ff00 */
[----:B---3--:R-:W-:Y:S01]  /*5d60*/  IMAD.U32 R4, RZ, RZ, UR4 ;  /* 0x00000004ff047e24 */ /* 0x008fe2000f8e00ff */
[----:B------:R-:W-:-:S04]  /*5d70*/  MOV R5, UR5 ;  /* 0x0000000500057c02 */ /* 0x000fc80008000f00 */
[----:B------:R-:W-:-:S07]  /*5d80*/  LEPC R20, `(.L_x_136) ;  /* 0x000000001014794e */ /* 0x000fce0000000000 */
[----:B-12---:R-:W-:Y:S05]  /*5d90*/  CALL.ABS.NOINC R2 ;  /* 0x0000000002007343 */ /* 0x006fea0003c00000 */
.L_x_136:
        /* <DEDUP_REMOVED lines=10> */
.L_x_137:
        /* <DEDUP_REMOVED lines=10> */
.L_x_138:
[----:B------:R1:W2:Y:S01]  /*5ee0*/  LDC.64 R2, c[0x4][R25] ;  /* 0x0100000019027b82 */ /* 0x0002a20000000a00 */
[----:B------:R-:W3:Y:S01]  /*5ef0*/  LDCU.64 UR4, c[0x4][0xe0] ;  /* 0x01001c00ff0477ac */ /* 0x000ee20008000a00 */
[----:B------:R-:W-:Y:S01]  /*5f00*/  CS2R R6, SRZ ;  /* 0x0000000000067805 */ /* 0x000fe2000001ff00 */
[----:B---3--:R-:W-:Y:S01]  /*5f10*/  IMAD.U32 R4, RZ, RZ, UR4 ;  /* 0x00000004ff047e24 */ /* 0x008fe2000f8e00ff */
[----:B------:R-:W-:-:S04]  /*5f20*/  MOV R5, UR5 ;  /* 0x0000000500057c02 */ /* 0x000fc80008000f00 */
[----:B------:R-:W-:-:S07]  /*5f30*/  LEPC R20, `(.L_x_139) ;  /* 0x000000001014794e */ /* 0x000fce0000000000 */
[----:B-12---:R-:W-:Y:S05]  /*5f40*/  CALL.ABS.NOINC R2 ;  /* 0x0000000002007343 */ /* 0x006fea0003c00000 */
.L_x_139:
[----:B------:R1:W-:Y:S01]  /*5f50*/  STL [R1], RZ ;  /* 0x000000ff01007387 */ /* 0x0003e20000100800 */
[----:B------:R1:W2:Y:S01]  /*5f60*/  LDC.64 R2, c[0x4][R25] ;  /* 0x0100000019027b82 */ /* 0x0002a20000000a00 */
[----:B------:R-:W3:Y:S01]  /*5f70*/  LDCU.64 UR4, c[0x4][0xc8] ;  /* 0x01001900ff0477ac */ /* 0x000ee20008000a00 */
[----:B------:R-:W-:Y:S02]  /*5f80*/  MOV R6, R22 ;  /* 0x0000001600067202 */ /* 0x000fe40000000f00 */
[----:B------:R-:W-:Y:S01]  /*5f90*/  MOV R7, R19 ;  /* 0x0000001300077202 */ /* 0x000fe20000000f00 */
[----:B---3--:R-:W-:Y:S02]  /*5fa0*/  IMAD.U32 R4, RZ, RZ, UR4 ;  /* 0x00000004ff047e24 */ /* 0x008fe4000f8e00ff */
[----:B------:R-:W-:Y:S02]  /*5fb0*/  IMAD.U32 R5, RZ, RZ, UR5 ;  /* 0x00000005ff057e24 */ /* 0x000fe4000f8e00ff */
[----:B------:R-:W-:-:S07]  /*5fc0*/  LEPC R20, `(.L_x_140) ;  /* 0x000000001014794e */ /* 0x000fce0000000000 */
[----:B-12---:R-:W-:Y:S05]  /*5fd0*/  CALL.ABS.NOINC R2 ;  /* 0x0000000002007343 */ /* 0x006fea0003c00000 */
.L_x_140:
        /* <DEDUP_REMOVED lines=10> */
.L_x_141:
        /* <DEDUP_REMOVED lines=10> */
.L_x_142:
        /* <DEDUP_REMOVED lines=10> */
.L_x_143:
[----:B------:R1:W2:Y:S01]  /*61c0*/  LDC.64 R2, c[0x4][R25] ;  /* 0x0100000019027b82 */ /* 0x0002a20000000a00 */
[----:B------:R-:W3:Y:S01]  /*61d0*/  LDCU.64 UR4, c[0x4][0xe0] ;  /* 0x01001c00ff0477ac */ /* 0x000ee20008000a00 */
[----:B------:R-:W-:Y:S01]  /*61e0*/  CS2R R6, SRZ ;  /* 0x0000000000067805 */ /* 0x000fe2000001ff00 */
[----:B---3--:R-:W-:Y:S01]  /*61f0*/  IMAD.U32 R4, RZ, RZ, UR4 ;  /* 0x00000004ff047e24 */ /* 0x008fe2000f8e00ff */
[----:B------:R-:W-:-:S04]  /*6200*/  MOV R5, UR5 ;  /* 0x0000000500057c02 */ /* 0x000fc80008000f00 */
[----:B------:R-:W-:-:S07]  /*6210*/  LEPC R20, `(.L_x_144) ;  /* 0x000000001014794e */ /* 0x000fce0000000000 */
[----:B-12---:R-:W-:Y:S05]  /*6220*/  CALL.ABS.NOINC R2 ;  /* 0x0000000002007343 */ /* 0x006fea0003c00000 */
.L_x_144:
        /* <DEDUP_REMOVED lines=9> */
.L_x_145:
        /* <DEDUP_REMOVED lines=10> */
.L_x_146:
[----:B------:R1:W2:Y:S01]  /*6360*/  LDC.64 R2, c[0x4][R25] ;  /* 0x0100000019027b82 */ /* 0x0002a20000000a00 */
[----:B------:R-:W3:Y:S01]  /*6370*/  LDCU.64 UR4, c[0x4][0xe0] ;  /* 0x01001c00ff0477ac */ /* 0x000ee20008000a00 */
[----:B------:R-:W-:Y:S01]  /*6380*/  CS2R R6, SRZ ;  /* 0x0000000000067805 */ /* 0x000fe2000001ff00 */
[----:B---3--:R-:W-:Y:S01]  /*6390*/  IMAD.U32 R4, RZ, RZ, UR4 ;  /* 0x00000004ff047e24 */ /* 0x008fe2000f8e00ff */
[----:B------:R-:W-:-:S04]  /*63a0*/  MOV R5, UR5 ;  /* 0x0000000500057c02 */ /* 0x000fc80008000f00 */
[----:B------:R-:W-:-:S07]  /*63b0*/  LEPC R20, `(.L_x_147) ;  /* 0x000000001014794e */ /* 0x000fce0000000000 */
[----:B-12---:R-:W-:Y:S05]  /*63c0*/  CALL.ABS.NOINC R2 ;  /* 0x0000000002007343 */ /* 0x006fea0003c00000 */
.L_x_147:
[----:B------:R-:W-:Y:S01]  /*63d0*/  HFMA2 R0, -RZ, RZ, 0, 0.0078125 ;  /* 0x00002000ff007431 */ /* 0x000fe200000001ff */
        /* <DEDUP_REMOVED lines=9> */
.L_x_148:
        /* <DEDUP_REMOVED lines=10> */
.L_x_149:
        /* <DEDUP_REMOVED lines=10> */
.L_x_150:
        /* <DEDUP_REMOVED lines=10> */
.L_x_91:
[----:B------:R-:W-:Y:S05]  /*6650*/  BSYNC.RECONVERGENT B6 ;  /* 0x0000000000067941 */ /* 0x000fea0003800200 */
.L_x_90:
[----:B-1----:R-:W1:Y:S01]  /*6660*/  S2R R3, SR_SWINHI ;  /* 0x0000000000037919 */ /* 0x002e620000002f00 */
[----:B------:R-:W-:Y:S01]  /*6670*/  IMAD.SHL.U32 R40, R18, 0x2, RZ ;  /* 0x0000000212287824 */ /* 0x000fe200078e00ff */
[----:B------:R-:W2:Y:S04]  /*6680*/  LDCU.64 UR4, c[0x0][0x880] ;  /* 0x00011000ff0477ac */ /* 0x000ea80008000a00 */
[----:B------:R-:W-:Y:S02]  /*6690*/  LOP3.LUT R40, R40, 0xfe, RZ, 0xc0, !PT ;  /* 0x000000fe28287812 */ /* 0x000fe400078ec0ff */
[----:B--2---:R-:W-:-:S04]  /*66a0*/  ISETP.NE.U32.AND P6, PT, RZ, UR4, PT ;  /* 0x00000004ff007c0c */ /* 0x004fc8000bfc5070 */
[----:B------:R-:W-:Y:S02]  /*66b0*/  ISETP.NE.AND.EX P6, PT, RZ, UR5, PT, P6 ;  /* 0x00000005ff007c0c */ /* 0x000fe4000bfc5360 */
[----:B------:R-:W-:Y:S02]  /*66c0*/  MOV R4, R16 ;  /* 0x0000001000047202 */ /* 0x000fe40000000f00 */
[----:B-1----:R-:W-:-:S03]  /*66d0*/  MOV R5, R3 ;  /* 0x0000000300057202 */ /* 0x002fc60000000f00 */
[----:B------:R-:W-:-:S03]  /*66e0*/  IMAD.WIDE.U32 R40, R40, 0x2, R4 ;  /* 0x0000000228287825 */ /* 0x000fc600078e0004 */
[C---:B------:R-:W-:Y:S02]  /*66f0*/  IADD3 R3, P2, PT, R40.reuse, 0x200, RZ ;  /* 0x0000020028037810 */ /* 0x040fe40007f5e0ff */
[C---:B------:R-:W-:Y:S02]  /*6700*/  IADD3 R5, P1, PT, R40.reuse, 0x400, RZ ;  /* 0x0000040028057810 */ /* 0x040fe40007f3e0ff */
[C---:B------:R-:W-:Y:S01]  /*6710*/  IADD3 R7, P0, PT, R40.reuse, 0x600, RZ ;  /* 0x0000060028077810 */ /* 0x040fe20007f1e0ff */
[--C-:B------:R-:W-:Y:S01]  /*6720*/  IMAD.X R59, RZ, RZ, R41.reuse, P2 ;  /* 0x000000ffff3b7224 */ /* 0x100fe200010e0629 */
[--C-:B------:R-:W-:Y:S01]  /*6730*/  SHF.R.U64 R11, R40, 0x3, R41.reuse ;  /* 0x00000003280b7819 */ /* 0x100fe20000001229 */
[--C-:B------:R-:W-:Y:S02]  /*6740*/  IMAD.X R57, RZ, RZ, R41.reuse, P1 ;  /* 0x000000ffff397224 */ /* 0x100fe400008e0629 */
[----:B------:R-:W-:Y:S01]  /*6750*/  IMAD.X R55, RZ, RZ, R41, P0 ;  /* 0x000000ffff377224 */ /* 0x000fe200000e0629 */
[----:B------:R-:W-:-:S02]  /*6760*/  SHF.R.U64 R0, R3, 0x3, R59 ;  /* 0x0000000303007819 */ /* 0x000fc4000000123b */
[----:B------:R-:W-:Y:S02]  /*6770*/  SHF.R.U64 R2, R5, 0x3, R57 ;  /* 0x0000000305027819 */ /* 0x000fe40000001239 */
[----:B------:R-:W-:Y:S02]  /*6780*/  SHF.R.U64 R4, R7, 0x3, R55 ;  /* 0x0000000307047819 */ /* 0x000fe40000001237 */
[----:B------:R-:W-:Y:S02]  /*6790*/  LOP3.LUT R58, R3, 0x70, R0, 0x78, !PT ;  /* 0x00000070033a7812 */ /* 0x000fe400078e7800 */
[----:B------:R-:W-:Y:S02]  /*67a0*/  LOP3.LUT R56, R5, 0x70, R2, 0x78, !PT ;  /* 0x0000007005387812 */ /* 0x000fe400078e7802 */
[----:B------:R-:W-:Y:S02]  /*67b0*/  IADD3 R3, P3, PT, R40, 0x800, RZ ;  /* 0x0000080028037810 */ /* 0x000fe40007f7e0ff */
[----:B------:R-:W-:-:S02]  /*67c0*/  LOP3.LUT R54, R7, 0x70, R4, 0x78, !PT ;  /* 0x0000007007367812 */ /* 0x000fc400078e7804 */
[C---:B------:R-:W-:Y:S01]  /*67d0*/  IADD3 R5, P2, PT, R40.reuse, 0xa00, RZ ;  /* 0x00000a0028057810 */ /* 0x040fe20007f5e0ff */
[--C-:B------:R-:W-:Y:S01]  /*67e0*/  IMAD.X R53, RZ, RZ, R41.reuse, P3 ;  /* 0x000000ffff357224 */ /* 0x100fe200018e0629 */
[C---:B------:R-:W-:Y:S02]  /*67f0*/  IADD3 R7, P1, PT, R40.reuse, 0xc00, RZ ;  /* 0x00000c0028077810 */ /* 0x040fe40007f3e0ff */
[C---:B------:R-:W-:Y:S01]  /*6800*/  IADD3 R9, P0, PT, R40.reuse, 0xe00, RZ ;  /* 0x00000e0028097810 */ /* 0x040fe20007f1e0ff */
[----:B------:R-:W-:Y:S01]  /*6810*/  IMAD.X R51, RZ, RZ, R41, P2 ;  /* 0x000000ffff337224 */ /* 0x000fe200010e0629 */
[----:B------:R-:W-:Y:S01]  /*6820*/  SHF.R.U64 R0, R3, 0x3, R53 ;  /* 0x0000000303007819 */ /* 0x000fe20000001235 */
[----:B------:R-:W-:Y:S01]  /*6830*/  IMAD.X R49, RZ, RZ, R41, P1 ;  /* 0x000000ffff317224 */ /* 0x000fe200008e0629 */
[----:B------:R-:W-:Y:S01]  /*6840*/  LOP3.LUT R10, R40, 0x70, R11, 0x78, !PT ;  /* 0x00000070280a7812 */ /* 0x000fe200078e780b */
[----:B------:R-:W-:Y:S01]  /*6850*/  IMAD.X R47, RZ, RZ, R41, P0 ;  /* 0x000000ffff2f7224 */ /* 0x000fe200000e0629 */
[----:B------:R-:W-:Y:S01]  /*6860*/  SHF.R.U64 R2, R5, 0x3, R51 ;  /* 0x0000000305027819 */ /* 0x000fe20000001233 */
[----:B------:R-:W-:Y:S01]  /*6870*/  IMAD.MOV.U32 R11, RZ, RZ, R41 ;  /* 0x000000ffff0b7224 */ /* 0x000fe200078e0029 */
[----:B------:R-:W-:-:S02]  /*6880*/  SHF.R.U64 R4, R7, 0x3, R49 ;  /* 0x0000000307047819 */ /* 0x000fc40000001231 */
[----:B------:R-:W-:Y:S02]  /*6890*/  SHF.R.U64 R6, R9, 0x3, R47 ;  /* 0x0000000309067819 */ /* 0x000fe4000000122f */
[----:B------:R-:W-:Y:S01]  /*68a0*/  LOP3.LUT R52, R3, 0x70, R0, 0x78, !PT ;  /* 0x0000007003347812 */ /* 0x000fe200078e7800 */
[----:B------:R1:W-:Y:S01]  /*68b0*/  ST.E desc[UR48][R10.64], RZ ;  /* 0x000000ff0a007985 */ /* 0x0003e2000c101930 */
[----:B------:R-:W-:Y:S02]  /*68c0*/  LOP3.LUT R50, R5, 0x70, R2, 0x78, !PT ;  /* 0x0000007005327812 */ /* 0x000fe400078e7802 */
[C---:B------:R-:W-:Y:S01]  /*68d0*/  IADD3 R3, P3, PT, R40.reuse, 0x1000, RZ ;  /* 0x0000100028037810 */ /* 0x040fe20007f7e0ff */
[----:B------:R2:W-:Y:S01]  /*68e0*/  ST.E desc[UR48][R58.64], RZ ;  /* 0x000000ff3a007985 */ /* 0x0005e2000c101930 */
[----:B------:R-:W-:Y:S02]  /*68f0*/  LOP3.LUT R48, R7, 0x70, R4, 0x78, !PT ;  /* 0x0000007007307812 */ /* 0x000fe400078e7804 */
[C---:B------:R-:W-:Y:S01]  /*6900*/  IADD3 R5, P2, PT, R40.reuse, 0x1200, RZ ;  /* 0x0000120028057810 */ /* 0x040fe20007f5e0ff */
[--C-:B------:R-:W-:Y:S01]  /*6910*/  IMAD.X R45, RZ, RZ, R41.reuse, P3 ;  /* 0x000000ffff2d7224 */ /* 0x100fe200018e0629 */
[----:B------:R-:W-:Y:S01]  /*6920*/  LOP3.LUT R46, R9, 0x70, R6, 0x78, !PT ;  /* 0x00000070092e7812 */ /* 0x000fe200078e7806 */
[----:B------:R2:W-:Y:S01]  /*6930*/  ST.E desc[UR48][R56.64], RZ ;  /* 0x000000ff38007985 */ /* 0x0005e2000c101930 */
[C---:B------:R-:W-:Y:S01]  /*6940*/  IADD3 R7, P1, PT, R40.reuse, 0x1400, RZ ;  /* 0x0000140028077810 */ /* 0x040fe20007f3e0ff */
[----:B------:R-:W-:Y:S01]  /*6950*/  IMAD.X R43, RZ, RZ, R41, P2 ;  /* 0x000000ffff2b7224 */ /* 0x000fe200010e0629 */
[----:B------:R-:W-:Y:S01]  /*6960*/  IADD3 R9, P0, PT, R40, 0x1600, RZ ;  /* 0x0000160028097810 */ /* 0x000fe20007f1e0ff */
[----:B------:R2:W-:Y:S01]  /*6970*/  ST.E desc[UR48][R54.64], RZ ;  /* 0x000000ff36007985 */ /* 0x0005e2000c101930 */
[----:B------:R-:W-:Y:S01]  /*6980*/  SHF.R.U64 R0, R3, 0x3, R45 ;  /* 0x0000000303007819 */ /* 0x000fe2000000122d */
[----:B------:R-:W-:Y:S01]  /*6990*/  IMAD.X R39, RZ, RZ, R41, P1 ;  /* 0x000000ffff277224 */ /* 0x000fe200008e0629 */
[----:B------:R-:W-:Y:S01]  /*69a0*/  SHF.R.U64 R2, R5, 0x3, R43 ;  /* 0x0000000305027819 */ /* 0x000fe2000000122b */
[----:B------:R-:W-:Y:S01]  /*69b0*/  IMAD.X R37, RZ, RZ, R41, P0 ;  /* 0x000000ffff257224 */ /* 0x000fe200000e0629 */
[----:B------:R-:W-:Y:S01]  /*69c0*/  LOP3.LUT R44, R3, 0x70, R0, 0x78, !PT ;  /* 0x00000070032c7812 */ /* 0x000fe200078e7800 */
[----:B------:R2:W-:Y:S01]  /*69d0*/  ST.E desc[UR48][R52.64], RZ ;  /* 0x000000ff34007985 */ /* 0x0005e2000c101930 */
[----:B------:R-:W-:-:S02]  /*69e0*/  SHF.R.U64 R4, R7, 0x3, R39 ;  /* 0x0000000307047819 */ /* 0x000fc40000001227 */
[----:B------:R-:W-:Y:S01]  /*69f0*/  SHF.R.U64 R6, R9, 0x3, R37 ;  /* 0x0000000309067819 */ /* 0x000fe20000001225 */
        /* <DEDUP_REMOVED lines=58> */
[----:B-1----:R-:W-:Y:S01]  /*6da0*/  IMAD.X R11, RZ, RZ, R41, P0 ;  /* 0x000000ffff0b7224 */ /* 0x002fe200000e0629 */
[----:B------:R-:W-:Y:S01]  /*6db0*/  LOP3.LUT R18, R0, 0x70, R3, 0x78, !PT ;  /* 0x0000007000127812 */ /* 0x000fe200078e7803 */
[----:B------:R2:W-:Y:S01]  /*6dc0*/  ST.E desc[UR48][R20.64], RZ ;  /* 0x000000ff14007985 */ /* 0x0005e2000c101930 */
[----:B------:R-:W-:-:S02]  /*6dd0*/  SHF.R.U64 R7, R4, 0x3, R13 ;  /* 0x0000000304077819 */ /* 0x000fc4000000120d */
[----:B------:R-:W-:Y:S01]  /*6de0*/  SHF.R.U64 R9, R6, 0x3, R11 ;  /* 0x0000000306097819 */ /* 0x000fe2000000120b */
[----:B------:R2:W-:Y:S01]  /*6df0*/  ST.E desc[UR48][R18.64], RZ ;  /* 0x000000ff12007985 */ /* 0x0005e2000c101930 */
[----:B------:R-:W-:Y:S02]  /*6e00*/  LOP3.LUT R14, R2, 0x70, R5, 0x78, !PT ;  /* 0x00000070020e7812 */ /* 0x000fe400078e7805 */
[----:B------:R-:W-:Y:S02]  /*6e10*/  IADD3 R0, P3, PT, R40, 0x3000, RZ ;  /* 0x0000300028007810 */ /* 0x000fe40007f7e0ff */
[----:B------:R-:W-:Y:S01]  /*6e20*/  LOP3.LUT R12, R4, 0x70, R7, 0x78, !PT ;  /* 0x00000070040c7812 */ /* 0x000fe200078e7807 */
[----:B------:R2:W-:Y:S01]  /*6e30*/  ST.E desc[UR48][R14.64], RZ ;  /* 0x000000ff0e007985 */ /* 0x0005e2000c101930 */
[----:B------:R-:W-:Y:S01]  /*6e40*/  IADD3 R2, P2, PT, R40, 0x3200, RZ ;  /* 0x0000320028027810 */ /* 0x000fe20007f5e0ff */
[----:B------:R-:W-:Y:S01]  /*6e50*/  IMAD.X R67, RZ, RZ, R41, P3 ;  /* 0x000000ffff437224 */ /* 0x000fe200018e0629 */
        /* <DEDUP_REMOVED lines=10> */
[----:B------:R-:W-:-:S02]  /*6f00*/  LOP3.LUT R66, R0, 0x70, R3, 0x78, !PT ;  /* 0x0000007000427812 */ /* 0x000fc400078e7803 */
[----:B------:R-:W-:Y:S02]  /*6f10*/  SHF.R.U64 R7, R4, 0x3, R63 ;  /* 0x0000000304077819 */ /* 0x000fe4000000123f */
        /* <DEDUP_REMOVED lines=19> */
[----:B------:R-:W-:Y:S01]  /*7050*/  SHF.R.U64 R7, R4, 0x3, R71 ;  /* 0x0000000304077819 */ /* 0x000fe20000001247 */
[----:B------:R-:W1:Y:S01]  /*7060*/  S2R R0, SR_CTAID.Y ;  /* 0x0000000000007919 */ /* 0x000e620000002600 */
[----:B------:R-:W-:Y:S02]  /*7070*/  SHF.R.U64 R9, R6, 0x3, R69 ;  /* 0x0000000306097819 */ /* 0x000fe40000001245 */
[----:B------:R-:W-:Y:S01]  /*7080*/  LOP3.LUT R72, R2, 0x70, R5, 0x78, !PT ;  /* 0x0000007002487812 */ /* 0x000fe200078e7805 */
[----:B------:R2:W-:Y:S01]  /*7090*/  ST.E desc[UR48][R74.64], RZ ;  /* 0x000000ff4a007985 */ /* 0x0005e2000c101930 */
[----:B------:R-:W-:Y:S02]  /*70a0*/  LOP3.LUT R70, R4, 0x70, R7, 0x78, !PT ;  /* 0x0000007004467812 */ /* 0x000fe400078e7807 */
[----:B------:R-:W-:Y:S01]  /*70b0*/  LOP3.LUT R68, R6, 0x70, R9, 0x78, !PT ;  /* 0x0000007006447812 */ /* 0x000fe200078e7809 */
[----:B------:R2:W-:Y:S04]  /*70c0*/  ST.E desc[UR48][R72.64], RZ ;  /* 0x000000ff48007985 */ /* 0x0005e8000c101930 */
[----:B------:R2:W-:Y:S01]  /*70d0*/  ST.E desc[UR48][R70.64], RZ ;  /* 0x000000ff46007985 */ /* 0x0005e2000c101930 */
[----:B------:R-:W3:Y:S03]  /*70e0*/  S2R R2, SR_CTAID.Z ;  /* 0x0000000000027919 */ /* 0x000ee60000002700 */
[----:B------:R2:W-:Y:S01]  /*70f0*/  ST.E desc[UR48][R68.64], RZ ;  /* 0x000000ff44007985 */ /* 0x0005e2000c101930 */
[----:B------:R-:W-:Y:S05]  /*7100*/  @!P6 BRA `(.L_x_151) ;  /* 0x000000000090e947 */ /* 0x000fea0003800000 */
[----:B------:R-:W4:Y:S01]  /*7110*/  LDCU UR4, c[0x0][0x380] ;  /* 0x00007000ff0477ac */ /* 0x000f220008000800 */
[----:B------:R-:W-:Y:S01]  /*7120*/  IADD3 R3, PT, PT, R17, UR39, RZ ;  /* 0x0000002711037c10 */ /* 0x000fe2000fffe0ff */
[----:B------:R-:W-:Y:S03]  /*7130*/  BSSY.RECONVERGENT B0, `(.L_x_151) ;  /* 0x0000021000007945 */ /* 0x000fe60003800200 */
[----:B----4-:R-:W-:-:S13]  /*7140*/  ISETP.GE.AND P0, PT, R3, UR4, PT ;  /* 0x0000000403007c0c */ /* 0x010fda000bf06270 */
[----:B------:R-:W-:Y:S05]  /*7150*/  @P0 BRA `(.L_x_152) ;  /* 0x0000000000780947 */ /* 0x000fea0003800000 */
[----:B------:R-:W4:Y:S01]  /*7160*/  LDCU UR7, c[0x0][0x38c] ;  /* 0x00007180ff0777ac */ /* 0x000f220008000800 */
[----:B------:R-:W3:Y:S01]  /*7170*/  LDCU UR6, c[0x0][0x890] ;  /* 0x00011200ff0677ac */ /* 0x000ee20008000800 */
[----:B------:R-:W5:Y:S01]  /*7180*/  LDCU.64 UR4, c[0x0][0x888] ;  /* 0x00011100ff0477ac */ /* 0x000f620008000a00 */
[----:B----4-:R-:W4:Y:S01]  /*7190*/  I2F.U32.RP R8, UR7 ;  /* 0x0000000700087d06 */ /* 0x010f220008209000 */
[----:B------:R-:W-:-:S07]  /*71a0*/  ISETP.NE.U32.AND P0, PT, RZ, UR7, PT ;  /* 0x00000007ff007c0c */ /* 0x000fce000bf05070 */
[----:B----4-:R-:W4:Y:S02]  /*71b0*/  MUFU.RCP R6, R8 ;  /* 0x0000000800067308 */ /* 0x010f240000001000 */
[----:B----4-:R-:W-:-:S06]  /*71c0*/  IADD3 R6, PT, PT, R6, 0xffffffe, RZ ;  /* 0x0ffffffe06067810 */ /* 0x010fcc0007ffe0ff */
[----:B------:R-:W4:Y:S02]  /*71d0*/  F2I.FTZ.U32.TRUNC.NTZ R5, R6 ;  /* 0x0000000600057305 */ /* 0x000f24000021f000 */
[----:B----4-:R-:W-:-:S05]  /*71e0*/  IADD3 R4, PT, PT, RZ, -R5, RZ ;  /* 0x80000005ff047210 */ /* 0x010fca0007ffe0ff */
[----:B------:R-:W-:Y:S02]  /*71f0*/  IMAD R7, R4, UR7, RZ ;  /* 0x0000000704077c24 */ /* 0x000fe4000f8e02ff */
[----:B------:R-:W-:-:S05]  /*7200*/  HFMA2 R4, -RZ, RZ, 0, 0 ;  /* 0x00000000ff047431 */ /* 0x000fca00000001ff */
[----:B------:R-:W-:-:S04]  /*7210*/  IMAD.HI.U32 R5, R5, R7, R4 ;  /* 0x0000000705057227 */ /* 0x000fc800078e0004 */
[----:B---3--:R-:W-:Y:S02]  /*7220*/  IMAD R4, R2, UR6, R3 ;  /* 0x0000000602047c24 */ /* 0x008fe4000f8e0203 */
[----:B-1----:R-:W-:-:S04]  /*7230*/  IMAD.HI.U32 R5, R5, R0, RZ ;  /* 0x0000000005057227 */ /* 0x002fc800078e00ff */
[----:B------:R-:W-:-:S04]  /*7240*/  IMAD.MOV R7, RZ, RZ, -R5 ;  /* 0x000000ffff077224 */ /* 0x000fc800078e0a05 */
[----:B------:R-:W-:-:S05]  /*7250*/  IMAD R7, R7, UR7, R0 ;  /* 0x0000000707077c24 */ /* 0x000fca000f8e0200 */
[----:B------:R-:W-:-:S13]  /*7260*/  ISETP.GE.U32.AND P2, PT, R7, UR7, PT ;  /* 0x0000000707007c0c */ /* 0x000fda000bf46070 */
[----:B------:R-:W-:Y:S02]  /*7270*/  @P2 IADD3 R7, PT, PT, R7, -UR7, RZ ;  /* 0x8000000707072c10 */ /* 0x000fe4000fffe0ff */
[----:B------:R-:W-:Y:S02]  /*7280*/  @P2 IADD3 R5, PT, PT, R5, 0x1, RZ ;  /* 0x0000000105052810 */ /* 0x000fe40007ffe0ff */
[----:B------:R-:W-:Y:S02]  /*7290*/  ISETP.GE.U32.AND P1, PT, R7, UR7, PT ;  /* 0x0000000707007c0c */ /* 0x000fe4000bf26070 */
[----:B------:R-:W1:Y:S11]  /*72a0*/  LDC.64 R6, c[0x0][0x880] ;  /* 0x00022000ff067b82 */ /* 0x000e760000000a00 */
[----:B------:R-:W-:Y:S01]  /*72b0*/  @P1 VIADD R5, R5, 0x1 ;  /* 0x0000000105051836 */ /* 0x000fe20000000000 */
[----:B------:R-:W-:-:S04]  /*72c0*/  @!P0 LOP3.LUT R5, RZ, UR7, RZ, 0x33, !PT ;  /* 0x00000007ff058c12 */ /* 0x000fc8000f8e33ff */
[C---:B------:R-:W-:Y:S01]  /*72d0*/  IADD3 R3, PT, PT, -R5.reuse, RZ, RZ ;  /* 0x000000ff05037210 */ /* 0x040fe20007ffe1ff */
[----:B-----5:R-:W-:-:S04]  /*72e0*/  IMAD R5, R5, UR5, R4 ;  /* 0x0000000505057c24 */ /* 0x020fc8000f8e0204 */
[----:B------:R-:W-:Y:S01]  /*72f0*/  IMAD R4, R3, UR7, R0 ;  /* 0x0000000703047c24 */ /* 0x000fe2000f8e0200 */
[----:B------:R-:W-:-:S03]  /*7300*/  MOV R3, 0xff800000 ;  /* 0xff80000000037802 */ /* 0x000fc60000000f00 */
[----:B------:R-:W-:-:S04]  /*7310*/  IMAD R5, R4, UR4, R5 ;  /* 0x0000000404057c24 */ /* 0x000fc8000f8e0205 */
[----:B-1----:R-:W-:-:S05]  /*7320*/  IMAD.WIDE.U32 R6, R5, 0x4, R6 ;  /* 0x0000000405067825 */ /* 0x002fca00078e0006 */
[----:B------:R4:W-:Y:S02]  /*7330*/  STG.E desc[UR48][R6.64], R3 ;  /* 0x0000000306007986 */ /* 0x0009e4000c101930 */
.L_x_152:
[----:B------:R-:W-:Y:S05]  /*7340*/  BSYNC.RECONVERGENT B0 ;  /* 0x0000000000007941 */ /* 0x000fea0003800200 */
.L_x_151:
[----:B------:R-:W-:-:S09]  /*7350*/  UISETP.NE.AND UP0, UPT, UR38, URZ, UPT ;  /* 0x000000ff2600728c */ /* 0x000fd2000bf05270 */
[----:B------:R-:W-:Y:S05]  /*7360*/  BRA.U UP0, `(.L_x_153) ;  /* 0x0000000100047547 */ /* 0x000fea000b800000 */
[----:B------:R-:W-:Y:S05]  /*7370*/  BPT.TRAP 0x1 ;  /* 0x000000040000795c */ /* 0x000fea0000300000 */
.L_x_153:
[C---:B----4-:R-:W-:Y:S01]  /*7380*/  IADD3 R3, P1, PT, R40.reuse, 0x4000, RZ ;  /* 0x0000400028037810 */ /* 0x050fe20007f3e0ff */
[----:B------:R4:W-:Y:S01]  /*7390*/  STL.64 [R1+0x78], R16 ;  /* 0x0000781001007387 */ /* 0x0009e20000100a00 */
[C---:B------:R-:W-:Y:S01]  /*73a0*/  IADD3 R7, P5, PT, R40.reuse, 0x4400, RZ ;  /* 0x0000440028077810 */ /* 0x040fe20007fbe0ff */
[----:B------:R-:W-:Y:S01]  /*73b0*/  UISETP.NE.AND UP0, UPT, UR38, URZ, UPT ;  /* 0x000000ff2600728c */ /* 0x000fe2000bf05270 */
[C---:B--2---:R-:W-:Y:S02]  /*73c0*/  IADD3 R12, P2, PT, R40.reuse, 0x4a00, RZ ;  /* 0x00004a00280c7810 */ /* 0x044fe40007f5e0ff */
[C---:B------:R-:W-:Y:S01]  /*73d0*/  IADD3 R5, P0, PT, R40.reuse, 0x4200, RZ ;  /* 0x0000420028057810 */ /* 0x040fe20007f1e0ff */
[----:B------:R2:W-:Y:S01]  /*73e0*/  STL [R1+0x94], R7 ;  /* 0x0000940701007387 */ /* 0x0005e20000100800 */
[C---:B------:R-:W-:Y:S01]  /*73f0*/  IADD3 R11, P3, PT, R40.reuse, 0x4800, RZ ;  /* 0x00004800280b7810 */ /* 0x040fe20007f7e0ff */
[----:B------:R-:W-:Y:S01]  /*7400*/  IMAD.X R93, RZ, RZ, R41, P2 ;  /* 0x000000ffff5d7224 */ /* 0x000fe200010e0629 */
[----:B------:R-:W-:-:S02]  /*7410*/  IADD3 R9, P4, PT, R40, 0x4600, RZ ;  /* 0x0000460028097810 */ /* 0x000fc40007f9e0ff */
[C---:B------:R-:W-:Y:S01]  /*7420*/  IADD3 R20, P2, PT, R40.reuse, 0x5600, RZ ;  /* 0x0000560028147810 */ /* 0x040fe20007f5e0ff */
[----:B------:R5:W-:Y:S01]  /*7430*/  STL [R1+0x90], R11 ;  /* 0x0000900b01007387 */ /* 0x000be20000100800 */
[--C-:B------:R-:W-:Y:S01]  /*7440*/  IMAD.X R21, RZ, RZ, R41.reuse, P3 ;  /* 0x000000ffff157224 */ /* 0x100fe200018e0629 */
[C---:B------:R-:W-:Y:S02]  /*7450*/  IADD3 R19, P3, PT, R40.reuse, 0x5400, RZ ;  /* 0x0000540028137810 */ /* 0x040fe40007f7e0ff */
[--C-:B------:R-:W-:Y:S01]  /*7460*/  IMAD.X R81, RZ, RZ, R41.reuse, P2 ;  /* 0x000000ffff517224 */ /* 0x100fe200010e0629 */
[C---:B------:R-:W-:Y:S01]  /*7470*/  IADD3 R26, P2, PT, R40.reuse, 0x6200, RZ ;  /* 0x00006200281a7810 */ /* 0x040fe20007f5e0ff */
[----:B------:R-:W-:Y:S01]  /*7480*/  STL [R1+0x1c], R21 ;  /* 0x00001c1501007387 */ /* 0x000fe20000100800 */
[--C-:B------:R-:W-:Y:S01]  /*7490*/  IMAD.X R83, RZ, RZ, R41.reuse, P3 ;  /* 0x000000ffff537224 */ /* 0x100fe200018e0629 */
[C---:B------:R-:W-:Y:S02]  /*74a0*/  IADD3 R25, P3, PT, R40.reuse, 0x6000, RZ ;  /* 0x0000600028197810 */ /* 0x040fe40007f7e0ff */
[----:B------:R-:W-:Y:S01]  /*74b0*/  IMAD.X R69, RZ, RZ, R41, P2 ;  /* 0x000000ffff457224 */ /* 0x000fe200010e0629 */
[----:B------:R-:W-:-:S02]  /*74c0*/  IADD3 R32, P2, PT, R40, 0x6e00, RZ ;  /* 0x00006e0028207810 */ /* 0x000fc40007f5e0ff */
[--C-:B------:R-:W-:Y:S01]  /*74d0*/  IMAD.X R71, RZ, RZ, R41.reuse, P3 ;  /* 0x000000ffff477224 */ /* 0x100fe200018e0629 */
[C---:B------:R-:W-:Y:S01]  /*74e0*/  IADD3 R31, P3, PT, R40.reuse, 0x6c00, RZ ;  /* 0x00006c00281f7810 */ /* 0x040fe20007f7e0ff */
[--C-:B----4-:R-:W-:Y:S01]  /*74f0*/  IMAD.X R17, RZ, RZ, R41.reuse, P1 ;  /* 0x000000ffff117224 */ /* 0x110fe200008e0629 */
[C---:B------:R-:W-:Y:S01]  /*7500*/  IADD3 R13, P1, PT, R40.reuse, 0x4c00, RZ ;  /* 0x00004c00280d7810 */ /* 0x040fe20007f3e0ff */
[--C-:B------:R-:W-:Y:S01]  /*7510*/  IMAD.X R57, RZ, RZ, R41.reuse, P2 ;  /* 0x000000ffff397224 */ /* 0x100fe200010e0629 */
[C---:B------:R-:W-:Y:S01]  /*7520*/  IADD3 R38, P2, PT, R40.reuse, 0x7a00, RZ ;  /* 0x00007a0028267810 */ /* 0x040fe20007f5e0ff */
[----:B--2---:R-:W-:Y:S01]  /*7530*/  IMAD.X R7, RZ, RZ, R41, P0 ;  /* 0x000000ffff077224 */ /* 0x004fe200000e0629 */
[----:B------:R-:W-:Y:S01]  /*7540*/  IADD3 R14, P0, PT, R40, 0x4e00, RZ ;  /* 0x00004e00280e7810 */ /* 0x000fe20007f1e0ff */
[----:B------:R2:W-:Y:S01]  /*7550*/  STL.64 [R1+0x80], R12 ;  /* 0x0000800c01007387 */ /* 0x0005e20000100a00 */
[----:B------:R-:W-:Y:S01]  /*7560*/  SHF.R.U64 R4, R3, 0x3, R17 ;  /* 0x0000000303047819 */ /* 0x000fe20000001211 */
[----:B------:R-:W-:-:S02]  /*7570*/  IMAD.X R91, RZ, RZ, R41, P1 ;  /* 0x000000ffff5b7224 */ /* 0x000fc400008e0629 */
[----:B------:R-:W-:Y:S01]  /*7580*/  STL [R1+0x34], R7 ;  /* 0x0000340701007387 */ /* 0x000fe20000100800 */
[--C-:B-----5:R-:W-:Y:S01]  /*7590*/  IMAD.X R11, RZ, RZ, R41.reuse, P4 ;  /* 0x000000ffff0b7224 */ /* 0x120fe200020e0629 */
[----:B------:R-:W-:Y:S01]  /*75a0*/  LOP3.LUT R16, R3, 0x70, R4, 0x78, !PT ;  /* 0x0000007003107812 */ /* 0x000fe200078e7804 */
[--C-:B------:R-:W-:Y:S01]  /*75b0*/  IMAD.X R89, RZ, RZ, R41.reuse, P0 ;  /* 0x000000ffff597224 */ /* 0x100fe200000e0629 */
[C---:B------:R-:W-:Y:S01]  /*75c0*/  IADD3 R18, P4, PT, R40.reuse, 0x5200, RZ ;  /* 0x0000520028127810 */ /* 0x040fe20007f9e0ff */
[--C-:B------:R-:W-:Y:S01]  /*75d0*/  IMAD.X R59, RZ, RZ, R41.reuse, P3 ;  /* 0x000000ffff3b7224 */ /* 0x100fe200018e0629 */
[----:B------:R4:W-:Y:S01]  /*75e0*/  STL [R1+0x24], R11 ;  /* 0x0000240b01007387 */ /* 0x0009e20000100800 */
[--C-:B------:R-:W-:Y:S02]  /*75f0*/  IMAD.X R45, RZ, RZ, R41.reuse, P2 ;  /* 0x000000ffff2d7224 */ /* 0x100fe400010e0629 */
[--C-:B--2---:R-:W-:Y:S01]  /*7600*/  IMAD.X R13, RZ, RZ, R41.reuse, P5 ;  /* 0x000000ffff0d7224 */ /* 0x104fe200028e0629 */
[----:B------:R-:W-:Y:S01]  /*7610*/  IADD3 R15, P5, PT, R40, 0x5000, RZ ;  /* 0x00005000280f7810 */ /* 0x000fe20007fbe0ff */
[----:B------:R-:W-:Y:S01]  /*7620*/  IMAD.X R85, RZ, RZ, R41, P4 ;  /* 0x000000ffff557224 */ /* 0x000fe200020e0629 */
[----:B------:R-:W-:-:S02]  /*7630*/  SHF.R.U64 R10, R9, 0x3, R11 ;  /* 0x00000003090a7819 */ /* 0x000fc4000000120b */
[C---:B------:R-:W-:Y:S01]  /*7640*/  IADD3 R21, P1, PT, R40.reuse, 0x5800, RZ ;  /* 0x0000580028157810 */ /* 0x040fe20007f3e0ff */
[----:B------:R2:W-:Y:S01]  /*7650*/  STL.64 [R1+0x88], R14 ;  /* 0x0000880e01007387 */ /* 0x0005e20000100a00 */
[--C-:B------:R-:W-:Y:S01]  /*7660*/  IMAD.X R87, RZ, RZ, R41.reuse, P5 ;  /* 0x000000ffff577224 */ /* 0x100fe200028e0629 */
[C---:B------:R-:W-:Y:S02]  /*7670*/  IADD3 R22, P0, PT, R40.reuse, 0x5a00, RZ ;  /* 0x00005a0028167810 */ /* 0x040fe40007f1e0ff */
[----:B----4-:R-:W4:Y:S01]  /*7680*/  LDL.LU R11, [R1+0x90] ;  /* 0x00009000010b7983 */ /* 0x010f220000300800 */
[C---:B------:R-:W-:Y:S01]  /*7690*/  IADD3 R23, P5, PT, R40.reuse, 0x5c00, RZ ;  /* 0x00005c0028177810 */ /* 0x040fe20007fbe0ff */
[--C-:B------:R-:W-:Y:S01]  /*76a0*/  IMAD.X R79, RZ, RZ, R41.reuse, P1 ;  /* 0x000000ffff4f7224 */ /* 0x100fe200008e0629 */
        /* <DEDUP_REMOVED lines=19> */
[----:B------:R-:W-:Y:S01]  /*77e0*/  IMAD.X R51, RZ, RZ, R41, P5 ;  /* 0x000000ffff337224 */ /* 0x000fe200028e0629 */
[C---:B------:R-:W-:Y:S01]  /*77f0*/  IADD3 R39, P1, PT, R40.reuse, 0x7c00, RZ ;  /* 0x00007c0028277810 */ /* 0x040fe20007f3e0ff */
[--C-:B--2---:R-:W-:Y:S01]  /*7800*/  IMAD.MOV.U32 R15, RZ, RZ, R7.reuse ;  /* 0x000000ffff0f7224 */ /* 0x104fe200078e0007 */
[----:B------:R-:W-:Y:S01]  /*7810*/  IADD3 R40, P0, PT, R40, 0x7e00, RZ ;  /* 0x00007e0028287810 */ /* 0x000fe20007f1e0ff */
[----:B------:R-:W-:-:S02]  /*7820*/  IMAD.MOV.U32 R15, RZ, RZ, R7 ;  /* 0x000000ffff0f7224 */ /* 0x000fc400078e0007 */
[----:B------:R-:W2:Y:S01]  /*7830*/  LDL.LU R7, [R1+0x94] ;  /* 0x0000940001077983 */ /* 0x000ea20000300800 */
[----:B------:R-:W-:Y:S02]  /*7840*/  IMAD.MOV.U32 R14, RZ, RZ, R6 ;  /* 0x000000ffff0e7224 */ /* 0x000fe400078e0006 */
[C---:B------:R-:W-:Y:S01]  /*7850*/  SHF.R.U64 R6, R5.reuse, 0x3, R15 ;  /* 0x0000000305067819 */ /* 0x040fe2000000120f */
[--C-:B------:R-:W-:Y:S02]  /*7860*/  IMAD.X R49, RZ, RZ, R41.reuse, P4 ;  /* 0x000000ffff317224 */ /* 0x100fe400020e0629 */
[--C-:B------:R-:W-:Y:S01]  /*7870*/  IMAD.X R47, RZ, RZ, R41.reuse, P3 ;  /* 0x000000ffff2f7224 */ /* 0x100fe200018e0629 */
[----:B------:R-:W-:Y:S01]  /*7880*/  LOP3.LUT R14, R5, 0x70, R6, 0x78, !PT ;  /* 0x00000070050e7812 */ /* 0x000fe200078e7806 */
[--C-:B------:R-:W-:Y:S01]  /*7890*/  IMAD.X R43, RZ, RZ, R41.reuse, P1 ;  /* 0x000000ffff2b7224 */ /* 0x100fe200008e0629 */
[----:B------:R1:W5:Y:S01]  /*78a0*/  LDL.64 R4, [R1+0x20] ;  /* 0x0000200001047983 */ /* 0x0003620000100a00 */
[----:B------:R-:W-:-:S03]  /*78b0*/  IMAD.X R41, RZ, RZ, R41, P0 ;  /* 0x000000ffff297224 */ /* 0x000fc600000e0629 */
[----:B------:R3:W-:Y:S04]  /*78c0*/  STL [R1+0x30], R14 ;  /* 0x0000300e01007387 */ /* 0x0007e80000100800 */
[----:B---3--:R-:W3:Y:S01]  /*78d0*/  LDL.LU.64 R14, [R1+0x88] ;  /* 0x00008800010e7983 */ /* 0x008ee20000300a00 */
[----:B--2---:R-:W-:-:S04]  /*78e0*/  SHF.R.U64 R8, R7, 0x3, R13 ;  /* 0x0000000307087819 */ /* 0x004fc8000000120d */
[----:B------:R-:W-:-:S05]  /*78f0*/  LOP3.LUT R12, R7, 0x70, R8, 0x78, !PT ;  /* 0x00000070070c7812 */ /* 0x000fca00078e7808 */
[----:B------:R2:W-:Y:S01]  /*7900*/  STL.64 [R1+0x28], R12 ;  /* 0x0000280c01007387 */ /* 0x0005e20000100a00 */
[----:B-----5:R-:W-:-:S03]  /*7910*/  LOP3.LUT R4, R9, 0x70, R10, 0x78, !PT ;  /* 0x0000007009047812 */ /* 0x020fc600078e780a */
[----:B------:R-:W4:Y:S04]  /*7920*/  LDL.LU.64 R8, [R1+0x18] ;  /* 0x0000180001087983 */ /* 0x000f280000300a00 */
[----:B--2---:R-:W2:Y:S04]  /*7930*/  LDL.LU.64 R12, [R1+0x80] ;  /* 0x00008000010c7983 */ /* 0x004ea80000300a00 */
[----:B------:R4:W-:Y:S01]  /*7940*/  STL [R1+0x20], R4 ;  /* 0x0000200401007387 */ /* 0x0009e20000100800 */
[----:B---3--:R-:W-:-:S04]  /*7950*/  SHF.R.U64 R5, R14, 0x3, R89 ;  /* 0x000000030e057819 */ /* 0x008fc80000001259 */
[----:B------:R-:W-:Y:S02]  /*7960*/  LOP3.LUT R88, R14, 0x70, R5, 0x78, !PT ;  /* 0x000000700e587812 */ /* 0x000fe400078e7805 */
[----:B----4-:R-:W-:-:S04]  /*7970*/  SHF.R.U64 R4, R11, 0x3, R9 ;  /* 0x000000030b047819 */ /* 0x010fc80000001209 */
[----:B------:R-:W-:Y:S02]  /*7980*/  LOP3.LUT R8, R11, 0x70, R4, 0x78, !PT ;  /* 0x000000700b087812 */ /* 0x000fe400078e7804 */
[C---:B------:R-:W-:Y:S01]  /*7990*/  SHF.R.U64 R4, R15.reuse, 0x3, R87 ;  /* 0x000000030f047819 */ /* 0x040fe20000001257 */
[----:B------:R-:W3:Y:S03]  /*79a0*/  LDL.LU.64 R10, [R1+0x20] ;  /* 0x00002000010a7983 */ /* 0x000ee60000300a00 */
[----:B------:R-:W-:Y:S02]  /*79b0*/  LOP3.LUT R86, R15, 0x70, R4, 0x78, !PT ;  /* 0x000000700f567812 */ /* 0x000fe400078e7804 */
[----:B------:R-:W4:Y:S01]  /*79c0*/  LDL.LU.64 R14, [R1+0x30] ;  /* 0x00003000010e7983 */ /* 0x000f220000300a00 */
[----:B--2---:R-:W-:Y:S02]  /*79d0*/  SHF.R.U64 R3, R12, 0x3, R93 ;  /* 0x000000030c037819 */ /* 0x004fe4000000125d */
[----:B------:R-:W-:-:S02]  /*79e0*/  SHF.R.U64 R6, R13, 0x3, R91 ;  /* 0x000000030d067819 */ /* 0x000fc4000000125b */
[----:B------:R-:W-:Y:S02]  /*79f0*/  LOP3.LUT R92, R12, 0x70, R3, 0x78, !PT ;  /* 0x000000700c5c7812 */ /* 0x000fe400078e7803 */
[----:B------:R-:W-:Y:S02]  /*7a00*/  LOP3.LUT R90, R13, 0x70, R6, 0x78, !PT ;  /* 0x000000700d5a7812 */ /* 0x000fe400078e7806 */
[C---:B------:R-:W-:Y:S01]  /*7a10*/  SHF.R.U64 R3, R18.reuse, 0x3, R85 ;  /* 0x0000000312037819 */ /* 0x040fe20000001255 */
[----:B------:R-:W2:Y:S01]  /*7a20*/  LDL.LU.64 R12, [R1+0x28] ;  /* 0x00002800010c7983 */ /* 0x000ea20000300a00 */
[C---:B------:R-:W-:Y:S02]  /*7a30*/  SHF.R.U64 R6, R19.reuse, 0x3, R83 ;  /* 0x0000000313067819 */ /* 0x040fe40000001253 */
[----:B------:R-:W-:Y:S01]  /*7a40*/  LOP3.LUT R84, R18, 0x70, R3, 0x78, !PT ;  /* 0x0000007012547812 */ /* 0x000fe200078e7803 */
[----:B------:R-:W-:Y:S01]  /*7a50*/  IMAD.MOV.U32 R18, RZ, RZ, R16 ;  /* 0x000000ffff127224 */ /* 0x000fe200078e0010 */
[----:B------:R-:W-:Y:S01]  /*7a60*/  LOP3.LUT R82, R19, 0x70, R6, 0x78, !PT ;  /* 0x0000007013527812 */ /* 0x000fe200078e7806 */
[----:B------:R-:W-:-:S02]  /*7a70*/  IMAD.MOV.U32 R19, RZ, RZ, R17 ;  /* 0x000000ffff137224 */ /* 0x000fc400078e0011 */
[----:B------:R-:W5:Y:S01]  /*7a80*/  LDL.LU.64 R16, [R1+0x78] ;  /* 0x0000780001107983 */ /* 0x000f620000300a00 */
[----:B------:R-:W-:Y:S02]  /*7a90*/  SHF.R.U64 R5, R20, 0x3, R81 ;  /* 0x0000000314057819 */ /* 0x000fe40000001251 */
[----:B------:R-:W-:Y:S02]  /*7aa0*/  SHF.R.U64 R4, R21, 0x3, R79 ;  /* 0x0000000315047819 */ /* 0x000fe4000000124f */
[----:B------:R-:W-:Y:S02]  /*7ab0*/  SHF.R.U64 R3, R22, 0x3, R77 ;  /* 0x0000000316037819 */ /* 0x000fe4000000124d */
[----:B------:R-:W-:Y:S02]  /*7ac0*/  LOP3.LUT R80, R20, 0x70, R5, 0x78, !PT ;  /* 0x0000007014507812 */ /* 0x000fe400078e7805 */
[----:B------:R-:W-:Y:S02]  /*7ad0*/  SHF.R.U64 R6, R23, 0x3, R75 ;  /* 0x0000000317067819 */ /* 0x000fe4000000124b */
[----:B------:R-:W-:-:S02]  /*7ae0*/  SHF.R.U64 R5, R24, 0x3, R73 ;  /* 0x0000000318057819 */ /* 0x000fc40000001249 */
[----:B------:R-:W-:Y:S02]  /*7af0*/  LOP3.LUT R78, R21, 0x70, R4, 0x78, !PT ;  /* 0x00000070154e7812 */ /* 0x000fe400078e7804 */
[----:B------:R-:W-:Y:S02]  /*7b00*/  LOP3.LUT R76, R22, 0x70, R3, 0x78, !PT ;  /* 0x00000070164c7812 */ /* 0x000fe400078e7803 */
[----:B------:R-:W-:Y:S02]  /*7b10*/  SHF.R.U64 R4, R25, 0x3, R71 ;  /* 0x0000000319047819 */ /* 0x000fe40000001247 */
[----:B------:R-:W-:Y:S02]  /*7b20*/  LOP3.LUT R74, R23, 0x70, R6, 0x78, !PT ;  /* 0x00000070174a7812 */ /* 0x000fe400078e7806 */
[----:B------:R-:W-:Y:S02]  /*7b30*/  SHF.R.U64 R3, R26, 0x3, R69 ;  /* 0x000000031a037819 */ /* 0x000fe40000001245 */
[----:B------:R-:W-:-:S02]  /*7b40*/  LOP3.LUT R72, R24, 0x70, R5, 0x78, !PT ;  /* 0x0000007018487812 */ /* 0x000fc400078e7805 */
[----:B------:R-:W-:Y:S02]  /*7b50*/  SHF.R.U64 R6, R27, 0x3, R67 ;  /* 0x000000031b067819 */ /* 0x000fe40000001243 */
[----:B------:R-:W-:Y:S02]  /*7b60*/  SHF.R.U64 R5, R28, 0x3, R65 ;  /* 0x000000031c057819 */ /* 0x000fe40000001241 */
[----:B------:R-:W-:Y:S02]  /*7b70*/  LOP3.LUT R70, R25, 0x70, R4, 0x78, !PT ;  /* 0x0000007019467812 */ /* 0x000fe400078e7804 */
[----:B------:R-:W-:Y:S02]  /*7b80*/  LOP3.LUT R68, R26, 0x70, R3, 0x78, !PT ;  /* 0x000000701a447812 */ /* 0x000fe400078e7803 */
[----:B------:R-:W-:Y:S02]  /*7b90*/  SHF.R.U64 R4, R29, 0x3, R63 ;  /* 0x000000031d047819 */ /* 0x000fe4000000123f */
[----:B------:R-:W-:-:S02]  /*7ba0*/  LOP3.LUT R66, R27, 0x70, R6, 0x78, !PT ;  /* 0x000000701b427812 */ /* 0x000fc400078e7806 */
[----:B------:R-:W-:Y:S02]  /*7bb0*/  SHF.R.U64 R3, R30, 0x3, R61 ;  /* 0x000000031e037819 */ /* 0x000fe4000000123d */
[----:B------:R-:W-:Y:S02]  /*7bc0*/  LOP3.LUT R64, R28, 0x70, R5, 0x78, !PT ;  /* 0x000000701c407812 */ /* 0x000fe400078e7805 */
[----:B------:R-:W-:Y:S02]  /*7bd0*/  SHF.R.U64 R6, R31, 0x3, R59 ;  /* 0x000000031f067819 */ /* 0x000fe4000000123b */
[----:B------:R-:W-:Y:S02]  /*7be0*/  SHF.R.U64 R5, R32, 0x3, R57 ;  /* 0x0000000320057819 */ /* 0x000fe40000001239 */
[----:B------:R-:W-:Y:S02]  /*7bf0*/  LOP3.LUT R62, R29, 0x70, R4, 0x78, !PT ;  /* 0x000000701d3e7812 */ /* 0x000fe400078e7804 */
[----:B------:R-:W-:-:S02]  /*7c00*/  LOP3.LUT R60, R30, 0x70, R3, 0x78, !PT ;  /* 0x000000701e3c7812 */ /* 0x000fc400078e7803 */
[----:B------:R-:W-:Y:S02]  /*7c10*/  SHF.R.U64 R4, R33, 0x3, R55 ;  /* 0x0000000321047819 */ /* 0x000fe40000001237 */
[----:B------:R-:W-:Y:S02]  /*7c20*/  LOP3.LUT R58, R31, 0x70, R6, 0x78, !PT ;  /* 0x000000701f3a7812 */ /* 0x000fe400078e7806 */
        /* <DEDUP_REMOVED lines=14> */
[----:B------:R-:W-:Y:S02]  /*7d10*/  LOP3.LUT R42, R39, 0x70, R6, 0x78, !PT ;  /* 0x00000070272a7812 */ /* 0x000fe400078e7806 */
[----:B------:R-:W-:Y:S01]  /*7d20*/  LOP3.LUT R40, R40, 0x70, R5, 0x78, !PT ;  /* 0x0000007028287812 */ /* 0x000fe200078e7805 */
[----:B-----5:R1:W-:Y:S01]  /*7d30*/  SYNCS.ARRIVE.TRANS64.A1T0 RZ, [R16+URZ+0x140b0], RZ ;  /* 0x0140b0ff10ff79a7 */ /* 0x0203e200081000ff */
[----:B------:R1:W-:Y:S04]  /*7d40*/  ST.E desc[UR48][R18.64], RZ ;  /* 0x000000ff12007985 */ /* 0x0003e8000c101930 */
[----:B----4-:R4:W-:Y:S04]  /*7d50*/  ST.E desc[UR48][R14.64], RZ ;  /* 0x000000ff0e007985 */ /* 0x0109e8000c101930 */
[----:B--2---:R4:W-:Y:S04]  /*7d60*/  ST.E desc[UR48][R12.64], RZ ;  /* 0x000000ff0c007985 */ /* 0x0049e8000c101930 */
[----:B---3--:R4:W-:Y:S04]  /*7d70*/  ST.E desc[UR48][R10.64], RZ ;  /* 0x000000ff0a007985 */ /* 0x0089e8000c101930 */
[----:B------:R4:W-:Y:S04]  /*7d80*/  ST.E desc[UR48][R8.64], RZ ;  /* 0x000000ff08007985 */ /* 0x0009e8000c101930 */
        /* <DEDUP_REMOVED lines=26> */
[----:B------:R4:W-:Y:S01]  /*7f30*/  ST.E desc[UR48][R40.64], RZ ;  /* 0x000000ff28007985 */ /* 0x0009e2000c101930 */
[----:B------:R-:W-:Y:S01]  /*7f40*/  @!PT LDS RZ, [RZ] ;  /* 0x00000000fffff984 */ /* 0x000fe20000000800 */
[----:B------:R-:W-:Y:S01]  /*7f50*/  @!PT LDS RZ, [RZ] ;  /* 0x00000000fffff984 */ /* 0x000fe20000000800 */
[----:B------:R-:W-:Y:S01]  /*7f60*/  @!PT LDS RZ, [RZ] ;  /* 0x00000000fffff984 */ /* 0x000fe20000000800 */
[----:B------:R-:W-:Y:S01]  /*7f70*/  @!PT LDS RZ, [RZ] ;  /* 0x00000000fffff984 */ /* 0x000fe20000000800 */
[----:B------:R2:W-:Y:S06]  /*7f80*/  MEMBAR.ALL.CTA ;  /* 0x0000000000007992 */ /* 0x0005ec0000008000 */
[----:B--2---:R-:W2:Y:S01]  /*7f90*/  FENCE.VIEW.ASYNC.S ;  /* 0x00000000000073c6 */ /* 0x004ea20000000000 */
[----:B-1----:R-:W-:Y:S05]  /*7fa0*/  BRA.U UP0, `(.L_x_154) ;  /* 0x0000000100047547 */ /* 0x002fea000b800000 */
[----:B------:R-:W-:Y:S05]  /*7fb0*/  BPT.TRAP 0x1 ;  /* 0x000000040000795c */ /* 0x000fea0000300000 */
.L_x_154:
[----:B------:R-:W-:-:S05]  /*7fc0*/  HFMA2 R3, -RZ, RZ, 0, 5.9604644775390625e-08 ;  /* 0x00000001ff037431 */ /* 0x000fca00000001ff */
[----:B------:R-:W-:-:S04]  /*7fd0*/  SHF.L.U32 R3, R3, 0x1f, RZ ;  /* 0x0000001f03037819 */ /* 0x000fc800000006ff */
[----:B--2---:R-:W1:Y:S02]  /*7fe0*/  SYNCS.PHASECHK.TRANS64.TRYWAIT P0, [R16+URZ+0x140c8], R3 ;  /* 0x0140c803100075a7 */ /* 0x004e6400080011ff */
[----:B-1----:R-:W-:Y:S05]  /*7ff0*/  @!P0 BRA `(.L_x_155) ;  /* 0x0000013800808947 */ /* 0x002fea0003800000 */
.L_x_402:
[----:B------:R-:W-:Y:S05]  /*8000*/  @!P6 BRA `(.L_x_156) ;  /* 0x000000000094e947 */ /* 0x000fea0003800000 */
[----:B------:R-:W2:Y:S01]  /*8010*/  LDCU UR4, c[0x0][0x380] ;  /* 0x00007000ff0477ac */ /* 0x000ea20008000800 */
[----:B------:R-:W-:Y:S01]  /*8020*/  IMAD.U32 R4, RZ, RZ, UR39 ;  /* 0x00000027ff047e24 */ /* 0x000fe2000f8e00ff */
[----:B------:R-:W-:Y:S04]  /*8030*/  BSSY.RECONVERGENT B0, `(.L_x_156) ;  /* 0x0000022000007945 */ /* 0x000fe80003800200 */
[----:B------:R-:W-:-:S04]  /*8040*/  IADD3 R17, PT, PT, R4, 0x80, R17 ;  /* 0x0000008004117810 */ /* 0x000fc80007ffe011 */
[----:B--2---:R-:W-:-:S13]  /*8050*/  ISETP.GE.AND P0, PT, R17, UR4, PT ;  /* 0x0000000411007c0c */ /* 0x004fda000bf06270 */
[----:B------:R-:W-:Y:S05]  /*8060*/  @P0 BRA `(.L_x_157) ;  /* 0x0000000000780947 */ /* 0x000fea0003800000 */
[----:B------:R-:W2:Y:S01]  /*8070*/  LDCU UR7, c[0x0][0x38c] ;  /* 0x00007180ff0777ac */ /* 0x000ea20008000800 */
[----:B------:R-:W-:Y:S01]  /*8080*/  MOV R4, RZ ;  /* 0x000000ff00047202 */ /* 0x000fe20000000f00 */
[----:B------:R-:W3:Y:S01]  /*8090*/  LDCU UR6, c[0x0][0x890] ;  /* 0x00011200ff0677ac */ /* 0x000ee20008000800 */
[----:B------:R-:W5:Y:S01]  /*80a0*/  LDCU.64 UR4, c[0x0][0x888] ;  /* 0x00011100ff0477ac */ /* 0x000f620008000a00 */
[----:B--2---:R-:W2:Y:S01]  /*80b0*/  I2F.U32.RP R7, UR7 ;  /* 0x0000000700077d06 */ /* 0x004ea20008209000 */
[----:B------:R-:W-:Y:S01]  /*80c0*/  ISETP.NE.U32.AND P0, PT, RZ, UR7, PT ;  /* 0x00000007ff007c0c */ /* 0x000fe2000bf05070 */
[----:B---3--:R-:W-:-:S06]  /*80d0*/  IMAD R2, R2, UR6, R17 ;  /* 0x0000000602027c24 */ /* 0x008fcc000f8e0211 */
[----:B--2---:R-:W2:Y:S02]  /*80e0*/  MUFU.RCP R6, R7 ;  /* 0x0000000700067308 */ /* 0x004ea40000001000 */
[----:B--2---:R-:W-:-:S06]  /*80f0*/  IADD3 R6, PT, PT, R6, 0xffffffe, RZ ;  /* 0x0ffffffe06067810 */ /* 0x004fcc0007ffe0ff */
[----:B------:R-:W1:Y:S02]  /*8100*/  F2I.FTZ.U32.TRUNC.NTZ R5, R6 ;  /* 0x0000000600057305 */ /* 0x000e64000021f000 */
[----:B-1----:R-:W-:-:S05]  /*8110*/  IADD3 R3, PT, PT, RZ, -R5, RZ ;  /* 0x80000005ff037210 */ /* 0x002fca0007ffe0ff */
[----:B------:R-:W-:-:S04]  /*8120*/  IMAD R3, R3, UR7, RZ ;  /* 0x0000000703037c24 */ /* 0x000fc8000f8e02ff */
[----:B------:R-:W-:-:S06]  /*8130*/  IMAD.HI.U32 R3, R5, R3, R4 ;  /* 0x0000000305037227 */ /* 0x000fcc00078e0004 */
[----:B------:R-:W-:-:S04]  /*8140*/  IMAD.HI.U32 R3, R3, R0, RZ ;  /* 0x0000000003037227 */ /* 0x000fc800078e00ff */
        /* <DEDUP_REMOVED lines=16> */
.L_x_157:
[----:B------:R-:W-:Y:S05]  /*8250*/  BSYNC.RECONVERGENT B0 ;  /* 0x0000000000007941 */ /* 0x000fea0003800200 */
.L_x_156:
[----:B------:R-:W-:Y:S01]  /*8260*/  @!PT LDS RZ, [RZ] ;  /* 0x00000000fffff984 */ /* 0x000fe20000000800 */
[----:B------:R-:W-:Y:S01]  /*8270*/  @!PT LDS RZ, [RZ] ;  /* 0x00000000fffff984 */ /* 0x000fe20000000800 */
[----:B------:R-:W-:Y:S01]  /*8280*/  @!PT LDS RZ, [RZ] ;  /* 0x00000000fffff984 */ /* 0x000fe20000000800 */
[----:B------:R-:W-:Y:S01]  /*8290*/  @!PT LDS RZ, [RZ] ;  /* 0x00000000fffff984 */ /* 0x000fe20000000800 */
[----:B------:R3:W-:Y:S06]  /*82a0*/  MEMBAR.ALL.CTA ;  /* 0x0000000000007992 */ /* 0x0007ec0000008000 */
[----:B---3--:R-:W3:Y:S01]  /*82b0*/  FENCE.VIEW.ASYNC.S ;  /* 0x00000000000073c6 */ /* 0x008ee20000000000 */
[----:B------:R-:W-:-:S09]  /*82c0*/  UISETP.NE.AND UP0, UPT, UR38, URZ, UPT ;  /* 0x000000ff2600728c */ /* 0x000fd2000bf05270 */
[----:B------:R-:W-:Y:S05]  /*82d0*/  BRA.U UP0, `(.L_x_158) ;  /* 0x0000000100047547 */ /* 0x000fea000b800000 */
[----:B------:R-:W-:Y:S05]  /*82e0*/  BPT.TRAP 0x1 ;  /* 0x000000040000795c */ /* 0x000fea0000300000 */
.L_x_158:
[----:B---3--:R-:W-:Y:S01]  /*82f0*/  SYNCS.ARRIVE.TRANS64.A1T0 RZ, [R16+URZ+0x140b8], RZ ;  /* 0x0140b8ff10ff79a7 */ /* 0x008fe200081000ff */
[----:B------:R-:W-:Y:S05]  /*8300*/  EXIT ;  /* 0x000000000000794d */ /* 0x000fea0003800000 */
.L_x_87:
[----:B------:R-:W-:Y:S01]  /*8310*/  UIADD3 UR5, UPT, UPT, UR5, 0x7f, URZ ;  /* 0x0000007f05057890 */ /* 0x000fe2000fffe0ff */
[C---:B------:R-:W-:Y:S01]  /*8320*/  IMAD.U32 R56, R18.reuse, 0x10000, RZ ;  /* 0x0001000012387824 */ /* 0x040fe200078e00ff */
[----:B------:R-:W-:Y:S01]  /*8330*/  UISETP.NE.AND UP1, UPT, UR37, URZ, UPT ;  /* 0x000000ff2500728c */ /* 0x000fe2000bf25270 */
[C---:B------:R-:W-:Y:S01]  /*8340*/  LOP3.LUT R16, R18.reuse, 0x1f, RZ, 0xc0, !PT ;  /* 0x0000001f12107812 */ /* 0x040fe200078ec0ff */
[----:B------:R-:W-:Y:S01]  /*8350*/  USHF.R.S32.HI UR4, URZ, 0x1f, UR5 ;  /* 0x0000001fff047899 */ /* 0x000fe20008011405 */
[----:B------:R-:W-:Y:S01]  /*8360*/  LOP3.LUT R2, R18, 0x7f, RZ, 0xc0, !PT ;  /* 0x0000007f12027812 */ /* 0x000fe200078ec0ff */
[----:B------:R-:W-:Y:S01]  /*8370*/  ULEA UR40, UR40, 0x2, 0x1 ;  /* 0x0000000228287891 */ /* 0x000fe2000f8e08ff */
[----:B------:R-:W-:Y:S01]  /*8380*/  LOP3.LUT R56, R56, 0x600000, RZ, 0xc0, !PT ;  /* 0x0060000038387812 */ /* 0x000fe200078ec0ff */
[----:B------:R-:W-:Y:S02]  /*8390*/  ULEA.HI UR4, UR4, UR5, URZ, 0x7 ;  /* 0x0000000504047291 */ /* 0x000fe4000f8f38ff */
[----:B------:R-:W-:Y:S01]  /*83a0*/  ULOP3.LUT UR40, UR40, 0x1fffffe, URZ, 0xc0, !UPT ;  /* 0x01fffffe28287892 */ /* 0x000fe2000f8ec0ff */
[----:B------:R-:W-:Y:S01]  /*83b0*/  LOP3.LUT R57, R56, 0x80, RZ, 0xfc, !PT ;  /* 0x0000008038397812 */ /* 0x000fe200078efcff */
[----:B------:R-:W-:-:S04]  /*83c0*/  USHF.R.S32.HI UR4, URZ, 0x7, UR4 ;  /* 0x00000007ff047899 */ /* 0x000fc80008011404 */
[----:B------:R-:W-:-:S04]  /*83d0*/  UISETP.LT.AND UP0, UPT, UR4, UR40, UPT ;  /* 0x000000280400728c */ /* 0x000fc8000bf01270 */
[----:B------:R-:W-:Y:S01]  /*83e0*/  USEL UR45, UR4, UR40, UP0 ;  /* 0x00000028042d7287 */ /* 0x000fe20008000000 */
[----:B------:R-:W-:Y:S11]  /*83f0*/  BRA.U !UP1, `(.L_x_159) ;  /* 0x0000000109047547 */ /* 0x000ff6000b800000 */
[----:B------:R-:W-:Y:S05]  /*8400*/  BPT.TRAP 0x1 ;  /* 0x000000040000795c */ /* 0x000fea0000300000 */
.L_x_159:
[----:B------:R-:W1:Y:S01]  /*8410*/  S2UR UR40, SR_CgaCtaId ;  /* 0x00000000002879c3 */ /* 0x000e620000008800 */
[----:B------:R-:W-:Y:S01]  /*8420*/  UMOV UR39, 0x400 ;  /* 0x0000040000277882 */ /* 0x000fe20000000000 */
[----:B------:R-:W-:Y:S01]  /*8430*/  SHF.L.U32 R3, RZ, 0x1f, RZ ;  /* 0x0000001fff037819 */ /* 0x000fe200000006ff */
[----:B-1----:R-:W-:-:S09]  /*8440*/  ULEA UR39, UR40, UR39, 0x18 ;  /* 0x0000002728277291 */ /* 0x002fd2000f8ec0ff */
[----:B------:R-:W1:Y:S02]  /*8450*/  SYNCS.PHASECHK.TRANS64.TRYWAIT P0, [UR39+0x14070], R3 ;  /* 0x01407003ff0075a7 */ /* 0x000e640008001127 */
[----:B-1----:R-:W-:Y:S05]  /*8460*/  @!P0 BRA `(.L_x_160) ;  /* 0x0000013400788947 */ /* 0x002fea0003800000 */
.L_x_403:
[----:B------:R-:W-:-:S09]  /*8470*/  UISETP.NE.AND UP0, UPT, UR37, URZ, UPT ;  /* 0x000000ff2500728c */ /* 0x000fd2000bf05270 */
[----:B------:R-:W-:Y:S05]  /*8480*/  BRA.U !UP0, `(.L_x_161) ;  /* 0x0000000108047547 */ /* 0x000fea000b800000 */
[----:B------:R-:W-:Y:S05]  /*8490*/  BPT.TRAP 0x1 ;  /* 0x000000040000795c */ /* 0x000fea0000300000 */
.L_x_161:
[----:B------:R-:W-:Y:S02]  /*84a0*/  UIADD3 UR44, UPT, UPT, UR39, 0x14078, URZ ;  /* 0x00014078272c7890 */ /* 0x000fe4000fffe0ff */
[----:B------:R-:W-:Y:S02]  /*84b0*/  UISETP.NE.AND UP0, UPT, UR36, URZ, UPT ;  /* 0x000000ff2400728c */ /* 0x000fe4000bf05270 */
[----:B------:R-:W-:-:S09]  /*84c0*/  UPRMT UR4, UR40, 0x654, UR44 ;  /* 0x0000065428047896 */ /* 0x000fd2000800002c */
[----:B------:R-:W-:Y:S01]  /*84d0*/  SYNCS.ARRIVE.TRANS64.RED.A1T0 RZ, [UR4], RZ ;  /* 0x000000ffffff79a7 */ /* 0x000fe20008100404 */
[----:B------:R-:W-:Y:S05]  /*84e0*/  BRA.U !UP0, `(.L_x_162) ;  /* 0x0000000108047547 */ /* 0x000fea000b800000 */
[----:B------:R-:W-:Y:S05]  /*84f0*/  BPT.TRAP 0x1 ;  /* 0x000000040000795c */ /* 0x000fea0000300000 */
.L_x_162:
[----:B------:R-:W2:Y:S01]  /*8500*/  SYNCS.PHASECHK.TRANS64.TRYWAIT P0, [UR39+0x14080], R3 ;  /* 0x01408003ff0075a7 */ /* 0x000ea20008001127 */
[----:B------:R-:W-:Y:S01]  /*8510*/  UMOV UR43, URZ ;  /* 0x000000ff002b7c82 */ /* 0x000fe20008000000 */
[----:B--2---:R-:W-:Y:S05]  /*8520*/  @!P0 BRA `(.L_x_163) ;  /* 0x0000013400608947 */ /* 0x004fea0003800000 */
.L_x_404:
[----:B------:R-:W-:Y:S01]  /*8530*/  UISETP.GE.AND UP0, UPT, UR45, 0x2, UPT ;  /* 0x000000022d00788c */ /* 0x000fe2000bf06270 */
[----:B------:R-:W-:Y:S01]  /*8540*/  HFMA2 R18, -RZ, RZ, 0, 5.9604644775390625e-08 ;  /* 0x00000001ff127431 */ /* 0x000fe200000001ff */
[----:B------:R-:W-:-:S07]  /*8550*/  UMOV UR42, 0x1 ;  /* 0x00000001002a7882 */ /* 0x000fce0000000000 */
[----:B------:R-:W-:Y:S05]  /*8560*/  BRA.U !UP0, `(.L_x_164) ;  /* 0x0000002108887547 */ /* 0x000fea000b800000 */
[C---:B------:R-:W-:Y:S01]  /*8570*/  VIADD R63, R56.reuse, 0x100 ;  /* 0x00000100383f7836 */ /* 0x040fe20000000000 */
[----:B------:R-:W-:Y:S01]  /*8580*/  LOP3.LUT R64, R17, 0x3, RZ, 0xc0, !PT ;  /* 0x0000000311407812 */ /* 0x000fe200078ec0ff */
[C---:B------:R-:W-:Y:S01]  /*8590*/  VIADD R61, R56.reuse, 0x180 ;  /* 0x00000180383d7836 */ /* 0x040fe20000000000 */
[----:B------:R-:W-:Y:S01]  /*85a0*/  SHF.R.U32.HI R62, RZ, 0x15, R57 ;  /* 0x00000015ff3e7819 */ /* 0x000fe20000011639 */
        /* <DEDUP_REMOVED lines=10> */
[----:B------:R-:W-:Y:S01]  /*8650*/  VIADD R19, R56, 0x1b0 ;  /* 0x000001b038137836 */ /* 0x000fe20000000000 */
[----:B------:R-:W-:Y:S01]  /*8660*/  SHF.R.U32.HI R23, RZ, 0x15, R23 ;  /* 0x00000015ff177819 */ /* 0x000fe20000011617 */
[----:B------:R-:W-:Y:S01]  /*8670*/  IMAD.MOV.U32 R18, RZ, RZ, 0x1 ;  /* 0x00000001ff127424 */ /* 0x000fe200078e00ff */
[----:B------:R-:W-:Y:S01]  /*8680*/  SHF.R.U32.HI R22, RZ, 0x15, R22 ;  /* 0x00000015ff167819 */ /* 0x000fe20000011616 */
[----:B------:R-:W-:Y:S01]  /*8690*/  UMOV UR43, URZ ;  /* 0x000000ff002b7c82 */ /* 0x000fe20008000000 */
[----:B------:R-:W-:Y:S01]  /*86a0*/  SHF.R.U32.HI R19, RZ, 0x15, R19 ;  /* 0x00000015ff137819 */ /* 0x000fe20000011613 */
[----:B------:R-:W-:-:S06]  /*86b0*/  UMOV UR41, URZ ;  /* 0x000000ff00297c82 */ /* 0x000fcc0008000000 */
.L_x_196:
[----:B------:R-:W-:Y:S01]  /*86c0*/  UISETP.NE.AND UP0, UPT, UR37, URZ, UPT ;  /* 0x000000ff2500728c */ /* 0x000fe2000bf05270 */
[----:B------:R-:W-:Y:S01]  /*86d0*/  UMOV UR4, UR45 ;  /* 0x0000002d00047c82 */ /* 0x000fe20008000000 */
[----:B------:R-:W-:Y:S02]  /*86e0*/  UIADD3 UR45, UPT, UPT, UR45, -0x1, URZ ;  /* 0xffffffff2d2d7890 */ /* 0x000fe4000fffe0ff */
[----:B------:R-:W-:Y:S01]  /*86f0*/  UISETP.GT.U32.AND UP1, UPT, UR4, 0x2, UPT ;  /* 0x000000020400788c */ /* 0x000fe2000bf24070 */
[----:B------:R-:W-:-:S03]  /*8700*/  UMOV UR42, UR41 ;  /* 0x00000029002a7c82 */ /* 0x000fc60008000000 */
[----:B------:R-:W-:Y:S01]  /*8710*/  UP2UR UR46, UPR, URZ, 0x2 ;  /* 0x00000002ff2e7883 */ /* 0x000fe20008000000 */
[----:B--234-:R-:W-:Y:S11]  /*8720*/  BRA.U !UP0, `(.L_x_165) ;  /* 0x0000000108047547 */ /* 0x01cff6000b800000 */
[----:B------:R-:W-:Y:S05]  /*8730*/  BPT.TRAP 0x1 ;  /* 0x000000040000795c */ /* 0x000fea0000300000 */
.L_x_165:
[----:B-1----:R-:W-:-:S04]  /*8740*/  SHF.L.U32 R3, R18, 0x1f, RZ ;  /* 0x0000001f12037819 */ /* 0x002fc800000006ff */
[----:B------:R-:W1:Y:S02]  /*8750*/  SYNCS.PHASECHK.TRANS64.TRYWAIT P0, [UR39+0x14070], R3 ;  /* 0x01407003ff0075a7 */ /* 0x000e640008001127 */
[----:B-1----:R-:W-:Y:S05]  /*8760*/  @!P0 BRA `(.L_x_166) ;  /* 0x0000013000e88947 */ /* 0x002fea0003800000 */
.L_x_405:
[----:B------:R-:W-:Y:S01]  /*8770*/  R2UR UR4, R56 ;  /* 0x00000000380472ca */ /* 0x000fe200000e0000 */
[----:B------:R-:W-:Y:S01]  /*8780*/  UISETP.NE.AND UP0, UPT, UR38, URZ, UPT ;  /* 0x000000ff2600728c */ /* 0x000fe2000bf05270 */
[----:B------:R-:W-:Y:S01]  /*8790*/  PLOP3.LUT P0, PT, PT, PT, PT, 0x80, 0x8 ;  /* 0x000000000008781c */ /* 0x000fe20003f0f070 */
[----:B------:R-:W-:-:S10]  /*87a0*/  IMAD.MOV.U32 R65, RZ, RZ, 0x3f800000 ;  /* 0x3f800000ff417424 */ /* 0x000fd400078e00ff */
[----:B------:R-:W2:Y:S02]  /*87b0*/  LDTM.x2 R4, tmem[UR4] ;  /* 0x00000004000479ee */ /* 0x000ea400080c0000 */
[----:B--2---:R-:W-:-:S13]  /*87c0*/  FSETP.NEU.AND P2, PT, R4, R5, PT ;  /* 0x000000050400720b */ /* 0x004fda0003f4d000 */
[----:B-1----:R-:W1:Y:S01]  /*87d0*/  @P2 LDC R0, c[0x0][0x704] ;  /* 0x0001c100ff002b82 */ /* 0x002e620000000800 */
[----:B------:R-:W-:-:S04]  /*87e0*/  @P2 FADD R5, R4, -R5 ;  /* 0x8000000504052221 */ /* 0x000fc80000000000 */
[----:B-1----:R-:W-:-:S05]  /*87f0*/  @P2 FMUL R5, R5, R0 ;  /* 0x0000000005052220 */ /* 0x002fca0000400000 */
[----:B------:R-:W-:-:S04]  /*8800*/  @P2 FSETP.GEU.AND P1, PT, R5, -126, PT ;  /* 0xc2fc00000500280b */ /* 0x000fc80003f2e000 */
[----:B------:R-:W-:-:S13]  /*8810*/  @P2 PLOP3.LUT P0, PT, P1, PT, PT, 0x80, 0x8 ;  /* 0x000000000008281c */ /* 0x000fda0000f0f070 */
[----:B------:R-:W-:-:S04]  /*8820*/  @!P0 FMUL R5, R5, 0.5 ;  /* 0x3f00000005058820 */ /* 0x000fc80000400000 */
[----:B------:R-:W1:Y:S02]  /*8830*/  @P2 MUFU.EX2 R0, R5 ;  /* 0x0000000500002308 */ /* 0x000e640000000800 */
[----:B-1----:R-:W-:-:S05]  /*8840*/  @!P0 FMUL R0, R0, R0 ;  /* 0x0000000000008220 */ /* 0x002fca0000400000 */
[----:B------:R-:W-:Y:S01]  /*8850*/  @P2 MOV R65, R0 ;  /* 0x0000000000412202 */ /* 0x000fe20000000f00 */
[----:B------:R-:W-:Y:S06]  /*8860*/  BRA.U UP0, `(.L_x_167) ;  /* 0x0000000100047547 */ /* 0x000fec000b800000 */
[----:B------:R-:W-:Y:S05]  /*8870*/  BPT.TRAP 0x1 ;  /* 0x000000040000795c */ /* 0x000fea0000300000 */
.L_x_167:
[----:B------:R-:W-:Y:S01]  /*8880*/  IMAD.U32 R3, RZ, RZ, UR43 ;  /* 0x0000002bff037e24 */ /* 0x000fe2000f8e00ff */
[----:B------:R-:W-:-:S04]  /*8890*/  FSETP.NEU.AND P1, PT, R65, 1, PT ;  /* 0x3f8000004100780b */ /* 0x000fc80003f2d000 */
[----:B------:R-:W-:-:S04]  /*88a0*/  SHF.L.U32 R3, R3, 0x1f, RZ ;  /* 0x0000001f03037819 */ /* 0x000fc800000006ff */
[----:B------:R-:W1:Y:S02]  /*88b0*/  SYNCS.PHASECHK.TRANS64.TRYWAIT P0, [UR39+0x14090], R3 ;  /* 0x01409003ff0075a7 */ /* 0x000e640008001127 */
[----:B-1----:R-:W-:Y:S05]  /*88c0*/  @!P0 BRA `(.L_x_168) ;  /* 0x0000013000a88947 */ /* 0x002fea0003800000 */
.L_x_406:
[----:B------:R-:W-:-:S13]  /*88d0*/  VOTE.ANY P1, P1 ;  /* 0x0000000000ff7806 */ /* 0x000fda0000820100 */
[----:B------:R-:W-:Y:S05]  /*88e0*/  @!P1 BRA `(.L_x_169) ;  /* 0x0000000c00309947 */ /* 0x000fea0003800000 */
[----:B------:R-:W-:-:S13]  /*88f0*/  ISETP.NE.AND P0, PT, R64, R63, PT ;  /* 0x0000003f4000720c */ /* 0x000fda0003f05270 */
[----:B------:R-:W-:Y:S05]  /*8900*/  @!P0 BRA `(.L_x_170) ;  /* 0x0000000000408947 */ /* 0x000fea0003800000 */
[----:B------:R-:W-:Y:S01]  /*8910*/  MOV R14, 0x8 ;  /* 0x00000008000e7802 */ /* 0x000fe20000000f00 */
[----:B------:R-:W2:Y:S01]  /*8920*/  LDCU.64 UR8, c[0x4][0xb0] ;  /* 0x01001600ff0877ac */ /* 0x000ea20008000a00 */
[----:B------:R-:W-:Y:S02]  /*8930*/  HFMA2 R12, -RZ, RZ, 0, 5.9604644775390625e-08 ;  /* 0x00000001ff0c7431 */ /* 0x000fe400000001ff */
[----:B------:R-:W-:Y:S01]  /*8940*/  IMAD.MOV.U32 R8, RZ, RZ, 0x192 ;  /* 0x00000192ff087424 */ /* 0x000fe200078e00ff */
[----:B------:R-:W3:Y:S01]  /*8950*/  LDCU.64 UR6, c[0x4][0xb8] ;  /* 0x01001700ff0677ac */ /* 0x000ee20008000a00 */
[----:B------:R-:W4:Y:S01]  /*8960*/  LDC.64 R14, c[0x4][R14] ;  /* 0x010000000e0e7b82 */ /* 0x000f220000000a00 */
[----:B------:R-:W-:Y:S01]  /*8970*/  IMAD.MOV.U32 R13, RZ, RZ, RZ ;  /* 0x000000ffff0d7224 */ /* 0x000fe200078e00ff */
[----:B------:R-:W5:Y:S01]  /*8980*/  LDCU.64 UR4, c[0x4][0x30] ;  /* 0x01000600ff0477ac */ /* 0x000f620008000a00 */
[----:B--2---:R-:W-:Y:S01]  /*8990*/  IMAD.U32 R4, RZ, RZ, UR8 ;  /* 0x00000008ff047e24 */ /* 0x004fe2000f8e00ff */
[----:B------:R-:W-:Y:S01]  /*89a0*/  MOV R5, UR9 ;  /* 0x0000000900057c02 */ /* 0x000fe20008000f00 */
[----:B---3--:R-:W-:Y:S01]  /*89b0*/  IMAD.U32 R6, RZ, RZ, UR6 ;  /* 0x00000006ff067e24 */ /* 0x008fe2000f8e00ff */
[----:B------:R-:W-:Y:S01]  /*89c0*/  MOV R7, UR7 ;  /* 0x0000000700077c02 */ /* 0x000fe20008000f00 */
[----:B-----5:R-:W-:Y:S01]  /*89d0*/  IMAD.U32 R10, RZ, RZ, UR4 ;  /* 0x00000004ff0a7e24 */ /* 0x020fe2000f8e00ff */
[----:B------:R-:W-:-:S02]  /*89e0*/  MOV R11, UR5 ;  /* 0x00000005000b7c02 */ /* 0x000fc40008000f00 */
[----:B------:R-:W-:-:S07]  /*89f0*/  LEPC R20, `(.L_x_170) ;  /* 0x000000001014794e */ /* 0x000fce0000000000 */
[----:B-1--4-:R-:W-:Y:S05]  /*8a00*/  CALL.ABS.NOINC R14 ;  /* 0x000000000e007343 */ /* 0x012fea0003c00000 */
.L_x_170:
[----:B------:R-:W-:Y:S05]  /*8a10*/  WARPSYNC.ALL ;  /* 0x0000000000007948 */ /* 0x000fea0003800000 */
[----:B------:R-:W-:Y:S02]  /*8a20*/  R2UR UR4, R56 ;  /* 0x00000000380472ca */ /* 0x000fe400000e0000 */
[----:B------:R-:W-:-:S11]  /*8a30*/  ISETP.NE.AND P0, PT, R64, R60, PT ;  /* 0x0000003c4000720c */ /* 0x000fd60003f05270 */
[----:B------:R-:W2:Y:S02]  /*8a40*/  LDTM.x16 R40, tmem[UR4+0x100] ;  /* 0x00010004002879ee */ /* 0x000ea40008240000 */
[----:B--2---:R-:W-:Y:S05]  /*8a50*/  @!P0 BRA `(.L_x_171) ;  /* 0x0000000000408947 */ /* 0x004fea0003800000 */
        /* <DEDUP_REMOVED lines=16> */
.L_x_171:
[----:B------:R-:W-:Y:S05]  /*8b60*/  WARPSYNC.ALL ;  /* 0x0000000000007948 */ /* 0x000fea0003800000 */
[----:B------:R-:W-:Y:S02]  /*8b70*/  R2UR UR4, R56 ;  /* 0x00000000380472ca */ /* 0x000fe400000e0000 */
[----:B------:R-:W-:Y:S02]  /*8b80*/  ISETP.NE.AND P0, PT, R64, R63, PT ;  /* 0x0000003f4000720c */ /* 0x000fe40003f05270 */
[----:B------:R-:W-:-:S09]  /*8b90*/  FSETP.NEU.AND P1, PT, R65, 1, PT ;  /* 0x3f8000004100780b */ /* 0x000fd20003f2d000 */
[----:B------:R-:W2:Y:S04]  /*8ba0*/  LDTM.x16 R24, tmem[UR4+0x110] ;  /* 0x00011004001879ee */ /* 0x000ea80008240000 */
[C---:B------:R-:W-:Y:S02]  /*8bb0*/  @P1 FMUL2 R40, R65.reuse.F32, R40.F32x2.HI_LO ;  /* 0x000000284128124a */ /* 0x040fe40000040000 */
[C---:B------:R-:W-:Y:S02]  /*8bc0*/  @P1 FMUL2 R42, R65.reuse.F32, R42.F32x2.HI_LO ;  /* 0x0000002a412a124a */ /* 0x040fe40000040000 */
[C---:B------:R-:W-:Y:S02]  /*8bd0*/  @P1 FMUL2 R44, R65.reuse.F32, R44.F32x2.HI_LO ;  /* 0x0000002c412c124a */ /* 0x040fe40000040000 */
[----:B------:R-:W-:-:S02]  /*8be0*/  @P1 FMUL2 R46, R65.F32, R46.F32x2.HI_LO ;  /* 0x0000002e412e124a */ /* 0x000fc40000040000 */
[C---:B------:R-:W-:Y:S02]  /*8bf0*/  @P1 FMUL2 R48, R65.reuse.F32, R48.F32x2.HI_LO ;  /* 0x000000304130124a */ /* 0x040fe40000040000 */
[C---:B------:R-:W-:Y:S02]  /*8c00*/  @P1 FMUL2 R50, R65.reuse.F32, R50.F32x2.HI_LO ;  /* 0x000000324132124a */ /* 0x040fe40000040000 */
[C---:B------:R-:W-:Y:S02]  /*8c10*/  @P1 FMUL2 R52, R65.reuse.F32, R52.F32x2.HI_LO ;  /* 0x000000344134124a */ /* 0x040fe40000040000 */
[----:B------:R-:W-:Y:S01]  /*8c20*/  @P1 FMUL2 R54, R65.F32, R54.F32x2.HI_LO ;  /* 0x000000364136124a */ /* 0x000fe20000040000 */
[----:B--2---:R-:W-:Y:S06]  /*8c30*/  @!P0 BRA `(.L_x_172) ;  /* 0x0000000000408947 */ /* 0x004fec0003800000 */
        /* <DEDUP_REMOVED lines=16> */
.L_x_172:
[----:B------:R-:W-:Y:S05]  /*8d40*/  WARPSYNC.ALL ;  /* 0x0000000000007948 */ /* 0x000fea0003800000 */
[----:B------:R-:W-:Y:S02]  /*8d50*/  R2UR UR4, R56 ;  /* 0x00000000380472ca */ /* 0x000fe400000e0000 */
[----:B------:R-:W-:-:S11]  /*8d60*/  ISETP.NE.AND P0, PT, R64, R59, PT ;  /* 0x0000003b4000720c */ /* 0x000fd60003f05270 */
[----:B------:R2:W-:Y:S02]  /*8d70*/  STTM.x16 tmem[UR4+0x100], R40 ;  /* 0x00010028000079ed */ /* 0x0005e40008240004 */
[----:B------:R-:W-:Y:S05]  /*8d80*/  @!P0 BRA `(.L_x_173) ;  /* 0x0000000000408947 */ /* 0x000fea0003800000 */
[----:B------:R-:W-:Y:S01]  /*8d90*/  MOV R14, 0x8 ;  /* 0x00000008000e7802 */ /* 0x000fe20000000f00 */
[----:B------:R-:W3:Y:S01]  /*8da0*/  LDCU.64 UR8, c[0x4][0xb0] ;  /* 0x01001600ff0877ac */ /* 0x000ee20008000a00 */
[----:B------:R-:W-:Y:S02]  /*8db0*/  HFMA2 R12, -RZ, RZ, 0, 5.9604644775390625e-08 ;  /* 0x00000001ff0c7431 */ /* 0x000fe400000001ff */
[----:B------:R-:W-:Y:S01]  /*8dc0*/  IMAD.MOV.U32 R8, RZ, RZ, 0x192 ;  /* 0x00000192ff087424 */ /* 0x000fe200078e00ff */
[----:B------:R-:W4:Y:S01]  /*8dd0*/  LDCU.64 UR6, c[0x4][0xb8] ;  /* 0x01001700ff0677ac */ /* 0x000f220008000a00 */
[----:B------:R-:W1:Y:S01]  /*8de0*/  LDC.64 R14, c[0x4][R14] ;  /* 0x010000000e0e7b82 */ /* 0x000e620000000a00 */
[----:B------:R-:W-:Y:S01]  /*8df0*/  IMAD.MOV.U32 R13, RZ, RZ, RZ ;  /* 0x000000ffff0d7224 */ /* 0x000fe200078e00ff */
[----:B------:R-:W5:Y:S01]  /*8e00*/  LDCU.64 UR4, c[0x4][0x30] ;  /* 0x01000600ff0477ac */ /* 0x000f620008000a00 */
[----:B---3--:R-:W-:Y:S01]  /*8e10*/  IMAD.U32 R4, RZ, RZ, UR8 ;  /* 0x00000008ff047e24 */ /* 0x008fe2000f8e00ff */
[----:B------:R-:W-:Y:S01]  /*8e20*/  MOV R5, UR9 ;  /* 0x0000000900057c02 */ /* 0x000fe20008000f00 */
[----:B----4-:R-:W-:Y:S01]  /*8e30*/  IMAD.U32 R6, RZ, RZ, UR6 ;  /* 0x00000006ff067e24 */ /* 0x010fe2000f8e00ff */
[----:B------:R-:W-:Y:S01]  /*8e40*/  MOV R7, UR7 ;  /* 0x0000000700077c02 */ /* 0x000fe20008000f00 */
[----:B-----5:R-:W-:Y:S01]  /*8e50*/  IMAD.U32 R10, RZ, RZ, UR4 ;  /* 0x00000004ff0a7e24 */ /* 0x020fe2000f8e00ff */
[----:B------:R-:W-:-:S02]  /*8e60*/  MOV R11, UR5 ;  /* 0x00000005000b7c02 */ /* 0x000fc40008000f00 */
[----:B------:R-:W-:-:S07]  /*8e70*/  LEPC R20, `(.L_x_173) ;  /* 0x000000001014794e */ /* 0x000fce0000000000 */
[----:B-12---:R-:W-:Y:S05]  /*8e80*/  CALL.ABS.NOINC R14 ;  /* 0x000000000e007343 */ /* 0x006fea0003c00000 */
.L_x_173:
[----:B------:R-:W-:Y:S05]  /*8e90*/  WARPSYNC.ALL ;  /* 0x0000000000007948 */ /* 0x000fea0003800000 */
[----:B------:R-:W-:Y:S02]  /*8ea0*/  R2UR UR4, R56 ;  /* 0x00000000380472ca */ /* 0x000fe400000e0000 */
[----:B------:R-:W-:Y:S02]  /*8eb0*/  ISETP.NE.AND P0, PT, R64, R60, PT ;  /* 0x0000003c4000720c */ /* 0x000fe40003f05270 */
[----:B------:R-:W-:-:S09]  /*8ec0*/  FSETP.NEU.AND P1, PT, R65, 1, PT ;  /* 0x3f8000004100780b */ /* 0x000fd20003f2d000 */
[----:B--2---:R-:W2:Y:S04]  /*8ed0*/  LDTM.x16 R40, tmem[UR4+0x120] ;  /* 0x00012004002879ee */ /* 0x004ea80008240000 */
        /* <DEDUP_REMOVED lines=25> */
.L_x_174:
        /* <DEDUP_REMOVED lines=21> */
.L_x_175:
        /* <DEDUP_REMOVED lines=30> */
.L_x_176:
[----:B------:R-:W-:Y:S05]  /*93a0*/  WARPSYNC.ALL ;  /* 0x0000000000007948 */ /* 0x000fea0003800000 */
[----:B------:R-:W-:Y:S02]  /*93b0*/  R2UR UR4, R56 ;  /* 0x00000000380472ca */ /* 0x000fe400000e0000 */
[----:B------:R-:W-:Y:S02]  /*93c0*/  ISETP.NE.AND P0, PT, R64, R58, PT ;  /* 0x0000003a4000720c */ /* 0x000fe40003f05270 */
[----:B------:R-:W-:-:S09]  /*93d0*/  FSETP.NEU.AND P1, PT, R65, 1, PT ;  /* 0x3f8000004100780b */ /* 0x000fd20003f2d000 */
[----:B------:R2:W-:Y:S04]  /*93e0*/  STTM.x16 tmem[UR4+0x120], R40 ;  /* 0x00012028000079ed */ /* 0x0005e80008240004 */
        /* <DEDUP_REMOVED lines=8> */
[----:B------:R-:W-:Y:S06]  /*9470*/  @!P0 BRA `(.L_x_177) ;  /* 0x0000000000408947 */ /* 0x000fec0003800000 */
        /* <DEDUP_REMOVED lines=16> */
.L_x_177:
[----:B------:R-:W-:Y:S05]  /*9580*/  WARPSYNC.ALL ;  /* 0x0000000000007948 */ /* 0x000fea0003800000 */
[----:B------:R-:W-:-:S13]  /*9590*/  R2UR UR4, R56 ;  /* 0x00000000380472ca */ /* 0x000fda00000e0000 */
[----:B------:R3:W-:Y:S02]  /*95a0*/  STTM.x16 tmem[UR4+0x130], R24 ;  /* 0x00013018000079ed */ /* 0x0007e40008240004 */
.L_x_169:
[----:B------:R-:W-:-:S09]  /*95b0*/  UISETP.NE.AND UP0, UPT, UR36, URZ, UPT ;  /* 0x000000ff2400728c */ /* 0x000fd2000bf05270 */
[----:B------:R-:W-:Y:S05]  /*95c0*/  BRA.U !UP0, `(.L_x_178) ;  /* 0x0000000108047547 */ /* 0x000fea000b800000 */
[----:B------:R-:W-:Y:S05]  /*95d0*/  BPT.TRAP 0x1 ;  /* 0x000000040000795c */ /* 0x000fea0000300000 */
.L_x_178:
[----:B------:R-:W-:Y:S02]  /*95e0*/  UIADD3 UR4, UPT, UPT, UR39, 0x14088, URZ ;  /* 0x0001408827047890 */ /* 0x000fe4000fffe0ff */
[----:B------:R-:W-:Y:S02]  /*95f0*/  UISETP.NE.AND UP0, UPT, UR38, URZ, UPT ;  /* 0x000000ff2600728c */ /* 0x000fe4000bf05270 */
[----:B------:R-:W-:Y:S02]  /*9600*/  UPRMT UR4, UR40, 0x654, UR4 ;  /* 0x0000065428047896 */ /* 0x000fe40008000004 */
[----:B------:R-:W-:-:S07]  /*9610*/  ULOP3.LUT UR41, UR42, 0x1, URZ, 0x3c, !UPT ;  /* 0x000000012a297892 */ /* 0x000fce000f8e3cff */
[----:B------:R-:W-:Y:S01]  /*9620*/  SYNCS.ARRIVE.TRANS64.RED.A1T0 RZ, [UR4], RZ ;  /* 0x000000ffffff79a7 */ /* 0x000fe20008100404 */
[----:B------:R-:W4:Y:S01]  /*9630*/  FENCE.VIEW.ASYNC.T ;  /* 0x00000000000073c6 */ /* 0x000f220000000200 */
[----:B------:R-:W-:Y:S05]  /*9640*/  BRA.U UP0, `(.L_x_179) ;  /* 0x0000000100087547 */ /* 0x000fea000b800000 */
[----:B------:R-:W-:Y:S05]  /*9650*/  BPT.TRAP 0x1 ;  /* 0x000000040000795c */ /* 0x000fea0000300000 */
[----:B------:R-:W-:Y:S05]  /*9660*/  BPT.TRAP 0x1 ;  /* 0x000000040000795c */ /* 0x000fea0000300000 */
.L_x_179:
[----:B------:R-:W-:Y:S02]  /*9670*/  UIADD3 UR4, UPT, UPT, UR39, 0x140a0, URZ ;  /* 0x000140a027047890 */ /* 0x000fe4000fffe0ff */
[----:B------:R-:W-:Y:S02]  /*9680*/  UISETP.NE.AND UP0, UPT, UR36, URZ, UPT ;  /* 0x000000ff2400728c */ /* 0x000fe4000bf05270 */
[----:B------:R-:W-:-:S09]  /*9690*/  UPRMT UR4, UR40, 0x654, UR4 ;  /* 0x0000065428047896 */ /* 0x000fd20008000004 */
[----:B----4-:R-:W-:Y:S01]  /*96a0*/  SYNCS.ARRIVE.TRANS64.RED.A1T0 RZ, [UR4], RZ ;  /* 0x000000ffffff79a7 */ /* 0x010fe20008100404 */
[----:B------:R-:W-:Y:S05]  /*96b0*/  BRA.U !UP0, `(.L_x_180) ;  /* 0x0000000108047547 */ /* 0x000fea000b800000 */
[----:B------:R-:W-:Y:S05]  /*96c0*/  BPT.TRAP 0x1 ;  /* 0x000000040000795c */ /* 0x000fea0000300000 */
.L_x_180:
[----:B-1----:R-:W-:Y:S01]  /*96d0*/  IMAD.U32 R3, RZ, RZ, UR41 ;  /* 0x00000029ff037e24 */ /* 0x002fe2000f8e00ff */
[----:B------:R-:W-:-:S04]  /*96e0*/  ISETP.NE.AND P0, PT, R64, R62, PT ;  /* 0x0000003e4000720c */ /* 0x000fc80003f05270 */
[----:B------:R-:W-:-:S04]  /*96f0*/  SHF.L.U32 R3, R3, 0x1f, RZ ;  /* 0x0000001f03037819 */ /* 0x000fc800000006ff */
[----:B------:R-:W1:Y:S02]  /*9700*/  SYNCS.PHASECHK.TRANS64.TRYWAIT P1, [UR39+0x14080], R3 ;  /* 0x01408003ff0075a7 */ /* 0x000e640008021127 */
[----:B-1----:R-:W-:Y:S05]  /*9710*/  @!P1 BRA `(.L_x_181) ;  /* 0x00000124002c9947 */ /* 0x002fea0003800000 */
.L_x_407:
[----:B------:R-:W-:Y:S05]  /*9720*/  @!P0 BRA `(.L_x_182) ;  /* 0x0000000000408947 */ /* 0x000fea0003800000 */
[----:B------:R-:W-:Y:S01]  /*9730*/  MOV R14, 0x8 ;  /* 0x00000008000e7802 */ /* 0x000fe20000000f00 */
[----:B------:R-:W4:Y:S01]  /*9740*/  LDCU.64 UR6, c[0x4][0xb0] ;  /* 0x01001600ff0677ac */ /* 0x000f220008000a00 */
[----:B------:R-:W-:Y:S02]  /*9750*/  HFMA2 R12, -RZ, RZ, 0, 5.9604644775390625e-08 ;  /* 0x00000001ff0c7431 */ /* 0x000fe400000001ff */
[----:B------:R-:W-:Y:S01]  /*9760*/  IMAD.MOV.U32 R8, RZ, RZ, 0x192 ;  /* 0x00000192ff087424 */ /* 0x000fe200078e00ff */
[----:B------:R-:W5:Y:S01]  /*9770*/  LDCU.64 UR4, c[0x4][0xb8] ;  /* 0x01001700ff0477ac */ /* 0x000f620008000a00 */
[----:B------:R-:W1:Y:S01]  /*9780*/  LDC.64 R14, c[0x4][R14] ;  /* 0x010000000e0e7b82 */ /* 0x000e620000000a00 */
[----:B------:R-:W-:Y:S01]  /*9790*/  IMAD.MOV.U32 R13, RZ, RZ, RZ ;  /* 0x000000ffff0d7224 */ /* 0x000fe200078e00ff */
[----:B------:R-:W2:Y:S01]  /*97a0*/  LDCU.64 UR8, c[0x4][0x28] ;  /* 0x01000500ff0877ac */ /* 0x000ea20008000a00 */
[----:B----4-:R-:W-:Y:S01]  /*97b0*/  IMAD.U32 R4, RZ, RZ, UR6 ;  /* 0x00000006ff047e24 */ /* 0x010fe2000f8e00ff */
[----:B------:R-:W-:Y:S01]  /*97c0*/  MOV R5, UR7 ;  /* 0x0000000700057c02 */ /* 0x000fe20008000f00 */
[----:B-----5:R-:W-:Y:S01]  /*97d0*/  IMAD.U32 R6, RZ, RZ, UR4 ;  /* 0x00000004ff067e24 */ /* 0x020fe2000f8e00ff */
[----:B------:R-:W-:Y:S01]  /*97e0*/  MOV R7, UR5 ;  /* 0x0000000500077c02 */ /* 0x000fe20008000f00 */
[----:B--2---:R-:W-:Y:S01]  /*97f0*/  IMAD.U32 R10, RZ, RZ, UR8 ;  /* 0x00000008ff0a7e24 */ /* 0x004fe2000f8e00ff */
[----:B------:R-:W-:-:S02]  /*9800*/  MOV R11, UR9 ;  /* 0x00000009000b7c02 */ /* 0x000fc40008000f00 */
[----:B------:R-:W-:-:S07]  /*9810*/  LEPC R20, `(.L_x_182) ;  /* 0x000000001014794e */ /* 0x000fce0000000000 */
[----:B-1-3--:R-:W-:Y:S05]  /*9820*/  CALL.ABS.NOINC R14 ;  /* 0x000000000e007343 */ /* 0x00afea0003c00000 */
.L_x_182:
[----:B------:R-:W-:Y:S05]  /*9830*/  WARPSYNC.ALL ;  /* 0x0000000000007948 */ /* 0x000fea0003800000 */
[----:B------:R-:W-:Y:S01]  /*9840*/  R2UR UR4, R57 ;  /* 0x00000000390472ca */ /* 0x000fe200000e0000 */
[----:B------:R-:W-:Y:S01]  /*9850*/  UISETP.NE.AND UP0, UPT, UR38, URZ, UPT ;  /* 0x000000ff2600728c */ /* 0x000fe2000bf05270 */
[----:B------:R-:W-:Y:S01]  /*9860*/  PLOP3.LUT P0, PT, PT, PT, PT, 0x80, 0x8 ;  /* 0x000000000008781c */ /* 0x000fe20003f0f070 */
[----:B------:R-:W-:-:S10]  /*9870*/  IMAD.MOV.U32 R65, RZ, RZ, 0x3f800000 ;  /* 0x3f800000ff417424 */ /* 0x000fd400078e00ff */
[----:B------:R-:W4:Y:S02]  /*9880*/  LDTM.x2 R4, tmem[UR4] ;  /* 0x00000004000479ee */ /* 0x000f2400080c0000 */
[----:B----4-:R-:W-:-:S13]  /*9890*/  FSETP.NEU.AND P2, PT, R4, R5, PT ;  /* 0x000000050400720b */ /* 0x010fda0003f4d000 */
        /* <DEDUP_REMOVED lines=11> */
.L_x_183:
[----:B------:R-:W-:Y:S01]  /*9950*/  IMAD.U32 R3, RZ, RZ, UR43 ;  /* 0x0000002bff037e24 */ /* 0x000fe2000f8e00ff */
[----:B------:R-:W-:-:S04]  /*9960*/  FSETP.NEU.AND P1, PT, R65, 1, PT ;  /* 0x3f8000004100780b */ /* 0x000fc80003f2d000 */
[----:B------:R-:W-:-:S04]  /*9970*/  SHF.L.U32 R3, R3, 0x1f, RZ ;  /* 0x0000001f03037819 */ /* 0x000fc800000006ff */
[----:B------:R-:W1:Y:S02]  /*9980*/  SYNCS.PHASECHK.TRANS64.TRYWAIT P0, [UR39+0x14098], R3 ;  /* 0x01409803ff0075a7 */ /* 0x000e640008001127 */
[----:B-1----:R-:W-:Y:S05]  /*9990*/  @!P0 BRA `(.L_x_184) ;  /* 0x0000012000a48947 */ /* 0x002fea0003800000 */
.L_x_408:
[----:B------:R-:W-:-:S13]  /*99a0*/  VOTE.ANY P1, P1 ;  /* 0x0000000000ff7806 */ /* 0x000fda0000820100 */
[----:B------:R-:W-:Y:S05]  /*99b0*/  @!P1 BRA `(.L_x_185) ;  /* 0x0000000c00309947 */ /* 0x000fea0003800000 */
[----:B------:R-:W-:-:S13]  /*99c0*/  ISETP.NE.AND P0, PT, R64, R61, PT ;  /* 0x0000003d4000720c */ /* 0x000fda0003f05270 */
        /* <DEDUP_REMOVED lines=17> */
.L_x_186:
[----:B------:R-:W-:Y:S05]  /*9ae0*/  WARPSYNC.ALL ;  /* 0x0000000000007948 */ /* 0x000fea0003800000 */
[----:B------:R-:W-:Y:S02]  /*9af0*/  R2UR UR4, R56 ;  /* 0x00000000380472ca */ /* 0x000fe400000e0000 */
[----:B------:R-:W-:-:S11]  /*9b00*/  ISETP.NE.AND P0, PT, R64, R23, PT ;  /* 0x000000174000720c */ /* 0x000fd60003f05270 */
[----:B--2---:R-:W2:Y:S02]  /*9b10*/  LDTM.x16 R40, tmem[UR4+0x180] ;  /* 0x00018004002879ee */ /* 0x004ea40008240000 */
[----:B--2---:R-:W-:Y:S05]  /*9b20*/  @!P0 BRA `(.L_x_187) ;  /* 0x0000000000408947 */ /* 0x004fea0003800000 */
[----:B------:R-:W-:Y:S01]  /*9b30*/  MOV R14, 0x8 ;  /* 0x00000008000e7802 */ /* 0x000fe20000000f00 */
[----:B------:R-:W2:Y:S01]  /*9b40*/  LDCU.64 UR8, c[0x4][0xb0] ;  /* 0x01001600ff0877ac */ /* 0x000ea20008000a00 */
[----:B------:R-:W-:Y:S02]  /*9b50*/  HFMA2 R12, -RZ, RZ, 0, 5.9604644775390625e-08 ;  /* 0x00000001ff0c7431 */ /* 0x000fe400000001ff */
[----:B------:R-:W-:Y:S01]  /*9b60*/  IMAD.MOV.U32 R8, RZ, RZ, 0x192 ;  /* 0x00000192ff087424 */ /* 0x000fe200078e00ff */
[----:B------:R-:W4:Y:S01]  /*9b70*/  LDCU.64 UR6, c[0x4][0xb8] ;  /* 0x01001700ff0677ac */ /* 0x000f220008000a00 */
[----:B------:R-:W1:Y:S01]  /*9b80*/  LDC.64 R14, c[0x4][R14] ;  /* 0x010000000e0e7b82 */ /* 0x000e620000000a00 */
[----:B------:R-:W-:Y:S01]  /*9b90*/  IMAD.MOV.U32 R13, RZ, RZ, RZ ;  /* 0x000000ffff0d7224 */ /* 0x000fe200078e00ff */
[----:B------:R-:W5:Y:S01]  /*9ba0*/  LDCU.64 UR4, c[0x4][0x30] ;  /* 0x01000600ff0477ac */ /* 0x000f620008000a00 */
[----:B--2---:R-:W-:Y:S01]  /*9bb0*/  IMAD.U32 R4, RZ, RZ, UR8 ;  /* 0x00000008ff047e24 */ /* 0x004fe2000f8e00ff */
[----:B------:R-:W-:Y:S01]  /*9bc0*/  MOV R5, UR9 ;  /* 0x0000000900057c02 */ /* 0x000fe20008000f00 */
[----:B----4-:R-:W-:Y:S01]  /*9bd0*/  IMAD.U32 R6, RZ, RZ, UR6 ;  /* 0x00000006ff067e24 */ /* 0x010fe2000f8e00ff */
[----:B------:R-:W-:Y:S01]  /*9be0*/  MOV R7, UR7 ;  /* 0x0000000700077c02 */ /* 0x000fe20008000f00 */
[----:B-----5:R-:W-:Y:S01]  /*9bf0*/  IMAD.U32 R10, RZ, RZ, UR4 ;  /* 0x00000004ff0a7e24 */ /* 0x020fe2000f8e00ff */
[----:B------:R-:W-:-:S02]  /*9c00*/  MOV R11, UR5 ;  /* 0x00000005000b7c02 */ /* 0x000fc40008000f00 */
[----:B------:R-:W-:-:S07]  /*9c10*/  LEPC R20, `(.L_x_187) ;  /* 0x000000001014794e */ /* 0x000fce0000000000 */
[----:B-1-3--:R-:W-:Y:S05]  /*9c20*/  CALL.ABS.NOINC R14 ;  /* 0x000000000e007343 */ /* 0x00afea0003c00000 */
.L_x_187:
[----:B------:R-:W-:Y:S05]  /*9c30*/  WARPSYNC.ALL ;  /* 0x0000000000007948 */ /* 0x000fea0003800000 */
[----:B------:R-:W-:Y:S02]  /*9c40*/  R2UR UR4, R56 ;  /* 0x00000000380472ca */ /* 0x000fe400000e0000 */
[----:B------:R-:W-:Y:S02]  /*9c50*/  ISETP.NE.AND P0, PT, R64, R61, PT ;  /* 0x0000003d4000720c */ /* 0x000fe40003f05270 */
[----:B------:R-:W-:-:S09]  /*9c60*/  FSETP.NEU.AND P1, PT, R65, 1, PT ;  /* 0x3f8000004100780b */ /* 0x000fd20003f2d000 */
[----:B---3--:R-:W2:Y:S04]  /*9c70*/  LDTM.x16 R24, tmem[UR4+0x190] ;  /* 0x00019004001879ee */ /* 0x008ea80008240000 */
        /* <DEDUP_REMOVED lines=25> */
.L_x_188:
        /* <DEDUP_REMOVED lines=21> */
.L_x_189:
        /* <DEDUP_REMOVED lines=30> */
.L_x_190:
        /* <DEDUP_REMOVED lines=21> */
.L_x_191:
        /* <DEDUP_REMOVED lines=30> */
.L_x_192:
        /* <DEDUP_REMOVED lines=30> */
.L_x_193:
[----:B------:R-:W-:Y:S05]  /*a650*/  WARPSYNC.ALL ;  /* 0x0000000000007948 */ /* 0x000fea0003800000 */
[----:B------:R-:W-:-:S13]  /*a660*/  R2UR UR4, R56 ;  /* 0x00000000380472ca */ /* 0x000fda00000e0000 */
[----:B------:R4:W-:Y:S02]  /*a670*/  STTM.x16 tmem[UR4+0x1b0], R24 ;  /* 0x0001b018000079ed */ /* 0x0009e40008240004 */
.L_x_185:
[----:B------:R-:W-:-:S09]  /*a680*/  UISETP.NE.AND UP0, UPT, UR37, URZ, UPT ;  /* 0x000000ff2500728c */ /* 0x000fd2000bf05270 */
[----:B------:R-:W-:Y:S05]  /*a690*/  BRA.U !UP0, `(.L_x_194) ;  /* 0x0000000108047547 */ /* 0x000fea000b800000 */
[----:B------:R-:W-:Y:S05]  /*a6a0*/  BPT.TRAP 0x1 ;  /* 0x000000040000795c */ /* 0x000fea0000300000 */
.L_x_194:
[----:B------:R-:W-:Y:S02]  /*a6b0*/  UPRMT UR4, UR40, 0x654, UR44 ;  /* 0x0000065428047896 */ /* 0x000fe4000800002c */
[----:B------:R-:W-:-:S07]  /*a6c0*/  UISETP.NE.AND UP0, UPT, UR38, URZ, UPT ;  /* 0x000000ff2600728c */ /* 0x000fce000bf05270 */
[----:B------:R-:W-:Y:S01]  /*a6d0*/  SYNCS.ARRIVE.TRANS64.RED.A1T0 RZ, [UR4], RZ ;  /* 0x000000ffffff79a7 */ /* 0x000fe20008100404 */
[----:B------:R-:W1:Y:S01]  /*a6e0*/  FENCE.VIEW.ASYNC.T ;  /* 0x00000000000073c6 */ /* 0x000e620000000200 */
[----:B------:R-:W-:Y:S05]  /*a6f0*/  BRA.U UP0, `(.L_x_195) ;  /* 0x0000000100087547 */ /* 0x000fea000b800000 */
[----:B------:R-:W-:Y:S05]  /*a700*/  BPT.TRAP 0x1 ;  /* 0x000000040000795c */ /* 0x000fea0000300000 */
[----:B------:R-:W-:Y:S05]  /*a710*/  BPT.TRAP 0x1 ;  /* 0x000000040000795c */ /* 0x000fea0000300000 */
.L_x_195:
[----:B------:R-:W-:Y:S01]  /*a720*/  UIADD3 UR5, UPT, UPT, UR39, 0x140a8, URZ ;  /* 0x000140a827057890 */ /* 0x000fe2000fffe0ff */
[----:B------:R-:W-:Y:S01]  /*a730*/  LOP3.LUT R18, R18, 0x1, RZ, 0x3c, !PT ;  /* 0x0000000112127812 */ /* 0x000fe200078e3cff */
[----:B------:R-:W-:Y:S02]  /*a740*/  UISETP.NE.AND UP0, UPT, UR46, URZ, UPT ;  /* 0x000000ff2e00728c */ /* 0x000fe4000bf05270 */
[----:B------:R-:W-:Y:S02]  /*a750*/  UPRMT UR5, UR40, 0x654, UR5 ;  /* 0x0000065428057896 */ /* 0x000fe40008000005 */
[----:B------:R-:W-:-:S07]  /*a760*/  ULOP3.LUT UR43, UR43, 0x1, URZ, 0x3c, !UPT ;  /* 0x000000012b2b7892 */ /* 0x000fce000f8e3cff */
[----:B-1----:R-:W-:Y:S01]  /*a770*/  SYNCS.ARRIVE.TRANS64.RED.A1T0 RZ, [UR5], RZ ;  /* 0x000000ffffff79a7 */ /* 0x002fe20008100405 */
[----:B------:R-:W-:Y:S05]  /*a780*/  BRA.U UP0, `(.L_x_196) ;  /* 0xffffffdd00cc7547 */ /* 0x000fea000b83ffff */
.L_x_164:
[----:B------:R-:W-:-:S09]  /*a790*/  UISETP.NE.AND UP0, UPT, UR36, URZ, UPT ;  /* 0x000000ff2400728c */ /* 0x000fd2000bf05270 */
[----:B------:R-:W-:Y:S05]  /*a7a0*/  BRA.U !UP0, `(.L_x_197) ;  /* 0x0000000108047547 */ /* 0x000fea000b800000 */
[----:B------:R-:W-:Y:S05]  /*a7b0*/  BPT.TRAP 0x1 ;  /* 0x000000040000795c */ /* 0x000fea0000300000 */
.L_x_197:
[----:B---34-:R-:W3:Y:S01]  /*a7c0*/  S2R R25, SR_CgaCtaId ;  /* 0x0000000000197919 */ /* 0x018ee20000008800 */
[----:B------:R-:W-:Y:S01]  /*a7d0*/  MOV R24, 0x400 ;  /* 0x0000040000187802 */ /* 0x000fe20000000f00 */
[----:B------:R-:W-:-:S03]  /*a7e0*/  UISETP.NE.AND UP0, UPT, UR37, URZ, UPT ;  /* 0x000000ff2500728c */ /* 0x000fc6000bf05270 */
[----:B---3--:R-:W-:-:S05]  /*a7f0*/  LEA R24, R25, R24, 0x18 ;  /* 0x0000001819187211 */ /* 0x008fca00078ec0ff */
[----:B------:R-:W-:-:S05]  /*a800*/  VIADD R32, R24, 0x14088 ;  /* 0x0001408818207836 */ /* 0x000fca0000000000 */
[----:B-1----:R-:W-:-:S04]  /*a810*/  PRMT R0, R25, 0x654, R32 ;  /* 0x0000065419007816 */ /* 0x002fc80000000020 */
[----:B------:R1:W-:Y:S01]  /*a820*/  SYNCS.ARRIVE.TRANS64.RED.A1T0 RZ, [R0+URZ], RZ ;  /* 0x000000ff00ff79a7 */ /* 0x0003e200081004ff */
[----:B------:R-:W-:Y:S05]  /*a830*/  BRA.U !UP0, `(.L_x_198) ;  /* 0x0000000108047547 */ /* 0x000fea000b800000 */
[----:B------:R-:W-:Y:S05]  /*a840*/  BPT.TRAP 0x1 ;  /* 0x000000040000795c */ /* 0x000fea0000300000 */
.L_x_198:
[----:B------:R-:W-:-:S04]  /*a850*/  SHF.L.U32 R3, R18, 0x1f, RZ ;  /* 0x0000001f12037819 */ /* 0x000fc800000006ff */
[----:B------:R-:W3:Y:S02]  /*a860*/  SYNCS.PHASECHK.TRANS64.TRYWAIT P0, [R24+URZ+0x14070], R3 ;  /* 0x01407003180075a7 */ /* 0x000ee400080011ff */
[----:B---3--:R-:W-:Y:S05]  /*a870*/  @!P0 BRA `(.L_x_199) ;  /* 0x0000011400048947 */ /* 0x008fea0003800000 */
.L_x_409:
[----:B------:R-:W-:Y:S01]  /*a880*/  R2UR UR5, R56 ;  /* 0x00000000380572ca */ /* 0x000fe200000e0000 */
[----:B------:R-:W-:-:S12]  /*a890*/  UISETP.NE.AND UP0, UPT, UR37, URZ, UPT ;  /* 0x000000ff2500728c */ /* 0x000fd8000bf05270 */
[----:B------:R-:W4:Y:S02]  /*a8a0*/  LDTM.x2 R22, tmem[UR5] ;  /* 0x00000005001679ee */ /* 0x000f2400080c0000 */
[----:B----4-:R-:W-:Y:S05]  /*a8b0*/  BRA.U !UP0, `(.L_x_200) ;  /* 0x0000000108047547 */ /* 0x010fea000b800000 */
[----:B------:R-:W-:Y:S05]  /*a8c0*/  BPT.TRAP 0x1 ;  /* 0x000000040000795c */ /* 0x000fea0000300000 */
.L_x_200:
[----:B------:R-:W-:Y:S01]  /*a8d0*/  SYNCS.ARRIVE.TRANS64.RED.A1T0 RZ, [UR4], RZ ;  /* 0x000000ffffff79a7 */ /* 0x000fe20008100404 */
[----:B------:R-:W-:-:S09]  /*a8e0*/  UISETP.NE.AND UP0, UPT, UR38, URZ, UPT ;  /* 0x000000ff2600728c */ /* 0x000fd2000bf05270 */
[----:B------:R-:W-:Y:S05]  /*a8f0*/  BRA.U UP0, `(.L_x_201) ;  /* 0x0000000100047547 */ /* 0x000fea000b800000 */
[----:B------:R-:W-:Y:S05]  /*a900*/  BPT.TRAP 0x1 ;  /* 0x000000040000795c */ /* 0x000fea0000300000 */
.L_x_201:
[----:B-1----:R-:W-:-:S04]  /*a910*/  MOV R0, UR43 ;  /* 0x0000002b00007c02 */ /* 0x002fc80008000f00 */
[----:B---3--:R-:W-:-:S04]  /*a920*/  SHF.L.U32 R3, R0, 0x1f, RZ ;  /* 0x0000001f00037819 */ /* 0x008fc800000006ff */
[----:B------:R-:W1:Y:S02]  /*a930*/  SYNCS.PHASECHK.TRANS64.TRYWAIT P0, [R24+URZ+0x14090], R3 ;  /* 0x01409003180075a7 */ /* 0x000e6400080011ff */
[----:B-1----:R-:W-:Y:S05]  /*a940*/  @!P0 BRA `(.L_x_202) ;  /* 0x0000011000e48947 */ /* 0x002fea0003800000 */
.L_x_410:
[----:B------:R-:W-:-:S09]  /*a950*/  UISETP.NE.AND UP0, UPT, UR38, URZ, UPT ;  /* 0x000000ff2600728c */ /* 0x000fd2000bf05270 */
[----:B------:R-:W-:Y:S05]  /*a960*/  BRA.U UP0, `(.L_x_203) ;  /* 0x0000000100047547 */ /* 0x000fea000b800000 */
[----:B------:R-:W-:Y:S05]  /*a970*/  BPT.TRAP 0x1 ;  /* 0x000000040000795c */ /* 0x000fea0000300000 */
.L_x_203:
[----:B------:R-:W-:Y:S01]  /*a980*/  MOV R5, 0x1 ;  /* 0x0000000100057802 */ /* 0x000fe20000000f00 */
[----:B-1----:R1:W3:Y:S03]  /*a990*/  MUFU.RCP R3, R22 ;  /* 0x0000001600037308 */ /* 0x0022e60000001000 */
[----:B------:R-:W-:-:S04]  /*a9a0*/  SHF.L.U32 R5, R5, 0x1f, RZ ;  /* 0x0000001f05057819 */ /* 0x000fc800000006ff */
[----:B------:R-:W4:Y:S02]  /*a9b0*/  SYNCS.PHASECHK.TRANS64.TRYWAIT P0, [R24+URZ+0x140c0], R5 ;  /* 0x0140c005180075a7 */ /* 0x000f2400080011ff */
[----:B-1-34-:R-:W-:Y:S05]  /*a9c0*/  @!P0 BRA `(.L_x_204) ;  /* 0x0000011000d88947 */ /* 0x01afea0003800000 */
.L_x_411:
[----:B------:R-:W3:Y:S01]  /*a9d0*/  LDCU UR4, c[0x0][0x708] ;  /* 0x0000e100ff0477ac */ /* 0x000ee20008000800 */
[----:B------:R-:W-:Y:S01]  /*a9e0*/  FFMA R34, -R22, R3, 1 ;  /* 0x3f80000016227423 */ /* 0x000fe20000000103 */
[----:B------:R-:W4:Y:S01]  /*a9f0*/  LDC R33, c[0x0][0x708] ;  /* 0x0001c200ff217b82 */ /* 0x000f220000000800 */
[----:B------:R-:W-:Y:S02]  /*aa00*/  BSSY.RECONVERGENT B2, `(.L_x_205) ;  /* 0x000000b000027945 */ /* 0x000fe40003800200 */
[----:B------:R-:W-:Y:S01]  /*aa10*/  FFMA R34, R3, R34, R3 ;  /* 0x0000002203227223 */ /* 0x000fe20000000003 */
[----:B---3--:R-:W-:-:S03]  /*aa20*/  MOV R3, UR4 ;  /* 0x0000000400037c02 */ /* 0x008fc60008000f00 */
[----:B-1----:R-:W-:Y:S01]  /*aa30*/  FFMA R5, R34, UR4, RZ ;  /* 0x0000000422057c23 */ /* 0x002fe200080000ff */
[----:B------:R-:W1:Y:S03]  /*aa40*/  FCHK P0, R3, R22 ;  /* 0x0000001603007302 */ /* 0x000e660000000000 */
[----:B------:R-:W-:-:S04]  /*aa50*/  FFMA R0, -R22, R5, UR4 ;  /* 0x0000000416007e23 */ /* 0x000fc80008000105 */
[----:B------:R-:W-:Y:S01]  /*aa60*/  FFMA R34, R34, R0, R5 ;  /* 0x0000000022227223 */ /* 0x000fe20000000005 */
[----:B-1----:R-:W-:Y:S05]  /*aa70*/  @!P0 BRA `(.L_x_206) ;  /* 0x00000000000c8947 */ /* 0x002fea0003800000 */
[----:B------:R-:W-:Y:S02]  /*aa80*/  MOV R4, 0xaaa0 ;  /* 0x0000aaa000047802 */ /* 0x000fe40000000f00 */
[----:B--2-4-:R-:W-:Y:S05]  /*aa90*/  CALL.REL.NOINC `($__internal_3_$__cuda_sm3x_div_rn_noftz_f32_slowpath) ;  /* 0x0000011c00887944 */ /* 0x014fea0003c00000 */
[----:B------:R-:W-:Y:S02]  /*aaa0*/  MOV R34, R0 ;  /* 0x0000000000227202 */ /* 0x000fe40000000f00 */
.L_x_206:
[----:B------:R-:W-:Y:S05]  /*aab0*/  BSYNC.RECONVERGENT B2 ;  /* 0x0000000000027941 */ /* 0x000fea0003800200 */
.L_x_205:
[----:B------:R-:W-:Y:S01]  /*aac0*/  VIADD R0, R56, 0x100 ;  /* 0x0000010038007836 */ /* 0x000fe20000000000 */
[C---:B------:R-:W-:Y:S01]  /*aad0*/  LOP3.LUT R27, R17.reuse, 0x3, RZ, 0xc0, !PT ;  /* 0x00000003111b7812 */ /* 0x040fe200078ec0ff */
[----:B------:R-:W-:-:S03]  /*aae0*/  IMAD.SHL.U32 R17, R17, 0x800, RZ ;  /* 0x0000080011117824 */ /* 0x000fc600078e00ff */
[----:B------:R-:W-:Y:S02]  /*aaf0*/  SHF.R.U32.HI R0, RZ, 0x15, R0 ;  /* 0x00000015ff007819 */ /* 0x000fe40000011600 */
[----:B------:R-:W-:Y:S02]  /*ab00*/  LOP3.LUT R17, R17, 0x1800, RZ, 0xc0, !PT ;  /* 0x0000180011117812 */ /* 0x000fe400078ec0ff */
[----:B------:R-:W-:-:S03]  /*ab10*/  ISETP.NE.AND P0, PT, R27, R0, PT ;  /* 0x000000001b00720c */ /* 0x000fc60003f05270 */
[----:B------:R-:W-:-:S10]  /*ab20*/  IMAD R26, R16, 0x40, R17 ;  /* 0x00000040101a7824 */ /* 0x000fd400078e0211 */
[----:B------:R-:W-:Y:S05]  /*ab30*/  @!P0 BRA `(.L_x_207) ;  /* 0x0000000000408947 */ /* 0x000fea0003800000 */
[----:B------:R-:W-:Y:S01]  /*ab40*/  MOV R14, 0x8 ;  /* 0x00000008000e7802 */ /* 0x000fe20000000f00 */
[----:B------:R-:W1:Y:S01]  /*ab50*/  LDCU.64 UR6, c[0x4][0xb0] ;  /* 0x01001600ff0677ac */ /* 0x000e620008000a00 */
[----:B------:R-:W-:Y:S02]  /*ab60*/  HFMA2 R12, -RZ, RZ, 0, 5.9604644775390625e-08 ;  /* 0x00000001ff0c7431 */ /* 0x000fe400000001ff */
[----:B------:R-:W-:Y:S01]  /*ab70*/  IMAD.MOV.U32 R8, RZ, RZ, 0x192 ;  /* 0x00000192ff087424 */ /* 0x000fe200078e00ff */
[----:B------:R-:W3:Y:S01]  /*ab80*/  LDCU.64 UR4, c[0x4][0xb8] ;  /* 0x01001700ff0477ac */ /* 0x000ee20008000a00 */
[----:B------:R-:W2:Y:S01]  /*ab90*/  LDC.64 R14, c[0x4][R14] ;  /* 0x010000000e0e7b82 */ /* 0x000ea20000000a00 */
[----:B------:R-:W-:Y:S01]  /*aba0*/  IMAD.MOV.U32 R13, RZ, RZ, RZ ;  /* 0x000000ffff0d7224 */ /* 0x000fe200078e00ff */
[----:B------:R-:W5:Y:S01]  /*abb0*/  LDCU.64 UR8, c[0x4][0x40] ;  /* 0x01000800ff0877ac */ /* 0x000f620008000a00 */
[----:B-1----:R-:W-:Y:S01]  /*abc0*/  IMAD.U32 R4, RZ, RZ, UR6 ;  /* 0x00000006ff047e24 */ /* 0x002fe2000f8e00ff */
[----:B------:R-:W-:Y:S01]  /*abd0*/  MOV R5, UR7 ;  /* 0x0000000700057c02 */ /* 0x000fe20008000f00 */
[----:B---3--:R-:W-:Y:S01]  /*abe0*/  IMAD.U32 R6, RZ, RZ, UR4 ;  /* 0x00000004ff067e24 */ /* 0x008fe2000f8e00ff */
[----:B------:R-:W-:Y:S01]  /*abf0*/  MOV R7, UR5 ;  /* 0x0000000500077c02 */ /* 0x000fe20008000f00 */
[----:B-----5:R-:W-:Y:S01]  /*ac00*/  IMAD.U32 R10, RZ, RZ, UR8 ;  /* 0x00000008ff0a7e24 */ /* 0x020fe2000f8e00ff */
[----:B------:R-:W-:-:S02]  /*ac10*/  MOV R11, UR9 ;  /* 0x00000009000b7c02 */ /* 0x000fc40008000f00 */
[----:B------:R-:W-:-:S07]  /*ac20*/  LEPC R20, `(.L_x_207) ;  /* 0x000000001014794e */ /* 0x000fce0000000000 */
[----:B--2-4-:R-:W-:Y:S05]  /*ac30*/  CALL.ABS.NOINC R14 ;  /* 0x000000000e007343 */ /* 0x014fea0003c00000 */
.L_x_207:
[----:B------:R-:W1:Y:S01]  /*ac40*/  S2R R3, SR_SWINHI ;  /* 0x0000000000037919 */ /* 0x000e620000002f00 */
[----:B------:R-:W-:Y:S05]  /*ac50*/  WARPSYNC.ALL ;  /* 0x0000000000007948 */ /* 0x000fea0003800000 */
[----:B------:R-:W-:-:S13]  /*ac60*/  R2UR UR4, R56 ;  /* 0x00000000380472ca */ /* 0x000fda00000e0000 */
[----:B------:R-:W3:Y:S01]  /*ac70*/  LDTM.x16 R4, tmem[UR4+0x100] ;  /* 0x00010004000479ee */ /* 0x000ee20008240000 */
[----:B------:R-:W-:Y:S02]  /*ac80*/  MOV R28, R24 ;  /* 0x00000018001c7202 */ /* 0x000fe40000000f00 */
[----:B-1----:R-:W-:Y:S02]  /*ac90*/  MOV R29, R3 ;  /* 0x00000003001d7202 */ /* 0x002fe40000000f00 */
[----:B------:R-:W-:-:S05]  /*aca0*/  LEA R26, P0, R26, R28, 0x1 ;  /* 0x0000001c1a1a7211 */ /* 0x000fca00078008ff */
[----:B------:R-:W-:Y:S01]  /*acb0*/  IMAD.X R29, RZ, RZ, R29, P0 ;  /* 0x000000ffff1d7224 */ /* 0x000fe200000e061d */
[----:B------:R-:W-:Y:S01]  /*acc0*/  IADD3 R0, P0, PT, R26, 0x10, RZ ;  /* 0x000000101a007810 */ /* 0x000fe20007f1e0ff */
[C---:B---3--:R-:W-:Y:S02]  /*acd0*/  FMUL2 R20, R34.reuse.F32, R8.F32x2.HI_LO ;  /* 0x000000082214724a */ /* 0x048fe40000040000 */
[----:B------:R-:W-:Y:S01]  /*ace0*/  FMUL2 R30, R34.F32, R10.F32x2.HI_LO ;  /* 0x0000000a221e724a */ /* 0x000fe20000040000 */
[--C-:B------:R-:W-:Y:S01]  /*acf0*/  SHF.R.U64 R3, R26, 0x3, R29.reuse ;  /* 0x000000031a037819 */ /* 0x100fe2000000121d */
[C---:B------:R-:W-:Y:S01]  /*ad00*/  FMUL2 R6, R34.reuse.F32, R6.F32x2.HI_LO ;  /* 0x000000062206724a */ /* 0x040fe20000040000 */
[----:B------:R-:W-:Y:S01]  /*ad10*/  F2FP.F16.F32.PACK_AB R10, R21, R20 ;  /* 0x00000014150a723e */ /* 0x000fe200000000ff */
[----:B------:R-:W-:Y:S02]  /*ad20*/  IMAD.X R21, RZ, RZ, R29, P0 ;  /* 0x000000ffff157224 */ /* 0x000fe400000e061d */
[C---:B------:R-:W-:Y:S01]  /*ad30*/  FMUL2 R4, R34.reuse.F32, R4.F32x2.HI_LO ;  /* 0x000000042204724a */ /* 0x040fe20000040000 */
[----:B------:R-:W-:Y:S01]  /*ad40*/  F2FP.F16.F32.PACK_AB R11, R31, R30 ;  /* 0x0000001e1f0b723e */ /* 0x000fe200000000ff */
[C---:B------:R-:W-:Y:S01]  /*ad50*/  FMUL2 R12, R34.reuse.F32, R12.F32x2.HI_LO ;  /* 0x0000000c220c724a */ /* 0x040fe20000040000 */
[----:B------:R-:W-:Y:S01]  /*ad60*/  F2FP.F16.F32.PACK_AB R9, R7, R6 ;  /* 0x000000060709723e */ /* 0x000fe200000000ff */
[----:B------:R-:W-:Y:S01]  /*ad70*/  FMUL2 R14, R34.F32, R14.F32x2.HI_LO ;  /* 0x0000000e220e724a */ /* 0x000fe20000040000 */
[----:B------:R-:W-:Y:S01]  /*ad80*/  SHF.R.U64 R7, R0, 0x3, R21 ;  /* 0x0000000300077819 */ /* 0x000fe20000001215 */
[C---:B------:R-:W-:Y:S01]  /*ad90*/  FMUL2 R16, R34.reuse.F32, R16.F32x2.HI_LO ;  /* 0x000000102210724a */ /* 0x040fe20000040000 */
[----:B------:R-:W-:Y:S01]  /*ada0*/  F2FP.F16.F32.PACK_AB R8, R5, R4 ;  /* 0x000000040508723e */ /* 0x000fe200000000ff */
[----:B------:R-:W-:Y:S01]  /*adb0*/  FMUL2 R18, R34.F32, R18.F32x2.HI_LO ;  /* 0x000000122212724a */ /* 0x000fe20000040000 */
[----:B------:R-:W-:-:S02]  /*adc0*/  LOP3.LUT R28, R26, 0x70, R3, 0x78, !PT ;  /* 0x000000701a1c7812 */ /* 0x000fc400078e7803 */
[----:B------:R-:W-:Y:S01]  /*add0*/  LOP3.LUT R20, R0, 0x70, R7, 0x78, !PT ;  /* 0x0000007000147812 */ /* 0x000fe200078e7807 */
[----:B------:R-:W-:Y:S01]  /*ade0*/  VIADD R0, R56, 0x110 ;  /* 0x0000011038007836 */ /* 0x000fe20000000000 */
[----:B------:R-:W-:Y:S01]  /*adf0*/  F2FP.F16.F32.PACK_AB R4, R13, R12 ;  /* 0x0000000c0d04723e */ /* 0x000fe200000000ff */
[----:B------:R1:W-:Y:S01]  /*ae00*/  ST.E.128 desc[UR48][R28.64], R8 ;  /* 0x000000081c007985 */ /* 0x0003e2000c101d30 */
[----:B------:R-:W-:Y:S02]  /*ae10*/  F2FP.F16.F32.PACK_AB R5, R15, R14 ;  /* 0x0000000e0f05723e */ /* 0x000fe400000000ff */
[----:B------:R-:W-:Y:S02]  /*ae20*/  F2FP.F16.F32.PACK_AB R6, R17, R16 ;  /* 0x000000101106723e */ /* 0x000fe400000000ff */
[----:B------:R-:W-:Y:S02]  /*ae30*/  F2FP.F16.F32.PACK_AB R7, R19, R18 ;  /* 0x000000121307723e */ /* 0x000fe400000000ff */
[----:B------:R-:W-:-:S03]  /*ae40*/  SHF.R.U32.HI R0, RZ, 0x15, R0 ;  /* 0x00000015ff007819 */ /* 0x000fc60000011600 */
[----:B------:R1:W-:Y:S01]  /*ae50*/  ST.E.128 desc[UR48][R20.64], R4 ;  /* 0x0000000414007985 */ /* 0x0003e2000c101d30 */
[----:B------:R-:W-:-:S13]  /*ae60*/  ISETP.NE.AND P0, PT, R27, R0, PT ;  /* 0x000000001b00720c */ /* 0x000fda0003f05270 */
[----:B------:R-:W-:Y:S05]  /*ae70*/  @!P0 BRA `(.L_x_208) ;  /* 0x0000000000408947 */ /* 0x000fea0003800000 */
[----:B------:R-:W-:Y:S01]  /*ae80*/  MOV R14, 0x8 ;  /* 0x00000008000e7802 */ /* 0x000fe20000000f00 */
[----:B------:R-:W3:Y:S01]  /*ae90*/  LDCU.64 UR8, c[0x4][0xb0] ;  /* 0x01001600ff0877ac */ /* 0x000ee20008000a00 */
[----:B------:R-:W-:Y:S02]  /*aea0*/  HFMA2 R12, -RZ, RZ, 0, 5.9604644775390625e-08 ;  /* 0x00000001ff0c7431 */ /* 0x000fe400000001ff */
[----:B-1----:R-:W-:Y:S01]  /*aeb0*/  IMAD.MOV.U32 R8, RZ, RZ, 0x192 ;  /* 0x00000192ff087424 */ /* 0x002fe200078e00ff */
[----:B------:R-:W1:Y:S01]  /*aec0*/  LDCU.64 UR6, c[0x4][0xb8] ;  /* 0x01001700ff0677ac */ /* 0x000e620008000a00 */
[----:B------:R-:W2:Y:S01]  /*aed0*/  LDC.64 R14, c[0x4][R14] ;  /* 0x010000000e0e7b82 */ /* 0x000ea20000000a00 */
[----:B------:R-:W-:Y:S01]  /*aee0*/  IMAD.MOV.U32 R13, RZ, RZ, RZ ;  /* 0x000000ffff0d7224 */ /* 0x000fe200078e00ff */
[----:B------:R-:W5:Y:S01]  /*aef0*/  LDCU.64 UR4, c[0x4][0x40] ;  /* 0x01000800ff0477ac */ /* 0x000f620008000a00 */
[----:B---3--:R-:W-:Y:S01]  /*af00*/  IMAD.U32 R4, RZ, RZ, UR8 ;  /* 0x00000008ff047e24 */ /* 0x008fe2000f8e00ff */
[----:B------:R-:W-:Y:S01]  /*af10*/  MOV R5, UR9 ;  /* 0x0000000900057c02 */ /* 0x000fe20008000f00 */
[----:B-1----:R-:W-:Y:S01]  /*af20*/  IMAD.U32 R6, RZ, RZ, UR6 ;  /* 0x00000006ff067e24 */ /* 0x002fe2000f8e00ff */
[----:B------:R-:W-:Y:S01]  /*af30*/  MOV R7, UR7 ;  /* 0x0000000700077c02 */ /* 0x000fe20008000f00 */
[----:B-----5:R-:W-:Y:S01]  /*af40*/  IMAD.U32 R10, RZ, RZ, UR4 ;  /* 0x00000004ff0a7e24 */ /* 0x020fe2000f8e00ff */
[----:B------:R-:W-:-:S02]  /*af50*/  MOV R11, UR5 ;  /* 0x00000005000b7c02 */ /* 0x000fc40008000f00 */
[----:B------:R-:W-:-:S07]  /*af60*/  LEPC R20, `(.L_x_208) ;  /* 0x000000001014794e */ /* 0x000fce0000000000 */
[----:B--2-4-:R-:W-:Y:S05]  /*af70*/  CALL.ABS.NOINC R14 ;  /* 0x000000000e007343 */ /* 0x014fea0003c00000 */
.L_x_208:
[----:B------:R-:W-:Y:S05]  /*af80*/  WARPSYNC.ALL ;  /* 0x0000000000007948 */ /* 0x000fea0003800000 */
[----:B------:R-:W-:Y:S02]  /*af90*/  R2UR UR4, R56 ;  /* 0x00000000380472ca */ /* 0x000fe400000e0000 */
[C---:B------:R-:W-:Y:S02]  /*afa0*/  IADD3 R35, P0, PT, R26.reuse, 0x30, RZ ;  /* 0x000000301a237810 */ /* 0x040fe40007f1e0ff */
[----:B------:R-:W-:-:S03]  /*afb0*/  IADD3 R3, P1, PT, R26, 0x20, RZ ;  /* 0x000000201a037810 */ /* 0x000fc60007f3e0ff */
[--C-:B------:R-:W-:Y:S02]  /*afc0*/  IMAD.X R39, RZ, RZ, R29.reuse, P0 ;  /* 0x000000ffff277224 */ /* 0x100fe400000e061d */
[----:B------:R-:W-:-:S04]  /*afd0*/  IMAD.X R37, RZ, RZ, R29, P1 ;  /* 0x000000ffff257224 */ /* 0x000fc800008e061d */
[----:B-1----:R-:W1:Y:S01]  /*afe0*/  LDTM.x16 R4, tmem[UR4+0x110] ;  /* 0x00011004000479ee */ /* 0x002e620008240000 */
[----:B------:R-:W-:-:S04]  /*aff0*/  SHF.R.U64 R0, R3, 0x3, R37 ;  /* 0x0000000303007819 */ /* 0x000fc80000001225 */
[----:B------:R-:W-:Y:S01]  /*b000*/  LOP3.LUT R36, R3, 0x70, R0, 0x78, !PT ;  /* 0x0000007003247812 */ /* 0x000fe200078e7800 */
[----:B------:R-:W-:-:S05]  /*b010*/  VIADD R0, R56, 0x120 ;  /* 0x0000012038007836 */ /* 0x000fca0000000000 */
[----:B------:R-:W-:-:S04]  /*b020*/  SHF.R.U32.HI R0, RZ, 0x15, R0 ;  /* 0x00000015ff007819 */ /* 0x000fc80000011600 */
[----:B------:R-:W-:Y:S01]  /*b030*/  ISETP.NE.AND P0, PT, R27, R0, PT ;  /* 0x000000001b00720c */ /* 0x000fe20003f05270 */
[C---:B-1----:R-:W-:Y:S01]  /*b040*/  FMUL2 R20, R34.reuse.F32, R8.F32x2.HI_LO ;  /* 0x000000082214724a */ /* 0x042fe20000040000 */
[C---:B------:R-:W-:Y:S01]  /*b050*/  SHF.R.U64 R8, R35.reuse, 0x3, R39 ;  /* 0x0000000323087819 */ /* 0x040fe20000001227 */
[C---:B------:R-:W-:Y:S02]  /*b060*/  FMUL2 R4, R34.reuse.F32, R4.F32x2.HI_LO ;  /* 0x000000042204724a */ /* 0x040fe40000040000 */
[C---:B------:R-:W-:Y:S01]  /*b070*/  FMUL2 R6, R34.reuse.F32, R6.F32x2.HI_LO ;  /* 0x000000062206724a */ /* 0x040fe20000040000 */
[----:B------:R-:W-:Y:S01]  /*b080*/  LOP3.LUT R38, R35, 0x70, R8, 0x78, !PT ;  /* 0x0000007023267812 */ /* 0x000fe200078e7808 */
[C---:B------:R-:W-:Y:S01]  /*b090*/  FMUL2 R30, R34.reuse.F32, R10.F32x2.HI_LO ;  /* 0x0000000a221e724a */ /* 0x040fe20000040000 */
[----:B------:R-:W-:Y:S01]  /*b0a0*/  F2FP.F16.F32.PACK_AB R8, R5, R4 ;  /* 0x000000040508723e */ /* 0x000fe200000000ff */
[C---:B------:R-:W-:Y:S01]  /*b0b0*/  FMUL2 R12, R34.reuse.F32, R12.F32x2.HI_LO ;  /* 0x0000000c220c724a */ /* 0x040fe20000040000 */
[----:B------:R-:W-:Y:S01]  /*b0c0*/  F2FP.F16.F32.PACK_AB R9, R7, R6 ;  /* 0x000000060709723e */ /* 0x000fe200000000ff */
[C---:B------:R-:W-:Y:S01]  /*b0d0*/  FMUL2 R14, R34.reuse.F32, R14.F32x2.HI_LO ;  /* 0x0000000e220e724a */ /* 0x040fe20000040000 */
[----:B------:R-:W-:Y:S01]  /*b0e0*/  F2FP.F16.F32.PACK_AB R10, R21, R20 ;  /* 0x00000014150a723e */ /* 0x000fe200000000ff */
[C---:B------:R-:W-:Y:S01]  /*b0f0*/  FMUL2 R16, R34.reuse.F32, R16.F32x2.HI_LO ;  /* 0x000000102210724a */ /* 0x040fe20000040000 */
[----:B------:R-:W-:Y:S01]  /*b100*/  F2FP.F16.F32.PACK_AB R11, R31, R30 ;  /* 0x0000001e1f0b723e */ /* 0x000fe200000000ff */
[----:B------:R-:W-:Y:S01]  /*b110*/  FMUL2 R18, R34.F32, R18.F32x2.HI_LO ;  /* 0x000000122212724a */ /* 0x000fe20000040000 */
[----:B------:R-:W-:-:S02]  /*b120*/  F2FP.F16.F32.PACK_AB R4, R13, R12 ;  /* 0x0000000c0d04723e */ /* 0x000fc400000000ff */
[----:B------:R-:W-:Y:S01]  /*b130*/  F2FP.F16.F32.PACK_AB R5, R15, R14 ;  /* 0x0000000e0f05723e */ /* 0x000fe200000000ff */
[----:B------:R1:W-:Y:S01]  /*b140*/  ST.E.128 desc[UR48][R36.64], R8 ;  /* 0x0000000824007985 */ /* 0x0003e2000c101d30 */
[----:B------:R-:W-:Y:S02]  /*b150*/  F2FP.F16.F32.PACK_AB R6, R17, R16 ;  /* 0x000000101106723e */ /* 0x000fe400000000ff */
[----:B------:R-:W-:-:S05]  /*b160*/  F2FP.F16.F32.PACK_AB R7, R19, R18 ;  /* 0x000000121307723e */ /* 0x000fca00000000ff */
[----:B------:R1:W-:Y:S01]  /*b170*/  ST.E.128 desc[UR48][R38.64], R4 ;  /* 0x0000000426007985 */ /* 0x0003e2000c101d30 */
        /* <DEDUP_REMOVED lines=17> */
.L_x_209:
[----:B------:R-:W-:Y:S05]  /*b290*/  WARPSYNC.ALL ;  /* 0x0000000000007948 */ /* 0x000fea0003800000 */
[----:B------:R-:W-:Y:S02]  /*b2a0*/  R2UR UR4, R56 ;  /* 0x00000000380472ca */ /* 0x000fe400000e0000 */
[C---:B------:R-:W-:Y:S02]  /*b2b0*/  IADD3 R35, P0, PT, R26.reuse, 0x50, RZ ;  /* 0x000000501a237810 */ /* 0x040fe40007f1e0ff */
[----:B------:R-:W-:-:S03]  /*b2c0*/  IADD3 R3, P1, PT, R26, 0x40, RZ ;  /* 0x000000401a037810 */ /* 0x000fc60007f3e0ff */
[--C-:B-1----:R-:W-:Y:S02]  /*b2d0*/  IMAD.X R39, RZ, RZ, R29.reuse, P0 ;  /* 0x000000ffff277224 */ /* 0x102fe400000e061d */
[----:B------:R-:W-:-:S04]  /*b2e0*/  IMAD.X R37, RZ, RZ, R29, P1 ;  /* 0x000000ffff257224 */ /* 0x000fc800008e061d */
[----:B------:R-:W1:Y:S01]  /*b2f0*/  LDTM.x16 R4, tmem[UR4+0x120] ;  /* 0x00012004000479ee */ /* 0x000e620008240000 */
        /* <DEDUP_REMOVED lines=42> */
.L_x_210:
[----:B------:R-:W-:Y:S05]  /*b5a0*/  WARPSYNC.ALL ;  /* 0x0000000000007948 */ /* 0x000fea0003800000 */
[----:B------:R-:W-:Y:S01]  /*b5b0*/  R2UR UR4, R56 ;  /* 0x00000000380472ca */ /* 0x000fe200000e0000 */
[----:B-1----:R-:W1:Y:S01]  /*b5c0*/  S2R R37, SR_CTAID.X ;  /* 0x0000000000257919 */ /* 0x002e620000002500 */
[C---:B------:R-:W-:Y:S02]  /*b5d0*/  IADD3 R35, P0, PT, R26.reuse, 0x70, RZ ;  /* 0x000000701a237810 */ /* 0x040fe40007f1e0ff */
[----:B------:R-:W-:-:S03]  /*b5e0*/  IADD3 R3, P1, PT, R26, 0x60, RZ ;  /* 0x000000601a037810 */ /* 0x000fc60007f3e0ff */
[--C-:B--2---:R-:W-:Y:S02]  /*b5f0*/  IMAD.X R41, RZ, RZ, R29.reuse, P0 ;  /* 0x000000ffff297224 */ /* 0x104fe400000e061d */
[----:B------:R-:W-:-:S04]  /*b600*/  IMAD.X R39, RZ, RZ, R29, P1 ;  /* 0x000000ffff277224 */ /* 0x000fc800008e061d */
[----:B------:R-:W2:Y:S01]  /*b610*/  LDTM.x16 R4, tmem[UR4+0x130] ;  /* 0x00013004000479ee */ /* 0x000ea20008240000 */
[----:B------:R-:W3:Y:S01]  /*b620*/  LDCU.64 UR4, c[0x0][0x880] ;  /* 0x00011000ff0477ac */ /* 0x000ee20008000a00 */
[----:B------:R-:W-:-:S04]  /*b630*/  SHF.R.U64 R0, R3, 0x3, R39 ;  /* 0x0000000303007819 */ /* 0x000fc80000001227 */
[----:B------:R-:W-:Y:S01]  /*b640*/  LOP3.LUT R38, R3, 0x70, R0, 0x78, !PT ;  /* 0x0000007003267812 */ /* 0x000fe200078e7800 */
[----:B---3--:R-:W-:-:S04]  /*b650*/  UISETP.NE.U32.AND UP0, UPT, UR4, URZ, UPT ;  /* 0x000000ff0400728c */ /* 0x008fc8000bf05070 */
[----:B------:R-:W-:Y:S01]  /*b660*/  UISETP.NE.AND.EX UP0, UPT, UR5, URZ, UPT, UP0 ;  /* 0x000000ff0500728c */ /* 0x000fe2000bf05300 */
[C---:B--2---:R-:W-:Y:S01]  /*b670*/  FMUL2 R20, R34.reuse.F32, R8.F32x2.HI_LO ;  /* 0x000000082214724a */ /* 0x044fe20000040000 */
        /* <DEDUP_REMOVED lines=13> */
[----:B------:R-:W-:Y:S01]  /*b750*/  F2FP.F16.F32.PACK_AB R4, R13, R12 ;  /* 0x0000000c0d04723e */ /* 0x000fe200000000ff */
[----:B------:R-:W2:Y:S01]  /*b760*/  S2R R35, SR_CTAID.Z ;  /* 0x0000000000237919 */ /* 0x000ea20000002700 */
[----:B------:R-:W-:-:S02]  /*b770*/  F2FP.F16.F32.PACK_AB R5, R15, R14 ;  /* 0x0000000e0f05723e */ /* 0x000fc400000000ff */
[----:B------:R-:W-:Y:S01]  /*b780*/  F2FP.F16.F32.PACK_AB R6, R17, R16 ;  /* 0x000000101106723e */ /* 0x000fe200000000ff */
[----:B------:R3:W-:Y:S01]  /*b790*/  ST.E.128 desc[UR48][R38.64], R8 ;  /* 0x0000000826007985 */ /* 0x0007e2000c101d30 */
[----:B------:R-:W-:Y:S01]  /*b7a0*/  F2FP.F16.F32.PACK_AB R7, R19, R18 ;  /* 0x000000121307723e */ /* 0x000fe200000000ff */
[----:B------:R-:W1:Y:S04]  /*b7b0*/  S2R R34, SR_CTAID.Y ;  /* 0x0000000000227919 */ /* 0x000e680000002600 */
[----:B------:R3:W-:Y:S01]  /*b7c0*/  ST.E.128 desc[UR48][R40.64], R4 ;  /* 0x0000000428007985 */ /* 0x0007e2000c101d30 */
[----:B------:R-:W-:Y:S01]  /*b7d0*/  @!PT LDS RZ, [RZ] ;  /* 0x00000000fffff984 */ /* 0x000fe20000000800 */
[----:B------:R-:W-:Y:S01]  /*b7e0*/  @!PT LDS RZ, [RZ] ;  /* 0x00000000fffff984 */ /* 0x000fe20000000800 */
[----:B------:R-:W-:Y:S01]  /*b7f0*/  @!PT LDS RZ, [RZ] ;  /* 0x00000000fffff984 */ /* 0x000fe20000000800 */
[----:B------:R-:W-:Y:S01]  /*b800*/  @!PT LDS RZ, [RZ] ;  /* 0x00000000fffff984 */ /* 0x000fe20000000800 */
[----:B------:R5:W-:Y:S06]  /*b810*/  MEMBAR.ALL.CTA ;  /* 0x0000000000007992 */ /* 0x000bec0000008000 */
[----:B-----5:R-:W1:Y:S01]  /*b820*/  FENCE.VIEW.ASYNC.S ;  /* 0x00000000000073c6 */ /* 0x020e620000000000 */
[----:B------:R-:W-:Y:S05]  /*b830*/  BRA.U !UP0, `(.L_x_211) ;  /* 0x0000000108fc7547 */ /* 0x000fea000b800000 */
[C---:B------:R-:W-:Y:S01]  /*b840*/  FSETP.GEU.AND P0, PT, R22.reuse, 1.175494350822287508e-38, PT ;  /* 0x008000001600780b */ /* 0x040fe20003f0e000 */
[----:B------:R-:W5:Y:S01]  /*b850*/  LDCU UR4, c[0x0][0x380] ;  /* 0x00007000ff0477ac */ /* 0x000f620008000800 */
[----:B------:R-:W-:Y:S01]  /*b860*/  MOV R0, 0x3e055027 ;  /* 0x3e05502700007802 */ /* 0x000fe20000000f00 */
[----:B------:R-:W-:Y:S01]  /*b870*/  BSSY.RECONVERGENT B0, `(.L_x_211) ;  /* 0x000003b000007945 */ /* 0x000fe20003800200 */
[----:B---3--:R-:W-:Y:S01]  /*b880*/  FSEL R5, RZ, -23, P0 ;  /* 0xc1b80000ff057808 */ /* 0x008fe20000000000 */
[----:B------:R-:W3:Y:S08]  /*b890*/  LDCU UR5, c[0x0][0x700] ;  /* 0x0000e000ff0577ac */ /* 0x000ef00008000800 */
[----:B------:R-:W-:-:S05]  /*b8a0*/  @!P0 FMUL R22, R22, 8388608 ;  /* 0x4b00000016168820 */ /* 0x000fca0000400000 */
[C---:B------:R-:W-:Y:S02]  /*b8b0*/  IADD3 R7, PT, PT, R22.reuse, -0x3f2aaaab, RZ ;  /* 0xc0d5555516077810 */ /* 0x040fe40007ffe0ff */
[C---:B------:R-:W-:Y:S02]  /*b8c0*/  ISETP.GT.U32.AND P0, PT, R22.reuse, 0x7f7fffff, PT ;  /* 0x7f7fffff1600780c */ /* 0x040fe40003f04070 */
[----:B------:R-:W-:Y:S02]  /*b8d0*/  LOP3.LUT R7, R7, 0xff800000, RZ, 0xc0, !PT ;  /* 0xff80000007077812 */ /* 0x000fe400078ec0ff */
[C---:B------:R-:W-:Y:S02]  /*b8e0*/  FSETP.NEU.AND P1, PT, R22.reuse, RZ, PT ;  /* 0x000000ff1600720b */ /* 0x040fe40003f2d000 */
[-C--:B------:R-:W-:Y:S02]  /*b8f0*/  IADD3 R3, PT, PT, R22, -R7.reuse, RZ ;  /* 0x8000000716037210 */ /* 0x080fe40007ffe0ff */
[----:B------:R-:W-:-:S03]  /*b900*/  I2FP.F32.S32 R4, R7 ;  /* 0x0000000700047245 */ /* 0x000fc60000201400 */
[----:B------:R-:W-:Y:S02]  /*b910*/  FADD R3, R3, -1 ;  /* 0xbf80000003037421 */ /* 0x000fe40000000000 */
[----:B------:R-:W-:Y:S02]  /*b920*/  FFMA R4, R4, 1.1920928955078125e-07, R5 ;  /* 0x3400000004047823 */ /* 0x000fe40000000005 */
[----:B------:R-:W-:-:S04]  /*b930*/  FFMA R0, R3, -R0, 0.14084610342979431152 ;  /* 0x3e1039f603007423 */ /* 0x000fc80000000800 */
[----:B------:R-:W-:-:S04]  /*b940*/  FFMA R0, R3, R0, -0.12148627638816833496 ;  /* 0xbdf8cdcc03007423 */ /* 0x000fc80000000000 */
[----:B------:R-:W-:-:S04]  /*b950*/  FFMA R0, R3, R0, 0.13980610668659210205 ;  /* 0x3e0f295503007423 */ /* 0x000fc80000000000 */
[----:B------:R-:W-:-:S04]  /*b960*/  FFMA R0, R3, R0, -0.16684235632419586182 ;  /* 0xbe2ad8b903007423 */ /* 0x000fc80000000000 */
[----:B------:R-:W-:-:S04]  /*b970*/  FFMA R0, R3, R0, 0.20012299716472625732 ;  /* 0x3e4ced0b03007423 */ /* 0x000fc80000000000 */
[----:B------:R-:W-:-:S04]  /*b980*/  FFMA R0, R3, R0, -0.24999669194221496582 ;  /* 0xbe7fff2203007423 */ /* 0x000fc80000000000 */
[----:B------:R-:W-:-:S04]  /*b990*/  FFMA R0, R3, R0, 0.33333182334899902344 ;  /* 0x3eaaaa7803007423 */ /* 0x000fc80000000000 */
[----:B------:R-:W-:-:S04]  /*b9a0*/  FFMA R0, R3, R0, -0.5 ;  /* 0xbf00000003007423 */ /* 0x000fc80000000000 */
[----:B------:R-:W-:-:S04]  /*b9b0*/  FMUL R0, R3, R0 ;  /* 0x0000000003007220 */ /* 0x000fc80000400000 */
[----:B------:R-:W-:Y:S01]  /*b9c0*/  FFMA R5, R3, R0, R3 ;  /* 0x0000000003057223 */ /* 0x000fe20000000003 */
[----:B------:R-:W-:Y:S02]  /*b9d0*/  MOV R3, 0x7f800000 ;  /* 0x7f80000000037802 */ /* 0x000fe40000000f00 */
[----:B-1----:R-:W-:Y:S01]  /*b9e0*/  LEA R0, R37, R2, 0x8 ;  /* 0x0000000225007211 */ /* 0x002fe200078e40ff */
[----:B------:R-:W-:Y:S02]  /*b9f0*/  FFMA R4, R4, 0.69314718246459960938, R5 ;  /* 0x3f31721804047823 */ /* 0x000fe40000000005 */
[----:B------:R-:W-:Y:S01]  /*ba00*/  @P0 FFMA R4, R22, R3, +INF ;  /* 0x7f80000016040423 */ /* 0x000fe20000000003 */
[----:B-----5:R-:W-:-:S04]  /*ba10*/  ISETP.GE.AND P0, PT, R0, UR4, PT ;  /* 0x0000000400007c0c */ /* 0x020fc8000bf06270 */
[----:B------:R-:W-:-:S05]  /*ba20*/  FSEL R4, R4, -INF , P1 ;  /* 0xff80000004047808 */ /* 0x000fca0000800000 */
[----:B---3--:R-:W-:-:S04]  /*ba30*/  FFMA R23, R23, UR5, R4 ;  /* 0x0000000517177c23 */ /* 0x008fc80008000004 */
[----:B------:R-:W-:Y:S05]  /*ba40*/  @P0 BRA `(.L_x_212) ;  /* 0x0000000000740947 */ /* 0x000fea0003800000 */
[----:B------:R-:W1:Y:S01]  /*ba50*/  LDCU UR7, c[0x0][0x38c] ;  /* 0x00007180ff0777ac */ /* 0x000e620008000800 */
[----:B------:R-:W-:Y:S01]  /*ba60*/  HFMA2 R4, -RZ, RZ, 0, 0 ;  /* 0x00000000ff047431 */ /* 0x000fe200000001ff */
[----:B------:R-:W2:Y:S01]  /*ba70*/  LDCU UR6, c[0x0][0x890] ;  /* 0x00011200ff0677ac */ /* 0x000ea20008000800 */
[----:B------:R-:W3:Y:S01]  /*ba80*/  LDCU.64 UR4, c[0x0][0x888] ;  /* 0x00011100ff0477ac */ /* 0x000ee20008000a00 */
[----:B-1----:R-:W1:Y:S01]  /*ba90*/  I2F.U32.RP R7, UR7 ;  /* 0x0000000700077d06 */ /* 0x002e620008209000 */
[----:B------:R-:W-:Y:S01]  /*baa0*/  ISETP.NE.U32.AND P0, PT, RZ, UR7, PT ;  /* 0x00000007ff007c0c */ /* 0x000fe2000bf05070 */
[----:B--2---:R-:W-:-:S06]  /*bab0*/  IMAD R0, R35, UR6, R0 ;  /* 0x0000000623007c24 */ /* 0x004fcc000f8e0200 */
[----:B-1----:R-:W1:Y:S02]  /*bac0*/  MUFU.RCP R6, R7 ;  /* 0x0000000700067308 */ /* 0x002e640000001000 */
[----:B-1----:R-:W-:-:S06]  /*bad0*/  IADD3 R6, PT, PT, R6, 0xffffffe, RZ ;  /* 0x0ffffffe06067810 */ /* 0x002fcc0007ffe0ff */
[----:B------:R-:W1:Y:S02]  /*bae0*/  F2I.FTZ.U32.TRUNC.NTZ R5, R6 ;  /* 0x0000000600057305 */ /* 0x000e64000021f000 */
[----:B-1----:R-:W-:Y:S01]  /*baf0*/  IADD3 R3, PT, PT, RZ, -R5, RZ ;  /* 0x80000005ff037210 */ /* 0x002fe20007ffe0ff */
[----:B------:R-:W1:Y:S04]  /*bb00*/  LDC.64 R6, c[0x0][0x880] ;  /* 0x00022000ff067b82 */ /* 0x000e680000000a00 */
[----:B------:R-:W-:-:S04]  /*bb10*/  IMAD R3, R3, UR7, RZ ;  /* 0x0000000703037c24 */ /* 0x000fc8000f8e02ff */
[----:B------:R-:W-:-:S06]  /*bb20*/  IMAD.HI.U32 R3, R5, R3, R4 ;  /* 0x0000000305037227 */ /* 0x000fcc00078e0004 */
[----:B------:R-:W-:-:S05]  /*bb30*/  IMAD.HI.U32 R3, R3, R34, RZ ;  /* 0x0000002203037227 */ /* 0x000fca00078e00ff */
[----:B------:R-:W-:-:S05]  /*bb40*/  IADD3 R5, PT, PT, -R3, RZ, RZ ;  /* 0x000000ff03057210 */ /* 0x000fca0007ffe1ff */
[----:B------:R-:W-:-:S05]  /*bb50*/  IMAD R4, R5, UR7, R34 ;  /* 0x0000000705047c24 */ /* 0x000fca000f8e0222 */
[----:B------:R-:W-:-:S13]  /*bb60*/  ISETP.GE.U32.AND P2, PT, R4, UR7, PT ;  /* 0x0000000704007c0c */ /* 0x000fda000bf46070 */
[----:B------:R-:W-:Y:S02]  /*bb70*/  @P2 IADD3 R4, PT, PT, R4, -UR7, RZ ;  /* 0x8000000704042c10 */ /* 0x000fe4000fffe0ff */
[----:B------:R-:W-:Y:S02]  /*bb80*/  @P2 IADD3 R3, PT, PT, R3, 0x1, RZ ;  /* 0x0000000103032810 */ /* 0x000fe40007ffe0ff */
[----:B------:R-:W-:-:S13]  /*bb90*/  ISETP.GE.U32.AND P1, PT, R4, UR7, PT ;  /* 0x0000000704007c0c */ /* 0x000fda000bf26070 */
[----:B------:R-:W-:Y:S02]  /*bba0*/  @P1 IADD3 R3, PT, PT, R3, 0x1, RZ ;  /* 0x0000000103031810 */ /* 0x000fe40007ffe0ff */
[----:B------:R-:W-:-:S04]  /*bbb0*/  @!P0 LOP3.LUT R3, RZ, UR7, RZ, 0x33, !PT ;  /* 0x00000007ff038c12 */ /* 0x000fc8000f8e33ff */
[C---:B------:R-:W-:Y:S01]  /*bbc0*/  IADD3 R5, PT, PT, -R3.reuse, RZ, RZ ;  /* 0x000000ff03057210 */ /* 0x040fe20007ffe1ff */
[----:B---3--:R-:W-:-:S04]  /*bbd0*/  IMAD R0, R3, UR5, R0 ;  /* 0x0000000503007c24 */ /* 0x008fc8000f8e0200 */
[----:B------:R-:W-:-:S04]  /*bbe0*/  IMAD R5, R5, UR7, R34 ;  /* 0x0000000705057c24 */ /* 0x000fc8000f8e0222 */
[----:B------:R-:W-:-:S04]  /*bbf0*/  IMAD R5, R5, UR4, R0 ;  /* 0x0000000405057c24 */ /* 0x000fc8000f8e0200 */
[----:B-1----:R-:W-:-:S05]  /*bc00*/  IMAD.WIDE.U32 R6, R5, 0x4, R6 ;  /* 0x0000000405067825 */ /* 0x002fca00078e0006 */
[----:B------:R1:W-:Y:S02]  /*bc10*/  STG.E desc[UR48][R6.64], R23 ;  /* 0x0000001706007986 */ /* 0x0003e4000c101930 */
.L_x_212:
[----:B------:R-:W-:Y:S05]  /*bc20*/  BSYNC.RECONVERGENT B0 ;  /* 0x0000000000007941 */ /* 0x000fea0003800200 */
.L_x_211:
[----:B------:R-:W-:Y:S01]  /*bc30*/  UISETP.NE.AND UP0, UPT, UR38, URZ, UPT ;  /* 0x000000ff2600728c */ /* 0x000fe2000bf05270 */
[----:B------:R-:W-:-:S08]  /*bc40*/  NOP ;  /* 0x0000000000007918 */ /* 0x000fd00000000000 */
[----:B------:R-:W-:Y:S05]  /*bc50*/  BRA.U UP0, `(.L_x_213) ;  /* 0x0000000100087547 */ /* 0x000fea000b800000 */
[----:B------:R-:W-:Y:S05]  /*bc60*/  BPT.TRAP 0x1 ;  /* 0x000000040000795c */ /* 0x000fea0000300000 */
[----:B------:R-:W-:Y:S05]  /*bc70*/  BPT.TRAP 0x1 ;  /* 0x000000040000795c */ /* 0x000fea0000300000 */
.L_x_213:
[----:B------:R-:W-:Y:S01]  /*bc80*/  IADD3 R0, PT, PT, R24, 0x140a0, RZ ;  /* 0x000140a018007810 */ /* 0x000fe20007ffe0ff */
[----:B------:R-:W-:-:S03]  /*bc90*/  UISETP.NE.AND UP0, UPT, UR38, URZ, UPT ;  /* 0x000000ff2600728c */ /* 0x000fc6000bf05270 */
[----:B------:R-:W-:-:S04]  /*bca0*/  PRMT R0, R25, 0x654, R0 ;  /* 0x0000065419007816 */ /* 0x000fc80000000000 */
[----:B-1----:R1:W-:Y:S02]  /*bcb0*/  SYNCS.ARRIVE.TRANS64.RED.A1T0 RZ, [R0+URZ], RZ ;  /* 0x000000ff00ff79a7 */ /* 0x0023e400081004ff */
[----:B------:R-:W-:Y:S05]  /*bcc0*/  BRA.U UP0, `(.L_x_214) ;  /* 0x0000000100047547 */ /* 0x000fea000b800000 */
[----:B------:R-:W-:Y:S05]  /*bcd0*/  BPT.TRAP 0x1 ;  /* 0x000000040000795c */ /* 0x000fea0000300000 */
.L_x_214:
[----:B------:R1:W-:Y:S01]  /*bce0*/  SYNCS.ARRIVE.TRANS64.A1T0 RZ, [R24+URZ+0x140b0], RZ ;  /* 0x0140b0ff18ff79a7 */ /* 0x0003e200081000ff */
[----:B------:R-:W-:-:S09]  /*bcf0*/  UISETP.NE.AND UP0, UPT, UR36, URZ, UPT ;  /* 0x000000ff2400728c */ /* 0x000fd2000bf05270 */
[----:B------:R-:W-:Y:S05]  /*bd00*/  BRA.U !UP0, `(.L_x_215) ;  /* 0x0000000108047547 */ /* 0x000fea000b800000 */
[----:B------:R-:W-:Y:S05]  /*bd10*/  BPT.TRAP 0x1 ;  /* 0x000000040000795c */ /* 0x000fea0000300000 */
.L_x_215:
[----:B------:R-:W-:Y:S01]  /*bd20*/  IMAD.U32 R3, RZ, RZ, UR42 ;  /* 0x0000002aff037e24 */ /* 0x000fe2000f8e00ff */
[----:B-1----:R-:W-:-:S04]  /*bd30*/  SHF.R.U32.HI R0, RZ, 0x15, R57 ;  /* 0x00000015ff007819 */ /* 0x002fc80000011639 */
[----:B------:R-:W-:Y:S02]  /*bd40*/  SHF.L.U32 R3, R3, 0x1f, RZ ;  /* 0x0000001f03037819 */ /* 0x000fe400000006ff */
[----:B------:R-:W-:Y:S02]  /*bd50*/  ISETP.NE.AND P0, PT, R27, R0, PT ;  /* 0x000000001b00720c */ /* 0x000fe40003f05270 */
[----:B------:R-:W1:Y:S02]  /*bd60*/  SYNCS.PHASECHK.TRANS64.TRYWAIT P1, [R24+URZ+0x14080], R3 ;  /* 0x01408003180075a7 */ /* 0x000e6400080211ff */
[----:B-1----:R-:W-:Y:S09]  /*bd70*/  @!P1 BRA `(.L_x_216) ;  /* 0x0000010000009947 */ /* 0x002ff20003800000 */
.L_x_412:
[----:B------:R-:W-:Y:S05]  /*bd80*/  @!P0 BRA `(.L_x_217) ;  /* 0x0000000000408947 */ /* 0x000fea0003800000 */
[----:B------:R-:W-:Y:S01]  /*bd90*/  MOV R14, 0x8 ;  /* 0x00000008000e7802 */ /* 0x000fe20000000f00 */
[----:B------:R-:W1:Y:S01]  /*bda0*/  LDCU.64 UR8, c[0x4][0xb0] ;  /* 0x01001600ff0877ac */ /* 0x000e620008000a00 */
[----:B------:R-:W-:Y:S02]  /*bdb0*/  HFMA2 R12, -RZ, RZ, 0, 5.9604644775390625e-08 ;  /* 0x00000001ff0c7431 */ /* 0x000fe400000001ff */
[----:B---3--:R-:W-:Y:S01]  /*bdc0*/  IMAD.MOV.U32 R8, RZ, RZ, 0x192 ;  /* 0x00000192ff087424 */ /* 0x008fe200078e00ff */
        /* <DEDUP_REMOVED lines=12> */
.L_x_217:
[----:B------:R-:W-:Y:S05]  /*be90*/  WARPSYNC.ALL ;  /* 0x0000000000007948 */ /* 0x000fea0003800000 */
[----:B------:R-:W-:Y:S01]  /*bea0*/  R2UR UR4, R57 ;  /* 0x00000000390472ca */ /* 0x000fe200000e0000 */
[----:B------:R-:W-:-:S12]  /*beb0*/  UISETP.NE.AND UP0, UPT, UR36, URZ, UPT ;  /* 0x000000ff2400728c */ /* 0x000fd8000bf05270 */
[----:B------:R-:W1:Y:S02]  /*bec0*/  LDTM.x2 R22, tmem[UR4] ;  /* 0x00000004001679ee */ /* 0x000e6400080c0000 */
[----:B-1----:R-:W-:Y:S05]  /*bed0*/  BRA.U !UP0, `(.L_x_218) ;  /* 0x0000000108047547 */ /* 0x002fea000b800000 */
[----:B------:R-:W-:Y:S05]  /*bee0*/  BPT.TRAP 0x1 ;  /* 0x000000040000795c */ /* 0x000fea0000300000 */
.L_x_218:
[----:B------:R-:W-:Y:S01]  /*bef0*/  PRMT R32, R25, 0x654, R32 ;  /* 0x0000065419207816 */ /* 0x000fe20000000020 */
[----:B------:R-:W-:-:S03]  /*bf00*/  UISETP.NE.AND UP0, UPT, UR38, URZ, UPT ;  /* 0x000000ff2600728c */ /* 0x000fc6000bf05270 */
[----:B------:R1:W-:Y:S06]  /*bf10*/  SYNCS.ARRIVE.TRANS64.RED.A1T0 RZ, [R32+URZ], RZ ;  /* 0x000000ff20ff79a7 */ /* 0x0003ec00081004ff */
[----:B------:R-:W-:Y:S05]  /*bf20*/  BRA.U UP0, `(.L_x_219) ;  /* 0x0000000100047547 */ /* 0x000fea000b800000 */
[----:B------:R-:W-:Y:S05]  /*bf30*/  BPT.TRAP 0x1 ;  /* 0x000000040000795c */ /* 0x000fea0000300000 */
.L_x_219:
[----:B------:R-:W-:-:S04]  /*bf40*/  MOV R0, UR43 ;  /* 0x0000002b00007c02 */ /* 0x000fc80008000f00 */
[----:B------:R-:W-:-:S04]  /*bf50*/  SHF.L.U32 R3, R0, 0x1f, RZ ;  /* 0x0000001f00037819 */ /* 0x000fc800000006ff */
[----:B------:R-:W5:Y:S02]  /*bf60*/  SYNCS.PHASECHK.TRANS64.TRYWAIT P0, [R24+URZ+0x14098], R3 ;  /* 0x01409803180075a7 */ /* 0x000f6400080011ff */
[----:B-----5:R-:W-:Y:S05]  /*bf70*/  @!P0 BRA `(.L_x_220) ;  /* 0x000000fc00948947 */ /* 0x020fea0003800000 */
.L_x_413:
[----:B------:R-:W-:-:S09]  /*bf80*/  UISETP.NE.AND UP0, UPT, UR38, URZ, UPT ;  /* 0x000000ff2600728c */ /* 0x000fd2000bf05270 */
[----:B------:R-:W-:Y:S05]  /*bf90*/  BRA.U UP0, `(.L_x_221) ;  /* 0x0000000100047547 */ /* 0x000fea000b800000 */
[----:B------:R-:W-:Y:S05]  /*bfa0*/  BPT.TRAP 0x1 ;  /* 0x000000040000795c */ /* 0x000fea0000300000 */
.L_x_221:
[----:B------:R-:W-:Y:S01]  /*bfb0*/  MOV R3, 0x1 ;  /* 0x0000000100037802 */ /* 0x000fe20000000f00 */
[----:B---3--:R3:W1:Y:S03]  /*bfc0*/  MUFU.RCP R5, R22 ;  /* 0x0000001600057308 */ /* 0x0086660000001000 */
[----:B------:R-:W-:-:S04]  /*bfd0*/  SHF.L.U32 R3, R3, 0x1f, RZ ;  /* 0x0000001f03037819 */ /* 0x000fc800000006ff */
[----:B------:R-:W5:Y:S02]  /*bfe0*/  SYNCS.PHASECHK.TRANS64.TRYWAIT P0, [R24+URZ+0x140c8], R3 ;  /* 0x0140c803180075a7 */ /* 0x000f6400080011ff */
[----:B-1-3-5:R-:W-:Y:S05]  /*bff0*/  @!P0 BRA `(.L_x_222) ;  /* 0x000000fc00888947 */ /* 0x02afea0003800000 */
.L_x_414:
[----:B------:R-:W1:Y:S01]  /*c000*/  LDCU UR4, c[0x0][0x708] ;  /* 0x0000e100ff0477ac */ /* 0x000e620008000800 */
[----:B------:R-:W-:Y:S01]  /*c010*/  FFMA R32, -R22, R5, 1 ;  /* 0x3f80000016207423 */ /* 0x000fe20000000105 */
[----:B------:R-:W-:Y:S03]  /*c020*/  BSSY.RECONVERGENT B2, `(.L_x_223) ;  /* 0x000000b000027945 */ /* 0x000fe60003800200 */
[----:B------:R-:W-:Y:S01]  /*c030*/  FFMA R32, R5, R32, R5 ;  /* 0x0000002005207223 */ /* 0x000fe20000000005 */
[----:B-1----:R-:W-:-:S03]  /*c040*/  MOV R3, UR4 ;  /* 0x0000000400037c02 */ /* 0x002fc60008000f00 */
[----:B------:R-:W-:Y:S01]  /*c050*/  FFMA R5, R32, UR4, RZ ;  /* 0x0000000420057c23 */ /* 0x000fe200080000ff */
[----:B------:R-:W1:Y:S03]  /*c060*/  FCHK P0, R3, R22 ;  /* 0x0000001603007302 */ /* 0x000e660000000000 */
[----:B------:R-:W-:-:S04]  /*c070*/  FFMA R0, -R22, R5, UR4 ;  /* 0x0000000416007e23 */ /* 0x000fc80008000105 */
[----:B------:R-:W-:Y:S01]  /*c080*/  FFMA R32, R32, R0, R5 ;  /* 0x0000000020207223 */ /* 0x000fe20000000005 */
[----:B-1----:R-:W-:Y:S05]  /*c090*/  @!P0 BRA `(.L_x_224) ;  /* 0x00000000000c8947 */ /* 0x002fea0003800000 */
[----:B------:R-:W-:Y:S02]  /*c0a0*/  MOV R4, 0xc0c0 ;  /* 0x0000c0c000047802 */ /* 0x000fe40000000f00 */
[----:B--2-4-:R-:W-:Y:S05]  /*c0b0*/  CALL.REL.NOINC `($__internal_3_$__cuda_sm3x_div_rn_noftz_f32_slowpath) ;  /* 0x0000010800007944 */ /* 0x014fea0003c00000 */
[----:B------:R-:W-:Y:S02]  /*c0c0*/  MOV R32, R0 ;  /* 0x0000000000207202 */ /* 0x000fe40000000f00 */
.L_x_224:
[----:B------:R-:W-:Y:S05]  /*c0d0*/  BSYNC.RECONVERGENT B2 ;  /* 0x0000000000027941 */ /* 0x000fea0003800200 */
.L_x_223:
[----:B------:R-:W-:-:S05]  /*c0e0*/  VIADD R0, R56, 0x180 ;  /* 0x0000018038007836 */ /* 0x000fca0000000000 */
[----:B------:R-:W-:-:S04]  /*c0f0*/  SHF.R.U32.HI R0, RZ, 0x15, R0 ;  /* 0x00000015ff007819 */ /* 0x000fc80000011600 */
[----:B------:R-:W-:-:S13]  /*c100*/  ISETP.NE.AND P0, PT, R27, R0, PT ;  /* 0x000000001b00720c */ /* 0x000fda0003f05270 */
        /* <DEDUP_REMOVED lines=17> */
.L_x_225:
[----:B------:R-:W-:Y:S05]  /*c220*/  WARPSYNC.ALL ;  /* 0x0000000000007948 */ /* 0x000fea0003800000 */
[----:B------:R-:W-:Y:S02]  /*c230*/  R2UR UR4, R56 ;  /* 0x00000000380472ca */ /* 0x000fe400000e0000 */
[C---:B----4-:R-:W-:Y:S02]  /*c240*/  IADD3 R33, P0, PT, R26.reuse, 0x4010, RZ ;  /* 0x000040101a217810 */ /* 0x050fe40007f1e0ff */
[----:B------:R-:W-:-:S03]  /*c250*/  IADD3 R3, P1, PT, R26, 0x4000, RZ ;  /* 0x000040001a037810 */ /* 0x000fc60007f3e0ff */
[--C-:B------:R-:W-:Y:S02]  /*c260*/  IMAD.X R41, RZ, RZ, R29.reuse, P0 ;  /* 0x000000ffff297224 */ /* 0x100fe400000e061d */
        /* <DEDUP_REMOVED lines=33> */
[----:B------:R-:W4:Y:S01]  /*c480*/  LDC.64 R14, c[0x4][R14] ;  /* 0x010000000e0e7b82 */ /* 0x000f220000000a00 */
        /* <DEDUP_REMOVED lines=10> */
.L_x_226:
        /* <DEDUP_REMOVED lines=49> */
.L_x_227:
        /* <DEDUP_REMOVED lines=49> */
.L_x_228:
[----:B------:R-:W3:Y:S01]  /*cb50*/  LDCU.64 UR4, c[0x0][0x880] ;  /* 0x00011000ff0477ac */ /* 0x000ee20008000a00 */
[C---:B------:R-:W-:Y:S02]  /*cb60*/  IADD3 R3, P2, PT, R26.reuse, 0x4060, RZ ;  /* 0x000040601a037810 */ /* 0x040fe40007f5e0ff */
[----:B------:R-:W-:-:S03]  /*cb70*/  IADD3 R28, P1, PT, R26, 0x4070, RZ ;  /* 0x000040701a1c7810 */ /* 0x000fc60007f3e0ff */
[--C-:B------:R-:W-:Y:S02]  /*cb80*/  IMAD.X R31, RZ, RZ, R29.reuse, P2 ;  /* 0x000000ffff1f7224 */ /* 0x100fe400010e061d */
[----:B------:R-:W-:-:S03]  /*cb90*/  IMAD.X R29, RZ, RZ, R29, P1 ;  /* 0x000000ffff1d7224 */ /* 0x000fc600008e061d */
[----:B------:R-:W-:-:S04]  /*cba0*/  SHF.R.U64 R0, R3, 0x3, R31 ;  /* 0x0000000303007819 */ /* 0x000fc8000000121f */
[----:B------:R-:W-:Y:S02]  /*cbb0*/  LOP3.LUT R30, R3, 0x70, R0, 0x78, !PT ;  /* 0x00000070031e7812 */ /* 0x000fe400078e7800 */
[----:B---3--:R-:W-:-:S04]  /*cbc0*/  ISETP.NE.U32.AND P0, PT, RZ, UR4, PT ;  /* 0x00000004ff007c0c */ /* 0x008fc8000bf05070 */
[----:B------:R-:W-:Y:S01]  /*cbd0*/  ISETP.NE.AND.EX P0, PT, RZ, UR5, PT, P0 ;  /* 0x00000005ff007c0c */ /* 0x000fe2000bf05300 */
[----:B------:R-:W-:Y:S05]  /*cbe0*/  WARPSYNC.ALL ;  /* 0x0000000000007948 */ /* 0x000fea0003800000 */
[----:B------:R-:W-:-:S13]  /*cbf0*/  R2UR UR4, R56 ;  /* 0x00000000380472ca */ /* 0x000fda00000e0000 */
[----:B-1----:R-:W1:Y:S02]  /*cc00*/  LDTM.x16 R4, tmem[UR4+0x1b0] ;  /* 0x0001b004000479ee */ /* 0x002e640008240000 */
[----:B-1----:R-:W-:Y:S01]  /*cc10*/  FMUL2 R20, R32.F32, R8.F32x2.HI_LO ;  /* 0x000000082014724a */ /* 0x002fe20000040000 */
[----:B------:R-:W-:Y:S01]  /*cc20*/  SHF.R.U64 R9, R28, 0x3, R29 ;  /* 0x000000031c097819 */ /* 0x000fe2000000121d */
[C---:B------:R-:W-:Y:S02]  /*cc30*/  FMUL2 R4, R32.reuse.F32, R4.F32x2.HI_LO ;  /* 0x000000042004724a */ /* 0x040fe40000040000 */
[----:B------:R-:W-:Y:S01]  /*cc40*/  FMUL2 R6, R32.F32, R6.F32x2.HI_LO ;  /* 0x000000062006724a */ /* 0x000fe20000040000 */
        /* <DEDUP_REMOVED lines=16> */
[----:B------:R-:W-:Y:S01]  /*cd50*/  @!PT LDS RZ, [RZ] ;  /* 0x00000000fffff984 */ /* 0x000fe20000000800 */
[----:B------:R-:W-:Y:S01]  /*cd60*/  @!PT LDS RZ, [RZ] ;  /* 0x00000000fffff984 */ /* 0x000fe20000000800 */
[----:B------:R-:W-:Y:S01]  /*cd70*/  @!PT LDS RZ, [RZ] ;  /* 0x00000000fffff984 */ /* 0x000fe20000000800 */
[----:B------:R-:W-:Y:S01]  /*cd80*/  @!PT LDS RZ, [RZ] ;  /* 0x00000000fffff984 */ /* 0x000fe20000000800 */
[----:B------:R3:W-:Y:S06]  /*cd90*/  MEMBAR.ALL.CTA ;  /* 0x0000000000007992 */ /* 0x0007ec0000008000 */
[----:B---3--:R-:W3:Y:S01]  /*cda0*/  FENCE.VIEW.ASYNC.S ;  /* 0x00000000000073c6 */ /* 0x008ee20000000000 */
[----:B------:R-:W-:Y:S05]  /*cdb0*/  @!P0 BRA `(.L_x_229) ;  /* 0x0000000400008947 */ /* 0x000fea0003800000 */
[C---:B------:R-:W-:Y:S01]  /*cdc0*/  FSETP.GEU.AND P0, PT, R22.reuse, 1.175494350822287508e-38, PT ;  /* 0x008000001600780b */ /* 0x040fe20003f0e000 */
[----:B------:R-:W4:Y:S01]  /*cdd0*/  LDCU UR4, c[0x0][0x380] ;  /* 0x00007000ff0477ac */ /* 0x000f220008000800 */
[----:B------:R-:W-:Y:S01]  /*cde0*/  MOV R0, 0x3e055027 ;  /* 0x3e05502700007802 */ /* 0x000fe20000000f00 */
[----:B------:R-:W-:Y:S01]  /*cdf0*/  BSSY.RECONVERGENT B0, `(.L_x_229) ;  /* 0x000003c000007945 */ /* 0x000fe20003800200 */
[----:B-1----:R-:W-:Y:S01]  /*ce00*/  FSEL R5, RZ, -23, P0 ;  /* 0xc1b80000ff057808 */ /* 0x002fe20000000000 */
[----:B------:R-:W1:Y:S08]  /*ce10*/  LDCU UR5, c[0x0][0x700] ;  /* 0x0000e000ff0577ac */ /* 0x000e700008000800 */
        /* <DEDUP_REMOVED lines=19> */
[----:B------:R-:W-:Y:S02]  /*cf50*/  LEA R0, R37, R2, 0x8 ;  /* 0x0000000225007211 */ /* 0x000fe400078e40ff */
[----:B------:R-:W-:Y:S01]  /*cf60*/  MOV R3, 0x7f800000 ;  /* 0x7f80000000037802 */ /* 0x000fe20000000f00 */
[----:B------:R-:W-:Y:S01]  /*cf70*/  FFMA R4, R4, 0.69314718246459960938, R5 ;  /* 0x3f31721804047823 */ /* 0x000fe20000000005 */
[----:B------:R-:W-:-:S03]  /*cf80*/  IADD3 R0, PT, PT, R0, 0x80, RZ ;  /* 0x0000008000007810 */ /* 0x000fc60007ffe0ff */
[----:B------:R-:W-:Y:S01]  /*cf90*/  @P0 FFMA R4, R22, R3, +INF ;  /* 0x7f80000016040423 */ /* 0x000fe20000000003 */
[----:B----4-:R-:W-:-:S04]  /*cfa0*/  ISETP.GE.AND P0, PT, R0, UR4, PT ;  /* 0x0000000400007c0c */ /* 0x010fc8000bf06270 */
[----:B------:R-:W-:-:S05]  /*cfb0*/  FSEL R4, R4, -INF , P1 ;  /* 0xff80000004047808 */ /* 0x000fca0000800000 */
[----:B-1----:R-:W-:-:S04]  /*cfc0*/  FFMA R23, R23, UR5, R4 ;  /* 0x0000000517177c23 */ /* 0x002fc80008000004 */
[----:B------:R-:W-:Y:S05]  /*cfd0*/  @P0 BRA `(.L_x_230) ;  /* 0x0000000000740947 */ /* 0x000fea0003800000 */
[----:B------:R-:W1:Y:S01]  /*cfe0*/  LDCU UR7, c[0x0][0x38c] ;  /* 0x00007180ff0777ac */ /* 0x000e620008000800 */
[----:B------:R-:W2:Y:S01]  /*cff0*/  LDCU UR6, c[0x0][0x890] ;  /* 0x00011200ff0677ac */ /* 0x000ea20008000800 */
[----:B------:R-:W4:Y:S01]  /*d000*/  LDCU.64 UR4, c[0x0][0x888] ;  /* 0x00011100ff0477ac */ /* 0x000f220008000a00 */
[----:B-1----:R-:W1:Y:S01]  /*d010*/  I2F.U32.RP R6, UR7 ;  /* 0x0000000700067d06 */ /* 0x002e620008209000 */
[----:B------:R-:W-:Y:S01]  /*d020*/  ISETP.NE.U32.AND P0, PT, RZ, UR7, PT ;  /* 0x00000007ff007c0c */ /* 0x000fe2000bf05070 */
[----:B--2---:R-:W-:-:S06]  /*d030*/  IMAD R35, R35, UR6, R0 ;  /* 0x0000000623237c24 */ /* 0x004fcc000f8e0200 */
[----:B-1----:R-:W1:Y:S02]  /*d040*/  MUFU.RCP R4, R6 ;  /* 0x0000000600047308 */ /* 0x002e640000001000 */
[----:B-1----:R-:W-:-:S06]  /*d050*/  IADD3 R4, PT, PT, R4, 0xffffffe, RZ ;  /* 0x0ffffffe04047810 */ /* 0x002fcc0007ffe0ff */
[----:B------:R-:W1:Y:S02]  /*d060*/  F2I.FTZ.U32.TRUNC.NTZ R3, R4 ;  /* 0x0000000400037305 */ /* 0x000e64000021f000 */
[----:B-1----:R-:W-:-:S05]  /*d070*/  IADD3 R2, PT, PT, RZ, -R3, RZ ;  /* 0x80000003ff027210 */ /* 0x002fca0007ffe0ff */
[----:B------:R-:W-:Y:S02]  /*d080*/  IMAD R5, R2, UR7, RZ ;  /* 0x0000000702057c24 */ /* 0x000fe4000f8e02ff */
[----:B------:R-:W-:-:S05]  /*d090*/  HFMA2 R2, -RZ, RZ, 0, 0 ;  /* 0x00000000ff027431 */ /* 0x000fca00000001ff */
[----:B------:R-:W-:-:S06]  /*d0a0*/  IMAD.HI.U32 R5, R3, R5, R2 ;  /* 0x0000000503057227 */ /* 0x000fcc00078e0002 */
[----:B------:R-:W-:Y:S02]  /*d0b0*/  IMAD.HI.U32 R2, R5, R34, RZ ;  /* 0x0000002205027227 */ /* 0x000fe400078e00ff */
[----:B------:R-:W1:Y:S03]  /*d0c0*/  LDC.64 R4, c[0x0][0x880] ;  /* 0x00022000ff047b82 */ /* 0x000e660000000a00 */
        /* <DEDUP_REMOVED lines=9> */
[----:B----4-:R-:W-:-:S04]  /*d160*/  IMAD R35, R2, UR5, R35 ;  /* 0x0000000502237c24 */ /* 0x010fc8000f8e0223 */
[----:B------:R-:W-:-:S04]  /*d170*/  IMAD R34, R3, UR7, R34 ;  /* 0x0000000703227c24 */ /* 0x000fc8000f8e0222 */
[----:B------:R-:W-:-:S04]  /*d180*/  IMAD R35, R34, UR4, R35 ;  /* 0x0000000422237c24 */ /* 0x000fc8000f8e0223 */
[----:B-1----:R-:W-:-:S05]  /*d190*/  IMAD.WIDE.U32 R4, R35, 0x4, R4 ;  /* 0x0000000423047825 */ /* 0x002fca00078e0004 */
[----:B------:R1:W-:Y:S02]  /*d1a0*/  STG.E desc[UR48][R4.64], R23 ;  /* 0x0000001704007986 */ /* 0x0003e4000c101930 */
.L_x_230:
[----:B------:R-:W-:Y:S05]  /*d1b0*/  BSYNC.RECONVERGENT B0 ;  /* 0x0000000000007941 */ /* 0x000fea0003800200 */
.L_x_229:
[----:B------:R-:W-:Y:S01]  /*d1c0*/  UISETP.NE.AND UP0, UPT, UR38, URZ, UPT ;  /* 0x000000ff2600728c */ /* 0x000fe2000bf05270 */
[----:B------:R-:W-:-:S08]  /*d1d0*/  NOP ;  /* 0x0000000000007918 */ /* 0x000fd00000000000 */
[----:B------:R-:W-:Y:S05]  /*d1e0*/  BRA.U UP0, `(.L_x_231) ;  /* 0x0000000100087547 */ /* 0x000fea000b800000 */
[----:B------:R-:W-:Y:S05]  /*d1f0*/  BPT.TRAP 0x1 ;  /* 0x000000040000795c */ /* 0x000fea0000300000 */
[----:B------:R-:W-:Y:S05]  /*d200*/  BPT.TRAP 0x1 ;  /* 0x000000040000795c */ /* 0x000fea0000300000 */
.L_x_231:
[----:B------:R-:W-:Y:S01]  /*d210*/  IADD3 R0, PT, PT, R24, 0x140a8, RZ ;  /* 0x000140a818007810 */ /* 0x000fe20007ffe0ff */
[----:B------:R-:W-:-:S03]  /*d220*/  UISETP.NE.AND UP0, UPT, UR38, URZ, UPT ;  /* 0x000000ff2600728c */ /* 0x000fc6000bf05270 */
[----:B------:R-:W-:-:S04]  /*d230*/  PRMT R0, R25, 0x654, R0 ;  /* 0x0000065419007816 */ /* 0x000fc80000000000 */
[----:B---3--:R3:W-:Y:S02]  /*d240*/  SYNCS.ARRIVE.TRANS64.RED.A1T0 RZ, [R0+URZ], RZ ;  /* 0x000000ff00ff79a7 */ /* 0x0087e400081004ff */
[----:B------:R-:W-:Y:S05]  /*d250*/  BRA.U UP0, `(.L_x_232) ;  /* 0x0000000100047547 */ /* 0x000fea000b800000 */
[----:B------:R-:W-:Y:S05]  /*d260*/  BPT.TRAP 0x1 ;  /* 0x000000040000795c */ /* 0x000fea0000300000 */
.L_x_232:
[----:B------:R-:W-:Y:S01]  /*d270*/  SYNCS.ARRIVE.TRANS64.A1T0 RZ, [R24+URZ+0x140b8], RZ ;  /* 0x0140b8ff18ff79a7 */ /* 0x000fe200081000ff */
[----:B------:R-:W-:Y:S05]  /*d280*/  EXIT ;  /* 0x000000000000794d */ /* 0x000fea0003800000 */
.L_x_27:
[----:B------:R-:W-:-:S08]  /*d290*/  NOP ;  /* 0x0000000000007918 */ /* 0x000fd00000000000 */
[----:B------:R-:W1:Y:S02]  /*d2a0*/  USETMAXREG.TRY_ALLOC.CTAPOOL UP0, 0xc0 ;  /* 0x000000c0000079c8 */ /* 0x000e640008000600 */
[----:B-1----:R-:W-:Y:S05]  /*d2b0*/  BRA.U !UP0, `(.L_x_27) ;  /* 0xfffffffd08f47547 */ /* 0x002fea000b83ffff */
[----:B------:R-:W1:Y:S01]  /*d2c0*/  S2UR UR8, SR_CTAID.X ;  /* 0x00000000000879c3 */ /* 0x000e620000002500 */
[----:B------:R-:W2:Y:S02]  /*d2d0*/  LDCU.64 UR4, c[0x0][0x380] ;  /* 0x00007000ff0477ac */ /* 0x000ea40008000a00 */
[----:B--2---:R-:W-:Y:S02]  /*d2e0*/  UISETP.NE.AND UP0, UPT, UR5, URZ, UPT ;  /* 0x000000ff0500728c */ /* 0x004fe4000bf05270 */
[----:B-1----:R-:W-:-:S04]  /*d2f0*/  USHF.L.U32 UR9, UR8, 0x8, URZ ;  /* 0x0000000808097899 */ /* 0x002fc800080006ff */
[----:B------:R-:W-:-:S06]  /*d300*/  UISETP.GE.U32.OR UP0, UPT, UR9, UR4, !UP0 ;  /* 0x000000040900728c */ /* 0x000fcc000c706470 */
[----:B------:R-:W-:-:S13]  /*d310*/  PLOP3.LUT P0, PT, PT, PT, UP0, 0x80, 0x8 ;  /* 0x000000000008781c */ /* 0x000fda0003f0f008 */
[----:B------:R-:W-:Y:S05]  /*d320*/  @P0 EXIT ;  /* 0x000000000000094d */ /* 0x000fea0003800000 */
[----:B------:R-:W-:Y:S02]  /*d330*/  UIADD3 UR10, UPT, UPT, UR5, 0x7f, URZ ;  /* 0x0000007f050a7890 */ /* 0x000fe4000fffe0ff */
[----:B------:R-:W-:Y:S02]  /*d340*/  ULEA UR4, UR8, 0x2, 0x1 ;  /* 0x0000000208047891 */ /* 0x000fe4000f8e08ff */
[----:B------:R-:W-:Y:S02]  /*d350*/  USHF.R.S32.HI UR9, URZ, 0x1f, UR10 ;  /* 0x0000001fff097899 */ /* 0x000fe4000801140a */
[----:B------:R-:W-:Y:S02]  /*d360*/  ULOP3.LUT UR4, UR4, 0x1fffffe, URZ, 0xc0, !UPT ;  /* 0x01fffffe04047892 */ /* 0x000fe4000f8ec0ff */
[----:B------:R-:W-:Y:S02]  /*d370*/  ULEA.HI UR9, UR9, UR10, URZ, 0x7 ;  /* 0x0000000a09097291 */ /* 0x000fe4000f8f38ff */
[----:B------:R-:W-:-:S02]  /*d380*/  UISETP.NE.AND UP1, UPT, UR55, URZ, UPT ;  /* 0x000000ff3700728c */ /* 0x000fc4000bf25270 */
[----:B------:R-:W-:Y:S02]  /*d390*/  USHF.R.S32.HI UR9, URZ, 0x7, UR9 ;  /* 0x00000007ff097899 */ /* 0x000fe40008011409 */
[----:B------:R-:W-:Y:S02]  /*d3a0*/  USEL UR46, UR7, UR6, UP1 ;  /* 0x00000006072e7287 */ /* 0x000fe40008800000 */
[----:B------:R-:W-:Y:S02]  /*d3b0*/  UISETP.LT.AND UP0, UPT, UR9, UR4, UPT ;  /* 0x000000040900728c */ /* 0x000fe4000bf01270 */
[----:B------:R-:W-:Y:S02]  /*d3c0*/  ULOP3.LUT UR46, UR46, 0x1, URZ, 0xc0, !UPT ;  /* 0x000000012e2e7892 */ /* 0x000fe4000f8ec0ff */
[----:B------:R-:W-:-:S04]  /*d3d0*/  USEL UR38, UR9, UR4, UP0 ;  /* 0x0000000409267287 */ /* 0x000fc80008000000 */
[----:B------:R-:W-:-:S04]  /*d3e0*/  UISETP.LT.AND UP0, UPT, UR38, 0x2, UPT ;  /* 0x000000022600788c */ /* 0x000fc8000bf01270 */
[----:B------:R-:W-:Y:S02]  /*d3f0*/  USEL UR53, UR38, 0x2, UP0 ;  /* 0x0000000226357887 */ /* 0x000fe40008000000 */
[----:B------:R-:W-:Y:S02]  /*d400*/  UISETP.NE.U32.AND UP0, UPT, UR46, 0x1, UPT ;  /* 0x000000012e00788c */ /* 0x000fe4000bf05070 */
[----:B------:R-:W-:-:S07]  /*d410*/  UIADD3 UR4, UPT, UPT, -UR53, UR38, URZ ;  /* 0x0000002635047290 */ /* 0x000fce000fffe1ff */
[----:B------:R-:W-:Y:S05]  /*d420*/  BRA.U !UP0, `(.L_x_233) ;  /* 0x0000000108047547 */ /* 0x000fea000b800000 */
[----:B------:R-:W-:Y:S05]  /*d430*/  BPT.TRAP 0x1 ;  /* 0x000000040000795c */ /* 0x000fea0000300000 */
.L_x_233:
[----:B------:R-:W1:Y:S01]  /*d440*/  S2UR UR42, SR_CgaCtaId ;  /* 0x00000000002a79c3 */ /* 0x000e620000008800 */
[----:B------:R-:W-:Y:S01]  /*d450*/  UISETP.NE.AND UP0, UPT, UR55, URZ, UPT ;  /* 0x000000ff3700728c */ /* 0x000fe2000bf05270 */
[----:B------:R-:W-:Y:S01]  /*d460*/  MOV R3, 0x1 ;  /* 0x0000000100037802 */ /* 0x000fe20000000f00 */
[----:B------:R-:W-:Y:S01]  /*d470*/  UMOV UR5, 0x400 ;  /* 0x0000040000057882 */ /* 0x000fe20000000000 */
[----:B------:R-:W-:Y:S02]  /*d480*/  USHF.L.U32 UR45, UR45, 0x3, URZ ;  /* 0x000000032d2d7899 */ /* 0x000fe400080006ff */
[----:B------:R-:W-:Y:S01]  /*d490*/  SHF.L.U32 R3, R3, 0x1f, RZ ;  /* 0x0000001f03037819 */ /* 0x000fe200000006ff */
[----:B------:R-:W-:Y:S01]  /*d4a0*/  UMOV UR52, 0x1 ;  /* 0x0000000100347882 */ /* 0x000fe20000000000 */
[----:B-1----:R-:W-:-:S04]  /*d4b0*/  ULEA UR42, UR42, UR5, 0x18 ;  /* 0x000000052a2a7291 */ /* 0x002fc8000f8ec0ff */
[----:B------:R-:W-:Y:S02]  /*d4c0*/  UIADD3 UR5, UPT, UPT, UR42, 0x14078, URZ ;  /* 0x000140782a057890 */ /* 0x000fe4000fffe0ff */
[----:B------:R-:W-:Y:S02]  /*d4d0*/  @!UP0 UIADD3 UR5, UPT, UPT, UR42, 0x14088, URZ ;  /* 0x000140882a058890 */ /* 0x000fe4000fffe0ff */
[----:B------:R-:W-:-:S07]  /*d4e0*/  UIADD3 UR44, UPT, UPT, UR42, UR45, URZ ;  /* 0x0000002d2a2c7290 */ /* 0x000fce000fffe0ff */
[----:B------:R-:W1:Y:S02]  /*d4f0*/  SYNCS.PHASECHK.TRANS64.TRYWAIT P0, [UR5], R3 ;  /* 0x00000003ff0075a7 */ /* 0x000e640008001105 */
[----:B-1----:R-:W-:Y:S05]  /*d500*/  @!P0 BRA `(.L_x_234) ;  /* 0x000000e800588947 */ /* 0x002fea0003800000 */
.L_x_416:
[----:B------:R-:W-:Y:S01]  /*d510*/  UISETP.GE.AND UP0, UPT, UR4, 0x1, UPT ;  /* 0x000000010400788c */ /* 0x000fe2000bf06270 */
[----:B------:R-:W-:Y:S01]  /*d520*/  HFMA2 R2, -RZ, RZ, 0, 0 ;  /* 0x00000000ff027431 */ /* 0x000fe200000001ff */
[----:B------:R-:W-:Y:S01]  /*d530*/  MOV R17, 0xff800000 ;  /* 0xff80000000117802 */ /* 0x000fe20000000f00 */
[----:B------:R-:W-:Y:S01]  /*d540*/  HFMA2 R16, -RZ, RZ, 0, 0 ;  /* 0x00000000ff107431 */ /* 0x000fe200000001ff */
[----:B------:R-:W-:Y:S01]  /*d550*/  UMOV UR49, 0x1 ;  /* 0x0000000100317882 */ /* 0x000fe20000000000 */
[----:B------:R-:W-:Y:S01]  /*d560*/  UMOV UR51, URZ ;  /* 0x000000ff00337c82 */ /* 0x000fe20008000000 */
[----:B------:R-:W-:-:S03]  /*d570*/  UMOV UR50, URZ ;  /* 0x000000ff00327c82 */ /* 0x000fc60008000000 */
[----:B------:R-:W-:Y:S05]  /*d580*/  BRA.U !UP0, `(.L_x_235) ;  /* 0x0000004508a07547 */ /* 0x000fea000b800000 */
[----:B------:R-:W-:Y:S01]  /*d590*/  ULOP3.LUT UR41, URZ, UR53, URZ, 0x33, !UPT ;  /* 0x00000035ff297292 */ /* 0x000fe2000f8e33ff */
[----:B------:R-:W-:Y:S01]  /*d5a0*/  MOV R16, RZ ;  /* 0x000000ff00107202 */ /* 0x000fe20000000f00 */
[----:B------:R-:W2:Y:S01]  /*d5b0*/  LDCU UR36, c[0x0][0x704] ;  /* 0x0000e080ff2477ac */ /* 0x000ea20008000800 */
[----:B------:R-:W-:Y:S01]  /*d5c0*/  MOV R156, 0xff800000 ;  /* 0xff800000009c7802 */ /* 0x000fe20000000f00 */
[----:B------:R-:W-:Y:S01]  /*d5d0*/  UIADD3 UR41, UPT, UPT, UR41, UR38, URZ ;  /* 0x0000002629297290 */ /* 0x000fe2000fffe0ff */
[----:B------:R-:W-:Y:S01]  /*d5e0*/  UMOV UR50, URZ ;  /* 0x000000ff00327c82 */ /* 0x000fe20008000000 */
[----:B------:R-:W-:Y:S01]  /*d5f0*/  UMOV UR49, 0x1 ;  /* 0x0000000100317882 */ /* 0x000fe20000000000 */
[----:B------:R-:W-:Y:S01]  /*d600*/  UMOV UR52, 0x1 ;  /* 0x0000000100347882 */ /* 0x000fe20000000000 */
[----:B------:R-:W-:-:S08]  /*d610*/  UMOV UR51, URZ ;  /* 0x000000ff00337c82 */ /* 0x000fd00008000000 */
.L_x_256:
[----:B------:R-:W3:Y:S01]  /*d620*/  S2R R2, SR_TID.X ;  /* 0x0000000000027919 */ /* 0x000ee20000002100 */
[----:B------:R-:W-:Y:S01]  /*d630*/  UISETP.NE.AND UP0, UPT, UR55, URZ, UPT ;  /* 0x000000ff3700728c */ /* 0x000fe2000bf05270 */
[----:B------:R-:W-:-:S03]  /*d640*/  UMOV UR4, 0x20 ;  /* 0x0000002000047882 */ /* 0x000fc60000000000 */
[----:B------:R-:W-:Y:S02]  /*d650*/  USEL UR4, UR4, 0xa0, UP0 ;  /* 0x000000a004047887 */ /* 0x000fe40008000000 */
[----:B------:R-:W-:Y:S01]  /*d660*/  USEL UR5, UR48, UR47, UP0 ;  /* 0x0000002f30057287 */ /* 0x000fe20008000000 */
[----:B---3--:R-:W-:-:S05]  /*d670*/  IMAD.U32 R18, R2, 0x10000, RZ ;  /* 0x0001000002127824 */ /* 0x008fca00078e00ff */
[----:B------:R-:W-:-:S05]  /*d680*/  LOP3.LUT R18, R18, 0x600000, RZ, 0xc0, !PT ;  /* 0x0060000012127812 */ /* 0x000fca00078ec0ff */
[----:B-1----:R-:W-:Y:S01]  /*d690*/  VIADD R0, R18, UR4 ;  /* 0x0000000412007c36 */ /* 0x002fe20008000000 */
[----:B------:R-:W-:Y:S02]  /*d6a0*/  USEL UR4, UR51, UR50, UP0 ;  /* 0x0000003233047287 */ /* 0x000fe40008000000 */
[----:B------:R-:W-:-:S03]  /*d6b0*/  UISETP.GT.U32.AND UP0, UPT, UR5, 0x1, UPT ;  /* 0x000000010500788c */ /* 0x000fc6000bf04070 */
[----:B------:R-:W1:Y:S02]  /*d6c0*/  SHFL.IDX PT, R0, R0, RZ, 0x1f ;  /* 0x00001fff00007589 */ /* 0x000e6400000e0000 */
[----:B-1----:R-:W-:-:S04]  /*d6d0*/  R2UR UR40, R0 ;  /* 0x00000000002872ca */ /* 0x002fc800000e0000 */
[----:B--2---:R-:W-:Y:S11]  /*d6e0*/  BRA.U UP0, `(.L_x_236) ;  /* 0x0000000100047547 */ /* 0x004ff6000b800000 */
[----:B--2---:R-:W-:Y:S05]  /*d6f0*/  BPT.TRAP 0x1 ;  /* 0x000000040000795c */ /* 0x004fea0000300000 */
.L_x_236:
[----:B------:R-:W1:Y:S01]  /*d700*/  S2UR UR37, SR_CgaCtaId ;  /* 0x00000000002579c3 */ /* 0x000e620000008800 */
[----:B------:R-:W-:Y:S01]  /*d710*/  UISETP.NE.AND UP0, UPT, UR55, URZ, UPT ;  /* 0x000000ff3700728c */ /* 0x000fe2000bf05270 */
[----:B------:R-:W-:Y:S01]  /*d720*/  IMAD.U32 R3, RZ, RZ, UR4 ;  /* 0x00000004ff037e24 */ /* 0x000fe2000f8e00ff */
[----:B------:R-:W-:Y:S01]  /*d730*/  UMOV UR5, 0x400 ;  /* 0x0000040000057882 */ /* 0x000fe20000000000 */
[----:B------:R-:W-:Y:S01]  /*d740*/  SHF.R.U32.HI R2, RZ, 0x5, R2 ;  /* 0x00000005ff027819 */ /* 0x000fe20000011602 */
[----:B------:R-:W-:Y:S01]  /*d750*/  USEL UR4, URZ, 0x80, UP0 ;  /* 0x00000080ff047887 */ /* 0x000fe20008000000 */
[----:B------:R-:W-:Y:S02]  /*d760*/  SHF.R.U32.HI R22, RZ, 0x15, R18 ;  /* 0x00000015ff167819 */ /* 0x000fe40000011612 */
[----:B------:R-:W-:Y:S02]  /*d770*/  SHF.L.U32 R3, R3, 0x1f, RZ ;  /* 0x0000001f03037819 */ /* 0x000fe400000006ff */
[----:B------:R-:W-:-:S02]  /*d780*/  LOP3.LUT R19, R2, 0x3, RZ, 0xc0, !PT ;  /* 0x0000000302137812 */ /* 0x000fc400078ec0ff */
[----:B------:R-:W-:Y:S02]  /*d790*/  LOP3.LUT R18, R18, UR4, RZ, 0xfc, !PT ;  /* 0x0000000412127c12 */ /* 0x000fe4000f8efcff */
[----:B------:R-:W-:Y:S01]  /*d7a0*/  ISETP.NE.AND P0, PT, R19, R22, PT ;  /* 0x000000161300720c */ /* 0x000fe20003f05270 */
[----:B-1----:R-:W-:-:S04]  /*d7b0*/  ULEA UR37, UR37, UR5, 0x18 ;  /* 0x0000000525257291 */ /* 0x002fc8000f8ec0ff */
[----:B------:R-:W-:Y:S02]  /*d7c0*/  UIADD3 UR5, UPT, UPT, UR37, 0x14060, URZ ;  /* 0x0001406025057890 */ /* 0x000fe4000fffe0ff */
[----:B------:R-:W-:-:S09]  /*d7d0*/  @UP0 UIADD3 UR5, UPT, UPT, UR37, 0x14050, URZ ;  /* 0x0001405025050890 */ /* 0x000fd2000fffe0ff */
[----:B------:R-:W1:Y:S02]  /*d7e0*/  SYNCS.PHASECHK.TRANS64.TRYWAIT P1, [UR5], R3 ;  /* 0x00000003ff0075a7 */ /* 0x000e640008021105 */
[----:B-1----:R-:W-:Y:S05]  /*d7f0*/  @!P1 BRA `(.L_x_237) ;  /* 0x000000e400b49947 */ /* 0x002fea0003800000 */
.L_x_418:
        /* <DEDUP_REMOVED lines=17> */
.L_x_238:
[C---:B-1----:R-:W-:Y:S01]  /*d910*/  VIADD R0, R18.reuse, 0x20 ;  /* 0x0000002012007836 */ /* 0x042fe20000000000 */
[----:B------:R-:W-:Y:S05]  /*d920*/  WARPSYNC.ALL ;  /* 0x0000000000007948 */ /* 0x000fea0003800000 */
[----:B------:R-:W-:Y:S02]  /*d930*/  SHF.R.U32.HI R0, RZ, 0x15, R0 ;  /* 0x00000015ff007819 */ /* 0x000fe40000011600 */
[----:B------:R-:W-:Y:S02]  /*d940*/  R2UR UR4, R18 ;  /* 0x00000000120472ca */ /* 0x000fe400000e0000 */
[----:B------:R-:W-:-:S11]  /*d950*/  ISETP.NE.AND P0, PT, R19, R0, PT ;  /* 0x000000001300720c */ /* 0x000fd60003f05270 */
[----:B------:R-:W1:Y:S02]  /*d960*/  LDTM.x32 R124, tmem[UR4] ;  /* 0x00000004007c79ee */ /* 0x000e6400082c0000 */
[----:B-1----:R-:W-:Y:S05]  /*d970*/  @!P0 BRA `(.L_x_239) ;  /* 0x0000000000408947 */ /* 0x002fea0003800000 */
[----:B------:R-:W-:Y:S01]  /*d980*/  MOV R14, 0x8 ;  /* 0x00000008000e7802 */ /* 0x000fe20000000f00 */
[----:B------:R-:W1:Y:S01]  /*d990*/  LDCU.64 UR8, c[0x4][0xb0] ;  /* 0x01001600ff0877ac */ /* 0x000e620008000a00 */
[----:B------:R-:W-:Y:S02]  /*d9a0*/  HFMA2 R12, -RZ, RZ, 0, 5.9604644775390625e-08 ;  /* 0x00000001ff0c7431 */ /* 0x000fe400000001ff */
[----:B------:R-:W-:Y:S01]  /*d9b0*/  IMAD.MOV.U32 R8, RZ, RZ, 0x192 ;  /* 0x00000192ff087424 */ /* 0x000fe200078e00ff */
[----:B------:R-:W3:Y:S01]  /*d9c0*/  LDCU.64 UR6, c[0x4][0xb8] ;  /* 0x01001700ff0677ac */ /* 0x000ee20008000a00 */
[----:B------:R-:W4:Y:S01]  /*d9d0*/  LDC.64 R14, c[0x4][R14] ;  /* 0x010000000e0e7b82 */ /* 0x000f220000000a00 */
        /* <DEDUP_REMOVED lines=10> */
.L_x_239:
[C---:B------:R-:W-:Y:S01]  /*da80*/  VIADD R0, R18.reuse, 0x40 ;  /* 0x0000004012007836 */ /* 0x040fe20000000000 */
[----:B------:R-:W-:Y:S05]  /*da90*/  WARPSYNC.ALL ;  /* 0x0000000000007948 */ /* 0x000fea0003800000 */
[----:B------:R-:W-:Y:S02]  /*daa0*/  SHF.R.U32.HI R0, RZ, 0x15, R0 ;  /* 0x00000015ff007819 */ /* 0x000fe40000011600 */
[----:B------:R-:W-:Y:S02]  /*dab0*/  R2UR UR4, R18 ;  /* 0x00000000120472ca */ /* 0x000fe400000e0000 */
[----:B------:R-:W-:-:S11]  /*dac0*/  ISETP.NE.AND P0, PT, R19, R0, PT ;  /* 0x000000001300720c */ /* 0x000fd60003f05270 */
[----:B------:R-:W1:Y:S02]  /*dad0*/  LDTM.x32 R92, tmem[UR4+0x20] ;  /* 0x00002004005c79ee */ /* 0x000e6400082c0000 */
        /* <DEDUP_REMOVED lines=17> */
.L_x_240:
        /* <DEDUP_REMOVED lines=23> */
.L_x_241:
[C---:B------:R-:W-:Y:S01]  /*dd60*/  FMNMX3 R3, R156.reuse, R124, R128, !PT ;  /* 0x0000007c9c037276 */ /* 0x040fe20007800080 */
[----:B------:R-:W-:Y:S05]  /*dd70*/  WARPSYNC.ALL ;  /* 0x0000000000007948 */ /* 0x000fea0003800000 */
[C---:B------:R-:W-:Y:S02]  /*dd80*/  FMNMX3 R0, R156.reuse, R125, R129, !PT ;  /* 0x0000007d9c007276 */ /* 0x040fe40007800081 */
[----:B------:R-:W-:Y:S02]  /*dd90*/  FMNMX3 R5, R156, R126, R130, !PT ;  /* 0x0000007e9c057276 */ /* 0x000fe40007800082 */
[----:B------:R-:W-:-:S02]  /*dda0*/  FMNMX3 R3, R3, R132, R136, !PT ;  /* 0x0000008403037276 */ /* 0x000fc40007800088 */
[----:B------:R-:W-:Y:S02]  /*ddb0*/  FMNMX3 R0, R0, R133, R137, !PT ;  /* 0x0000008500007276 */ /* 0x000fe40007800089 */
[----:B------:R-:W-:Y:S02]  /*ddc0*/  FMNMX3 R6, R156, R127, R131, !PT ;  /* 0x0000007f9c067276 */ /* 0x000fe40007800083 */
[----:B------:R-:W-:Y:S02]  /*ddd0*/  FMNMX3 R5, R5, R134, R138, !PT ;  /* 0x0000008605057276 */ /* 0x000fe4000780008a */
[----:B------:R-:W-:Y:S02]  /*dde0*/  FMNMX3 R3, R3, R140, R144, !PT ;  /* 0x0000008c03037276 */ /* 0x000fe40007800090 */
[----:B------:R-:W-:Y:S02]  /*ddf0*/  FMNMX3 R0, R0, R141, R145, !PT ;  /* 0x0000008d00007276 */ /* 0x000fe40007800091 */
[----:B------:R-:W-:-:S02]  /*de00*/  FMNMX3 R6, R6, R135, R139, !PT ;  /* 0x0000008706067276 */ /* 0x000fc4000780008b */
[----:B------:R-:W-:Y:S02]  /*de10*/  FMNMX3 R5, R5, R142, R146, !PT ;  /* 0x0000008e05057276 */ /* 0x000fe40007800092 */
[----:B------:R-:W-:Y:S02]  /*de20*/  R2UR UR4, R18 ;  /* 0x00000000120472ca */ /* 0x000fe400000e0000 */
[----:B------:R-:W-:Y:S02]  /*de30*/  FMNMX3 R3, R3, R148, R152, !PT ;  /* 0x0000009403037276 */ /* 0x000fe40007800098 */
[----:B------:R-:W-:Y:S02]  /*de40*/  FMNMX3 R0, R0, R149, R153, !PT ;  /* 0x0000009500007276 */ /* 0x000fe40007800099 */
[----:B------:R-:W-:Y:S02]  /*de50*/  FMNMX3 R6, R6, R143, R147, !PT ;  /* 0x0000008f06067276 */ /* 0x000fe40007800093 */
[----:B------:R-:W-:-:S02]  /*de60*/  FMNMX3 R5, R5, R150, R154, !PT ;  /* 0x0000009605057276 */ /* 0x000fc4000780009a */
[----:B------:R-:W-:Y:S02]  /*de70*/  FMNMX3 R3, R3, R92, R96, !PT ;  /* 0x0000005c03037276 */ /* 0x000fe40007800060 */
[----:B------:R-:W-:Y:S01]  /*de80*/  FMNMX3 R0, R0, R93, R97, !PT ;  /* 0x0000005d00007276 */ /* 0x000fe20007800061 */
[----:B------:R-:W1:Y:S01]  /*de90*/  LDTM.x32 R60, tmem[UR4+0x60] ;  /* 0x00006004003c79ee */ /* 0x000e6200082c0000 */
[----:B------:R-:W-:Y:S02]  /*dea0*/  FMNMX3 R6, R6, R151, R155, !PT ;  /* 0x0000009706067276 */ /* 0x000fe4000780009b */
[----:B------:R-:W-:Y:S02]  /*deb0*/  FMNMX3 R5, R5, R94, R98, !PT ;  /* 0x0000005e05057276 */ /* 0x000fe40007800062 */
        /* <DEDUP_REMOVED lines=28> */
[----:B-1----:R-:W-:Y:S02]  /*e080*/  FMNMX3 R3, R3, R60, R64, !PT ;  /* 0x0000003c03037276 */ /* 0x002fe40007800040 */
        /* <DEDUP_REMOVED lines=15> */
[----:B------:R-:W-:Y:S02]  /*e180*/  ISETP.NE.AND P0, PT, R19, R22, PT ;  /* 0x000000161300720c */ /* 0x000fe40003f05270 */
[----:B------:R-:W-:Y:S02]  /*e190*/  FMNMX3 R17, R6, R87, R91, !PT ;  /* 0x0000005706117276 */ /* 0x000fe4000780005b */
[----:B------:R-:W-:-:S04]  /*e1a0*/  FMNMX3 R0, R4, R3, R0, !PT ;  /* 0x0000000304007276 */ /* 0x000fc80007800000 */
[----:B------:R-:W-:-:S04]  /*e1b0*/  FMNMX R17, R17, R0, !PT ;  /* 0x0000000011117209 */ /* 0x000fc80007800000 */
[----:B------:R-:W-:-:S04]  /*e1c0*/  FSETP.NEU.AND P1, PT, R17, -INF , PT ;  /* 0xff8000001100780b */ /* 0x000fc80003f2d000 */
[----:B------:R-:W-:Y:S01]  /*e1d0*/  FSEL R157, R17, RZ, P1 ;  /* 0x000000ff119d7208 */ /* 0x000fe20000800000 */
[----:B------:R-:W-:Y:S08]  /*e1e0*/  @!P0 BRA `(.L_x_242) ;  /* 0x0000000000408947 */ /* 0x000ff00003800000 */
        /* <DEDUP_REMOVED lines=16> */
.L_x_242:
[----:B------:R-:W-:Y:S05]  /*e2f0*/  WARPSYNC.ALL ;  /* 0x0000000000007948 */ /* 0x000fea0003800000 */
[----:B------:R-:W-:Y:S02]  /*e300*/  R2UR UR4, R18 ;  /* 0x00000000120472ca */ /* 0x000fe400000e0000 */
[----:B------:R-:W-:-:S11]  /*e310*/  ISETP.NE.AND P0, PT, RZ, UR46, PT ;  /* 0x0000002eff007c0c */ /* 0x000fd6000bf05270 */
[----:B------:R1:W-:Y:S02]  /*e320*/  STTM.x2 tmem[UR4], R156 ;  /* 0x0000009c000079ed */ /* 0x0003e400080c0004 */
[----:B------:R-:W-:Y:S05]  /*e330*/  @P0 BRA `(.L_x_243) ;  /* 0x0000000000040947 */ /* 0x000fea0003800000 */
[----:B--2---:R-:W-:Y:S05]  /*e340*/  BPT.TRAP 0x1 ;  /* 0x000000040000795c */ /* 0x004fea0000300000 */
.L_x_243:
[----:B------:R-:W-:Y:S01]  /*e350*/  UISETP.NE.AND UP0, UPT, UR55, URZ, UPT ;  /* 0x000000ff3700728c */ /* 0x000fe2000bf05270 */
[----:B------:R-:W-:Y:S01]  /*e360*/  MOV R3, UR54 ;  /* 0x0000003600037c02 */ /* 0x000fe20008000f00 */
[----:B------:R-:W-:Y:S01]  /*e370*/  UIADD3 UR4, UPT, UPT, UR37, 0x14080, URZ ;  /* 0x0001408025047890 */ /* 0x000fe2000fffe0ff */
[----:B------:R-:W-:Y:S01]  /*e380*/  MOV R4, UR45 ;  /* 0x0000002d00047c02 */ /* 0x000fe20008000f00 */
[----:B------:R-:W-:Y:S01]  /*e390*/  USEL UR39, UR52, UR49, UP0 ;  /* 0x0000003134277287 */ /* 0x000fe20008000000 */
[----:B------:R-:W-:Y:S02]  /*e3a0*/  SHF.L.U32 R3, R3, 0x1f, RZ ;  /* 0x0000001f03037819 */ /* 0x000fe400000006ff */
[----:B------:R-:W-:Y:S01]  /*e3b0*/  FSETP.NEU.AND P0, PT, R17, -INF , PT ;  /* 0xff8000001100780b */ /* 0x000fe20003f0d000 */
[----:B------:R-:W-:-:S03]  /*e3c0*/  ULOP3.LUT UR39, UR39, 0x1, URZ, 0x3c, !UPT ;  /* 0x0000000127277892 */ /* 0x000fc6000f8e3cff */
[----:B------:R-:W-:Y:S01]  /*e3d0*/  @UP0 UIADD3 UR4, UPT, UPT, UR37, 0x14070, URZ ;  /* 0x0001407025040890 */ /* 0x000fe2000fffe0ff */
[----:B------:R-:W-:-:S05]  /*e3e0*/  FSEL R0, R17, RZ, P0 ;  /* 0x000000ff11007208 */ /* 0x000fca0000000000 */
[----:B--2---:R-:W-:-:S03]  /*e3f0*/  FMUL R0, R0, -UR36 ;  /* 0x8000002400007c20 */ /* 0x004fc60008400000 */
[----:B------:R-:W-:Y:S01]  /*e400*/  SYNCS.ARRIVE.TRANS64.A1T0 RZ, [UR4], RZ ;  /* 0x000000ffffff79a7 */ /* 0x000fe20008100004 */
[--C-:B------:R-:W-:Y:S02]  /*e410*/  FFMA2 R18, R124.F32x2.HI_LO, UR36.F32, R0.reuse.F32 ;  /* 0x000000247c127c49 */ /* 0x100fe40009200000 */
[--C-:B------:R-:W-:Y:S02]  /*e420*/  FFMA2 R22, R126.F32x2.HI_LO, UR36.F32, R0.reuse.F32 ;  /* 0x000000247e167c49 */ /* 0x100fe40009200000 */
[--C-:B------:R-:W-:Y:S01]  /*e430*/  FFMA2 R124, R128.F32x2.HI_LO, UR36.F32, R0.reuse.F32 ;  /* 0x00000024807c7c49 */ /* 0x100fe20009200000 */
[----:B------:R-:W-:Y:S01]  /*e440*/  FSETP.GEU.AND P4, PT, R18, -126, PT ;  /* 0xc2fc00001200780b */ /* 0x000fe20003f8e000 */
[----:B------:R-:W-:Y:S01]  /*e450*/  FFMA2 R126, R130.F32x2.HI_LO, UR36.F32, R0.F32 ;  /* 0x00000024827e7c49 */ /* 0x000fe20009200000 */
[----:B------:R-:W2:Y:S01]  /*e460*/  SYNCS.PHASECHK.TRANS64.TRYWAIT P5, [R4+UR42+0x140d0], R3 ;  /* 0x0140d003040075a7 */ /* 0x000ea200080a112a */
[----:B------:R-:W-:Y:S02]  /*e470*/  FSETP.GEU.AND P3, PT, R19, -126, PT ;  /* 0xc2fc00001300780b */ /* 0x000fe40003f6e000 */
[----:B------:R-:W-:-:S02]  /*e480*/  FSETP.GEU.AND P2, PT, R22, -126, PT ;  /* 0xc2fc00001600780b */ /* 0x000fc40003f4e000 */
[----:B------:R-:W-:Y:S02]  /*e490*/  FSETP.GEU.AND P1, PT, R23, -126, PT ;  /* 0xc2fc00001700780b */ /* 0x000fe40003f2e000 */
[----:B------:R-:W-:Y:S02]  /*e4a0*/  FSETP.GEU.AND P0, PT, R124, -126, PT ;  /* 0xc2fc00007c00780b */ /* 0x000fe40003f0e000 */
[----:B------:R-:W-:Y:S02]  /*e4b0*/  FSETP.GEU.AND P6, PT, R125, -126, PT ;  /* 0xc2fc00007d00780b */ /* 0x000fe40003fce000 */
[----:B------:R-:W-:-:S03]  /*e4c0*/  @!P4 FMUL R18, R18, 0.5 ;  /* 0x3f0000001212c820 */ /* 0x000fc60000400000 */
[----:B------:R-:W-:Y:S02]  /*e4d0*/  @!P3 FMUL R19, R19, 0.5 ;  /* 0x3f0000001313b820 */ /* 0x000fe40000400000 */
[----:B------:R-:W-:Y:S01]  /*e4e0*/  @!P2 FMUL R22, R22, 0.5 ;  /* 0x3f0000001616a820 */ /* 0x000fe20000400000 */
[----:B------:R-:W3:Y:S01]  /*e4f0*/  MUFU.EX2 R18, R18 ;  /* 0x0000001200127308 */ /* 0x000ee20000000800 */
[----:B------:R-:W-:-:S07]  /*e500*/  @!P1 FMUL R23, R23, 0.5 ;  /* 0x3f00000017179820 */ /* 0x000fce0000400000 */
[----:B------:R-:W4:Y:S08]  /*e510*/  MUFU.EX2 R19, R19 ;  /* 0x0000001300137308 */ /* 0x000f300000000800 */
[----:B------:R-:W1:Y:S08]  /*e520*/  MUFU.EX2 R22, R22 ;  /* 0x0000001600167308 */ /* 0x000e700000000800 */
[----:B------:R-:W1:Y:S02]  /*e530*/  MUFU.EX2 R23, R23 ;  /* 0x0000001700177308 */ /* 0x000e640000000800 */
[----:B-1234-:R-:W-:Y:S05]  /*e540*/  @!P5 BRA `(.L_x_244) ;  /* 0x000000d80078d947 */ /* 0x01efea0003800000 */
.L_x_419:
[----:B------:R-:W-:Y:S01]  /*e550*/  @!P0 FMUL R124, R124, 0.5 ;  /* 0x3f0000007c7c8820 */ /* 0x000fe20000400000 */
[--C-:B------:R-:W-:Y:S01]  /*e560*/  FFMA2 R128, R132.F32x2.HI_LO, UR36.F32, R0.reuse.F32 ;  /* 0x0000002484807c49 */ /* 0x100fe20009200000 */
[----:B------:R-:W-:Y:S01]  /*e570*/  FSETP.GEU.AND P5, PT, R126, -126, PT ;  /* 0xc2fc00007e00780b */ /* 0x000fe20003fae000 */
[----:B------:R-:W-:Y:S01]  /*e580*/  @!P4 FMUL R18, R18, R18 ;  /* 0x000000121212c220 */ /* 0x000fe20000400000 */
[--C-:B------:R-:W-:Y:S01]  /*e590*/  FFMA2 R130, R134.F32x2.HI_LO, UR36.F32, R0.reuse.F32 ;  /* 0x0000002486827c49 */ /* 0x100fe20009200000 */
[----:B------:R-:W-:Y:S01]  /*e5a0*/  FSETP.GEU.AND P4, PT, R127, -126, PT ;  /* 0xc2fc00007f00780b */ /* 0x000fe20003f8e000 */
[----:B------:R-:W2:Y:S01]  /*e5b0*/  MUFU.EX2 R124, R124 ;  /* 0x0000007c007c7308 */ /* 0x000ea20000000800 */
[----:B------:R-:W-:Y:S01]  /*e5c0*/  @!P3 FMUL R19, R19, R19 ;  /* 0x000000131313b220 */ /* 0x000fe20000400000 */
[----:B------:R-:W-:Y:S01]  /*e5d0*/  FSETP.GEU.AND P3, PT, R128, -126, PT ;  /* 0xc2fc00008000780b */ /* 0x000fe20003f6e000 */
[----:B------:R-:W-:Y:S01]  /*e5e0*/  @!P2 FMUL R22, R22, R22 ;  /* 0x000000161616a220 */ /* 0x000fe20000400000 */
[----:B------:R-:W-:Y:S01]  /*e5f0*/  @!P1 FMUL R23, R23, R23 ;  /* 0x0000001717179220 */ /* 0x000fe20000400000 */
[----:B------:R-:W-:Y:S01]  /*e600*/  FSETP.GEU.AND P2, PT, R129, -126, PT ;  /* 0xc2fc00008100780b */ /* 0x000fe20003f4e000 */
[----:B------:R-:W-:Y:S01]  /*e610*/  @!P6 FMUL R125, R125, 0.5 ;  /* 0x3f0000007d7de820 */ /* 0x000fe20000400000 */
[----:B------:R-:W-:Y:S01]  /*e620*/  FSETP.GEU.AND P1, PT, R130, -126, PT ;  /* 0xc2fc00008200780b */ /* 0x000fe20003f2e000 */
[--C-:B------:R-:W-:Y:S01]  /*e630*/  FFMA2 R132, R136.F32x2.HI_LO, UR36.F32, R0.reuse.F32 ;  /* 0x0000002488847c49 */ /* 0x100fe20009200000 */
[----:B------:R-:W-:Y:S01]  /*e640*/  USHF.R.U32.HI UR4, URZ, 0x15, UR40 ;  /* 0x00000015ff047899 */ /* 0x000fe20008011628 */
[----:B------:R-:W-:Y:S01]  /*e650*/  @!P5 FMUL R126, R126, 0.5 ;  /* 0x3f0000007e7ed820 */ /* 0x000fe20000400000 */
[--C-:B------:R-:W-:Y:S01]  /*e660*/  FFMA2 R134, R138.F32x2.HI_LO, UR36.F32, R0.reuse.F32 ;  /* 0x000000248a867c49 */ /* 0x100fe20009200000 */
[----:B------:R-:W3:Y:S01]  /*e670*/  MUFU.EX2 R125, R125 ;  /* 0x0000007d007d7308 */ /* 0x000ee20000000800 */
[----:B------:R-:W-:Y:S01]  /*e680*/  @!P4 FMUL R127, R127, 0.5 ;  /* 0x3f0000007f7fc820 */ /* 0x000fe20000400000 */
[--C-:B------:R-:W-:Y:S01]  /*e690*/  FFMA2 R136, R140.F32x2.HI_LO, UR36.F32, R0.reuse.F32 ;  /* 0x000000248c887c49 */ /* 0x100fe20009200000 */
[----:B-1----:R-:W-:Y:S01]  /*e6a0*/  MOV R3, UR4 ;  /* 0x0000000400037c02 */ /* 0x002fe20008000f00 */
[----:B------:R-:W-:Y:S01]  /*e6b0*/  @!P3 FMUL R128, R128, 0.5 ;  /* 0x3f0000008080b820 */ /* 0x000fe20000400000 */
[----:B--2---:R-:W-:Y:S01]  /*e6c0*/  @!P0 FMUL R124, R124, R124 ;  /* 0x0000007c7c7c8220 */ /* 0x004fe20000400000 */
[----:B------:R-:W-:Y:S01]  /*e6d0*/  FSETP.GEU.AND P0, PT, R131, -126, PT ;  /* 0xc2fc00008300780b */ /* 0x000fe20003f0e000 */
[----:B------:R-:W-:Y:S01]  /*e6e0*/  @!P2 FMUL R129, R129, 0.5 ;  /* 0x3f0000008181a820 */ /* 0x000fe20000400000 */
[----:B------:R-:W-:Y:S01]  /*e6f0*/  @!P1 FMUL R130, R130, 0.5 ;  /* 0x3f00000082829820 */ /* 0x000fe20000400000 */
[----:B------:R-:W1:Y:S01]  /*e700*/  MUFU.EX2 R126, R126 ;  /* 0x0000007e007e7308 */ /* 0x000e620000000800 */
[--C-:B------:R-:W-:Y:S01]  /*e710*/  FFMA2 R138, R142.F32x2.HI_LO, UR36.F32, R0.reuse.F32 ;  /* 0x000000248e8a7c49 */ /* 0x100fe20009200000 */
[----:B------:R-:W-:Y:S01]  /*e720*/  ULOP3.LUT UR5, UR45, 0x8, URZ, 0x3c, !UPT ;  /* 0x000000082d057892 */ /* 0x000fe2000f8e3cff */
[--C-:B------:R-:W-:Y:S01]  /*e730*/  FFMA2 R140, R144.F32x2.HI_LO, UR36.F32, R0.reuse.F32 ;  /* 0x00000024908c7c49 */ /* 0x100fe20009200000 */
[----:B------:R-:W-:Y:S01]  /*e740*/  UISETP.NE.AND UP0, UPT, UR55, URZ, UPT ;  /* 0x000000ff3700728c */ /* 0x000fe2000bf05270 */
[--C-:B------:R-:W-:Y:S01]  /*e750*/  FFMA2 R142, R146.F32x2.HI_LO, UR36.F32, R0.reuse.F32 ;  /* 0x00000024928e7c49 */ /* 0x100fe20009200000 */
[----:B------:R-:W-:Y:S01]  /*e760*/  ULOP3.LUT UR54, UR54, 0x1, URZ, 0x3c, !UPT ;  /* 0x0000000136367892 */ /* 0x000fe2000f8e3cff */
[--C-:B------:R-:W-:Y:S01]  /*e770*/  FFMA2 R144, R148.F32x2.HI_LO, UR36.F32, R0.reuse.F32 ;  /* 0x0000002494907c49 */ /* 0x100fe20009200000 */
[----:B------:R-:W2:Y:S01]  /*e780*/  MUFU.EX2 R127, R127 ;  /* 0x0000007f007f7308 */ /* 0x000ea20000000800 */
[----:B---3--:R-:W-:Y:S01]  /*e790*/  @!P6 FMUL R125, R125, R125 ;  /* 0x0000007d7d7de220 */ /* 0x008fe20000400000 */
[----:B------:R-:W-:Y:S01]  /*e7a0*/  @!P0 FMUL R131, R131, 0.5 ;  /* 0x3f00000083838820 */ /* 0x000fe20000400000 */
[----:B------:R-:W-:Y:S01]  /*e7b0*/  FSETP.GEU.AND P6, PT, R132, -126, PT ;  /* 0xc2fc00008400780b */ /* 0x000fe20003fce000 */
[--C-:B------:R-:W-:Y:S01]  /*e7c0*/  FFMA2 R146, R150.F32x2.HI_LO, UR36.F32, R0.reuse.F32 ;  /* 0x0000002496927c49 */ /* 0x100fe20009200000 */
[----:B------:R-:W-:Y:S01]  /*e7d0*/  USEL UR52, UR39, UR52, UP0 ;  /* 0x0000003427347287 */ /* 0x000fe20008000000 */
[--C-:B------:R-:W-:Y:S01]  /*e7e0*/  FFMA2 R148, R152.F32x2.HI_LO, UR36.F32, R0.reuse.F32 ;  /* 0x0000002498947c49 */ /* 0x100fe20009200000 */
[----:B------:R-:W-:Y:S01]  /*e7f0*/  USEL UR49, UR49, UR39, UP0 ;  /* 0x0000002731317287 */ /* 0x000fe20008000000 */
[----:B------:R-:W3:Y:S01]  /*e800*/  MUFU.EX2 R128, R128 ;  /* 0x0000008000807308 */ /* 0x000ee20000000800 */
[----:B-1----:R-:W-:Y:S01]  /*e810*/  @!P5 FMUL R126, R126, R126 ;  /* 0x0000007e7e7ed220 */ /* 0x002fe20000400000 */
[----:B------:R-:W-:Y:S01]  /*e820*/  FSETP.GEU.AND P5, PT, R133, -126, PT ;  /* 0xc2fc00008500780b */ /* 0x000fe20003fae000 */
[--C-:B------:R-:W-:Y:S01]  /*e830*/  FFMA2 R154, R154.F32x2.HI_LO, UR36.F32, R0.reuse.F32 ;  /* 0x000000249a9a7c49 */ /* 0x100fe20009200000 */
[----:B------:R-:W-:Y:S01]  /*e840*/  F2FP.BF16.F32.PACK_AB R56, R19, R18 ;  /* 0x000000121338723e */ /* 0x000fe200000010ff */
[--C-:B------:R-:W-:Y:S01]  /*e850*/  FFMA2 R8, R92.F32x2.HI_LO, UR36.F32, R0.reuse.F32 ;  /* 0x000000245c087c49 */ /* 0x100fe20009200000 */
[----:B------:R-:W-:Y:S01]  /*e860*/  F2FP.BF16.F32.PACK_AB R57, R23, R22 ;  /* 0x000000161739723e */ /* 0x000fe200000010ff */
[--C-:B------:R-:W-:Y:S01]  /*e870*/  FFMA2 R6, R94.F32x2.HI_LO, UR36.F32, R0.reuse.F32 ;  /* 0x000000245e067c49 */ /* 0x100fe20009200000 */
[----:B------:R-:W1:Y:S01]  /*e880*/  MUFU.EX2 R129, R129 ;  /* 0x0000008100817308 */ /* 0x000e620000000800 */
[----:B--2---:R-:W-:Y:S01]  /*e890*/  @!P4 FMUL R127, R127, R127 ;  /* 0x0000007f7f7fc220 */ /* 0x004fe20000400000 */
[----:B------:R-:W-:Y:S01]  /*e8a0*/  FSETP.GEU.AND P4, PT, R134, -126, PT ;  /* 0xc2fc00008600780b */ /* 0x000fe20003f8e000 */
[----:B------:R-:W-:Y:S01]  /*e8b0*/  @!P6 FMUL R132, R132, 0.5 ;  /* 0x3f0000008484e820 */ /* 0x000fe20000400000 */
[--C-:B------:R-:W-:Y:S01]  /*e8c0*/  FFMA2 R4, R96.F32x2.HI_LO, UR36.F32, R0.reuse.F32 ;  /* 0x0000002460047c49 */ /* 0x100fe20009200000 */
[----:B------:R-:W-:Y:S01]  /*e8d0*/  F2FP.BF16.F32.PACK_AB R58, R125, R124 ;  /* 0x0000007c7d3a723e */ /* 0x000fe200000010ff */
[--C-:B------:R-:W-:Y:S01]  /*e8e0*/  FFMA2 R10, R98.F32x2.HI_LO, UR36.F32, R0.reuse.F32 ;  /* 0x00000024620a7c49 */ /* 0x100fe20009200000 */
[----:B------:R-:W-:Y:S01]  /*e8f0*/  F2FP.BF16.F32.PACK_AB R59, R127, R126 ;  /* 0x0000007e7f3b723e */ /* 0x000fe200000010ff */
[----:B------:R-:W2:Y:S01]  /*e900*/  MUFU.EX2 R130, R130 ;  /* 0x0000008200827308 */ /* 0x000ea20000000800 */
[----:B---3--:R-:W-:Y:S01]  /*e910*/  @!P3 FMUL R128, R128, R128 ;  /* 0x000000808080b220 */ /* 0x008fe20000400000 */
[----:B------:R-:W-:Y:S01]  /*e920*/  FSETP.GEU.AND P3, PT, R135, -126, PT ;  /* 0xc2fc00008700780b */ /* 0x000fe20003f6e000 */
[----:B------:R-:W-:Y:S01]  /*e930*/  @!P5 FMUL R133, R133, 0.5 ;  /* 0x3f0000008585d820 */ /* 0x000fe20000400000 */
[----:B------:R-:W-:-:S02]  /*e940*/  FFMA2 R150, R122.F32x2.HI_LO, UR36.F32, R0.F32 ;  /* 0x000000247a967c49 */ /* 0x000fc40009200000 */
[--C-:B------:R-:W-:Y:S02]  /*e950*/  FFMA2 R24, R24.F32x2.HI_LO, UR36.F32, R0.reuse.F32 ;  /* 0x0000002418187c49 */ /* 0x100fe40009200000 */
[----:B------:R-:W3:Y:S01]  /*e960*/  MUFU.EX2 R131, R131 ;  /* 0x0000008300837308 */ /* 0x000ee20000000800 */
[----:B-1----:R-:W-:Y:S01]  /*e970*/  @!P2 FMUL R129, R129, R129 ;  /* 0x000000818181a220 */ /* 0x002fe20000400000 */
[----:B------:R-:W-:Y:S01]  /*e980*/  FSETP.GEU.AND P2, PT, R136, -126, PT ;  /* 0xc2fc00008800780b */ /* 0x000fe20003f4e000 */
[----:B------:R-:W-:Y:S01]  /*e990*/  @!P4 FMUL R134, R134, 0.5 ;  /* 0x3f0000008686c820 */ /* 0x000fe20000400000 */
[--C-:B------:R-:W-:Y:S02]  /*e9a0*/  FFMA2 R26, R26.F32x2.HI_LO, UR36.F32, R0.reuse.F32 ;  /* 0x000000241a1a7c49 */ /* 0x100fe40009200000 */
[--C-:B------:R-:W-:Y:S02]  /*e9b0*/  FFMA2 R28, R28.F32x2.HI_LO, UR36.F32, R0.reuse.F32 ;  /* 0x000000241c1c7c49 */ /* 0x100fe40009200000 */
[----:B------:R-:W-:Y:S01]  /*e9c0*/  @!P3 FMUL R135, R135, 0.5 ;  /* 0x3f0000008787b820 */ /* 0x000fe20000400000 */
[----:B--2---:R-:W-:Y:S01]  /*e9d0*/  @!P1 FMUL R130, R130, R130 ;  /* 0x0000008282829220 */ /* 0x004fe20000400000 */
[----:B------:R-:W-:Y:S01]  /*e9e0*/  FSETP.GEU.AND P1, PT, R137, -126, PT ;  /* 0xc2fc00008900780b */ /* 0x000fe20003f2e000 */
[----:B------:R-:W1:Y:S01]  /*e9f0*/  MUFU.EX2 R132, R132 ;  /* 0x0000008400847308 */ /* 0x000e620000000800 */
[----:B------:R-:W-:-:S02]  /*ea00*/  FFMA2 R30, R30.F32x2.HI_LO, UR36.F32, R0.F32 ;  /* 0x000000241e1e7c49 */ /* 0x000fc40009200000 */
[--C-:B------:R-:W-:Y:S02]  /*ea10*/  FFMA2 R32, R32.F32x2.HI_LO, UR36.F32, R0.reuse.F32 ;  /* 0x0000002420207c49 */ /* 0x100fe40009200000 */
[----:B------:R-:W-:Y:S01]  /*ea20*/  @!P2 FMUL R136, R136, 0.5 ;  /* 0x3f0000008888a820 */ /* 0x000fe20000400000 */
[----:B---3--:R-:W-:Y:S01]  /*ea30*/  @!P0 FMUL R131, R131, R131 ;  /* 0x0000008383838220 */ /* 0x008fe20000400000 */
[----:B------:R-:W-:Y:S01]  /*ea40*/  FSETP.GEU.AND P0, PT, R138, -126, PT ;  /* 0xc2fc00008a00780b */ /* 0x000fe20003f0e000 */
[----:B------:R-:W2:Y:S01]  /*ea50*/  MUFU.EX2 R133, R133 ;  /* 0x0000008500857308 */ /* 0x000ea20000000800 */
[--C-:B------:R-:W-:Y:S02]  /*ea60*/  FFMA2 R34, R34.F32x2.HI_LO, UR36.F32, R0.reuse.F32 ;  /* 0x0000002422227c49 */ /* 0x100fe40009200000 */
[--C-:B------:R-:W-:Y:S02]  /*ea70*/  FFMA2 R36, R36.F32x2.HI_LO, UR36.F32, R0.reuse.F32 ;  /* 0x0000002424247c49 */ /* 0x100fe40009200000 */
[----:B------:R-:W-:Y:S01]  /*ea80*/  @!P1 FMUL R137, R137, 0.5 ;  /* 0x3f00000089899820 */ /* 0x000fe20000400000 */
[----:B------:R-:W-:-:S02]  /*ea90*/  FFMA2 R38, R38.F32x2.HI_LO, UR36.F32, R0.F32 ;  /* 0x0000002426267c49 */ /* 0x000fc40009200000 */
[----:B------:R-:W3:Y:S01]  /*eaa0*/  MUFU.EX2 R134, R134 ;  /* 0x0000008600867308 */ /* 0x000ee20000000800 */
[----:B-1----:R-:W-:Y:S01]  /*eab0*/  @!P6 FMUL R132, R132, R132 ;  /* 0x000000848484e220 */ /* 0x002fe20000400000 */
[----:B------:R-:W-:Y:S01]  /*eac0*/  FSETP.GEU.AND P6, PT, R139, -126, PT ;  /* 0xc2fc00008b00780b */ /* 0x000fe20003fce000 */
[--C-:B------:R-:W-:Y:S02]  /*ead0*/  FFMA2 R40, R40.F32x2.HI_LO, UR36.F32, R0.reuse.F32 ;  /* 0x0000002428287c49 */ /* 0x100fe40009200000 */
[----:B------:R-:W-:Y:S01]  /*eae0*/  @!P0 FMUL R138, R138, 0.5 ;  /* 0x3f0000008a8a8820 */ /* 0x000fe20000400000 */
[--C-:B------:R-:W-:Y:S02]  /*eaf0*/  FFMA2 R42, R42.F32x2.HI_LO, UR36.F32, R0.reuse.F32 ;  /* 0x000000242a2a7c49 */ /* 0x100fe40009200000 */
[----:B------:R-:W1:Y:S01]  /*eb00*/  MUFU.EX2 R135, R135 ;  /* 0x0000008700877308 */ /* 0x000e620000000800 */
[----:B--2---:R-:W-:Y:S01]  /*eb10*/  @!P5 FMUL R133, R133, R133 ;  /* 0x000000858585d220 */ /* 0x004fe20000400000 */
[----:B------:R-:W-:Y:S01]  /*eb20*/  FSETP.GEU.AND P5, PT, R140, -126, PT ;  /* 0xc2fc00008c00780b */ /* 0x000fe20003fae000 */
[----:B------:R-:W-:-:S02]  /*eb30*/  FFMA2 R44, R44.F32x2.HI_LO, UR36.F32, R0.F32 ;  /* 0x000000242c2c7c49 */ /* 0x000fc40009200000 */
[--C-:B------:R-:W-:Y:S02]  /*eb40*/  FFMA2 R46, R46.F32x2.HI_LO, UR36.F32, R0.reuse.F32 ;  /* 0x000000242e2e7c49 */ /* 0x100fe40009200000 */
[----:B------:R-:W-:Y:S01]  /*eb50*/  @!P6 FMUL R139, R139, 0.5 ;  /* 0x3f0000008b8be820 */ /* 0x000fe20000400000 */
[----:B------:R-:W2:Y:S01]  /*eb60*/  MUFU.EX2 R136, R136 ;  /* 0x0000008800887308 */ /* 0x000ea20000000800 */
[----:B---3--:R-:W-:Y:S01]  /*eb70*/  @!P4 FMUL R134, R134, R134 ;  /* 0x000000868686c220 */ /* 0x008fe20000400000 */
[----:B------:R-:W-:Y:S01]  /*eb80*/  FSETP.GEU.AND P4, PT, R141, -126, PT ;  /* 0xc2fc00008d00780b */ /* 0x000fe20003f8e000 */
[--C-:B------:R-:W-:Y:S02]  /*eb90*/  FFMA2 R48, R48.F32x2.HI_LO, UR36.F32, R0.reuse.F32 ;  /* 0x0000002430307c49 */ /* 0x100fe40009200000 */
[--C-:B------:R-:W-:Y:S02]  /*eba0*/  FFMA2 R50, R50.F32x2.HI_LO, UR36.F32, R0.reuse.F32 ;  /* 0x0000002432327c49 */ /* 0x100fe40009200000 */
[----:B------:R-:W-:Y:S01]  /*ebb0*/  @!P5 FMUL R140, R140, 0.5 ;  /* 0x3f0000008c8cd820 */ /* 0x000fe20000400000 */
[----:B------:R-:W3:Y:S01]  /*ebc0*/  MUFU.EX2 R137, R137 ;  /* 0x0000008900897308 */ /* 0x000ee20000000800 */
[----:B-1----:R-:W-:Y:S01]  /*ebd0*/  @!P3 FMUL R135, R135, R135 ;  /* 0x000000878787b220 */ /* 0x002fe20000400000 */
[----:B------:R-:W-:Y:S01]  /*ebe0*/  FSETP.GEU.AND P3, PT, R142, -126, PT ;  /* 0xc2fc00008e00780b */ /* 0x000fe20003f6e000 */
[----:B------:R-:W-:-:S02]  /*ebf0*/  FFMA2 R52, R52.F32x2.HI_LO, UR36.F32, R0.F32 ;  /* 0x0000002434347c49 */ /* 0x000fc40009200000 */
[--C-:B------:R-:W-:Y:S02]  /*ec00*/  FFMA2 R54, R54.F32x2.HI_LO, UR36.F32, R0.reuse.F32 ;  /* 0x0000002436367c49 */ /* 0x100fe40009200000 */
[----:B------:R-:W-:Y:S01]  /*ec10*/  @!P4 FMUL R141, R141, 0.5 ;  /* 0x3f0000008d8dc820 */ /* 0x000fe20000400000 */
[----:B------:R-:W1:Y:S01]  /*ec20*/  MUFU.EX2 R138, R138 ;  /* 0x0000008a008a7308 */ /* 0x000e620000000800 */
[----:B--2---:R-:W-:Y:S01]  /*ec30*/  @!P2 FMUL R136, R136, R136 ;  /* 0x000000888888a220 */ /* 0x004fe20000400000 */
[----:B------:R-:W-:Y:S01]  /*ec40*/  FSETP.GEU.AND P2, PT, R143, -126, PT ;  /* 0xc2fc00008f00780b */ /* 0x000fe20003f4e000 */
[--C-:B------:R-:W-:Y:S02]  /*ec50*/  FFMA2 R60, R60.F32x2.HI_LO, UR36.F32, R0.reuse.F32 ;  /* 0x000000243c3c7c49 */ /* 0x100fe40009200000 */
[--C-:B------:R-:W-:Y:S02]  /*ec60*/  FFMA2 R62, R62.F32x2.HI_LO, UR36.F32, R0.reuse.F32 ;  /* 0x000000243e3e7c49 */ /* 0x100fe40009200000 */
[----:B------:R-:W-:Y:S01]  /*ec70*/  @!P3 FMUL R142, R142, 0.5 ;  /* 0x3f0000008e8eb820 */ /* 0x000fe20000400000 */
[----:B------:R-:W2:Y:S01]  /*ec80*/  MUFU.EX2 R139, R139 ;  /* 0x0000008b008b7308 */ /* 0x000ea20000000800 */
[----:B---3--:R-:W-:Y:S01]  /*ec90*/  @!P1 FMUL R137, R137, R137 ;  /* 0x0000008989899220 */ /* 0x008fe20000400000 */
[----:B------:R-:W-:Y:S01]  /*eca0*/  FSETP.GEU.AND P1, PT, R144, -126, PT ;  /* 0xc2fc00009000780b */ /* 0x000fe20003f2e000 */
[----:B------:R-:W-:-:S02]  /*ecb0*/  FFMA2 R64, R64.F32x2.HI_LO, UR36.F32, R0.F32 ;  /* 0x0000002440407c49 */ /* 0x000fc40009200000 */
[--C-:B------:R-:W-:Y:S02]  /*ecc0*/  FFMA2 R66, R66.F32x2.HI_LO, UR36.F32, R0.reuse.F32 ;  /* 0x0000002442427c49 */ /* 0x100fe40009200000 */
[----:B------:R-:W-:Y:S01]  /*ecd0*/  @!P2 FMUL R143, R143, 0.5 ;  /* 0x3f0000008f8fa820 */ /* 0x000fe20000400000 */
[----:B------:R-:W3:Y:S01]  /*ece0*/  MUFU.EX2 R140, R140 ;  /* 0x0000008c008c7308 */ /* 0x000ee20000000800 */
[----:B-1----:R-:W-:Y:S01]  /*ecf0*/  @!P0 FMUL R138, R138, R138 ;  /* 0x0000008a8a8a8220 */ /* 0x002fe20000400000 */
[----:B------:R-:W-:Y:S01]  /*ed00*/  FSETP.GEU.AND P0, PT, R145, -126, PT ;  /* 0xc2fc00009100780b */ /* 0x000fe20003f0e000 */
[--C-:B------:R-:W-:Y:S02]  /*ed10*/  FFMA2 R68, R68.F32x2.HI_LO, UR36.F32, R0.reuse.F32 ;  /* 0x0000002444447c49 */ /* 0x100fe40009200000 */
[--C-:B------:R-:W-:Y:S02]  /*ed20*/  FFMA2 R70, R70.F32x2.HI_LO, UR36.F32, R0.reuse.F32 ;  /* 0x0000002446467c49 */ /* 0x100fe40009200000 */
[----:B------:R-:W-:Y:S01]  /*ed30*/  @!P1 FMUL R144, R144, 0.5 ;  /* 0x3f00000090909820 */ /* 0x000fe20000400000 */
        /* <DEDUP_REMOVED lines=22> */
[----:B------:R-:W-:Y:S02]  /*eea0*/  FFMA2 R86, R86.F32x2.HI_LO, UR36.F32, R0.F32 ;  /* 0x0000002456567c49 */ /* 0x000fe40009200000 */
[----:B------:R-:W-:Y:S01]  /*eeb0*/  @!P4 FMUL R148, R148, 0.5 ;  /* 0x3f0000009494c820 */ /* 0x000fe20000400000 */
[----:B------:R-:W2:Y:S01]  /*eec0*/  MUFU.EX2 R145, R145 ;  /* 0x0000009100917308 */ /* 0x000ea20000000800 */
[----:B---3--:R-:W-:Y:S01]  /*eed0*/  @!P2 FMUL R143, R143, R143 ;  /* 0x0000008f8f8fa220 */ /* 0x008fe20000400000 */
[----:B------:R-:W-:-:S05]  /*eee0*/  FSETP.GEU.AND P2, PT, R154, -126, PT ;  /* 0xc2fc00009a00780b */ /* 0x000fca0003f4e000 */
[----:B------:R-:W-:Y:S01]  /*eef0*/  @!P3 FMUL R149, R149, 0.5 ;  /* 0x3f0000009595b820 */ /* 0x000fe20000400000 */
[----:B------:R-:W3:Y:S01]  /*ef00*/  MUFU.EX2 R146, R146 ;  /* 0x0000009200927308 */ /* 0x000ee20000000800 */
[----:B-1----:R-:W-:Y:S01]  /*ef10*/  @!P1 FMUL R144, R144, R144 ;  /* 0x0000009090909220 */ /* 0x002fe20000400000 */
[----:B------:R-:W-:-:S05]  /*ef20*/  FSETP.GEU.AND P1, PT, R155, -126, PT ;  /* 0xc2fc00009b00780b */ /* 0x000fca0003f2e000 */
[----:B------:R-:W-:Y:S01]  /*ef30*/  @!P2 FMUL R154, R154, 0.5 ;  /* 0x3f0000009a9aa820 */ /* 0x000fe20000400000 */
[----:B------:R-:W1:Y:S01]  /*ef40*/  MUFU.EX2 R147, R147 ;  /* 0x0000009300937308 */ /* 0x000e620000000800 */
[----:B--2---:R-:W-:Y:S01]  /*ef50*/  @!P0 FMUL R145, R145, R145 ;  /* 0x0000009191918220 */ /* 0x004fe20000400000 */
[----:B------:R-:W-:-:S05]  /*ef60*/  FSETP.GEU.AND P0, PT, R8, -126, PT ;  /* 0xc2fc00000800780b */ /* 0x000fca0003f0e000 */
        /* <DEDUP_REMOVED lines=21> */
[----:B------:R1:W4:Y:S01]  /*f0c0*/  MUFU.EX2 R95, R9 ;  /* 0x00000009005f7308 */ /* 0x0003220000000800 */
[----:B--2---:R-:W-:Y:S01]  /*f0d0*/  @!P1 FMUL R93, R93, R93 ;  /* 0x0000005d5d5d9220 */ /* 0x004fe20000400000 */
[----:B------:R-:W-:-:S05]  /*f0e0*/  FSETP.GEU.AND P1, PT, R10, -126, PT ;  /* 0xc2fc00000a00780b */ /* 0x000fca0003f2e000 */
[----:B------:R-:W-:Y:S01]  /*f0f0*/  @!P2 FMUL R5, R5, 0.5 ;  /* 0x3f0000000505a820 */ /* 0x000fe20000400000 */
[----:B------:R-:W2:Y:S01]  /*f100*/  MUFU.EX2 R96, R6 ;  /* 0x0000000600607308 */ /* 0x000ea20000000800 */
[----:B---3--:R-:W-:Y:S01]  /*f110*/  @!P0 FMUL R94, R94, R94 ;  /* 0x0000005e5e5e8220 */ /* 0x008fe20000400000 */
[----:B------:R-:W-:-:S05]  /*f120*/  FSETP.GEU.AND P0, PT, R11, -126, PT ;  /* 0xc2fc00000b00780b */ /* 0x000fca0003f0e000 */
[----:B------:R-:W-:Y:S01]  /*f130*/  @!P1 FMUL R10, R10, 0.5 ;  /* 0x3f0000000a0a9820 */ /* 0x000fe20000400000 */
[----:B------:R3:W5:Y:S01]  /*f140*/  MUFU.EX2 R97, R7 ;  /* 0x0000000700617308 */ /* 0x0007620000000800 */
[----:B-1----:R-:W-:Y:S02]  /*f150*/  FFMA2 R8, R100.F32x2.HI_LO, UR36.F32, R0.F32 ;  /* 0x0000002464087c49 */ /* 0x002fe40009200000 */
[----:B----4-:R-:W-:-:S03]  /*f160*/  @!P6 FMUL R95, R95, R95 ;  /* 0x0000005f5f5fe220 */ /* 0x010fc60000400000 */
[----:B------:R-:W-:Y:S01]  /*f170*/  FSETP.GEU.AND P6, PT, R8, -126, PT ;  /* 0xc2fc00000800780b */ /* 0x000fe20003fce000 */
[----:B------:R-:W-:Y:S01]  /*f180*/  @!P0 FMUL R11, R11, 0.5 ;  /* 0x3f0000000b0b8820 */ /* 0x000fe20000400000 */
[----:B------:R-:W1:Y:S01]  /*f190*/  MUFU.EX2 R98, R4 ;  /* 0x0000000400627308 */ /* 0x000e620000000800 */
[----:B--2---:R-:W-:Y:S01]  /*f1a0*/  @!P5 FMUL R96, R96, R96 ;  /* 0x000000606060d220 */ /* 0x004fe20000400000 */
[----:B------:R-:W-:-:S06]  /*f1b0*/  FSETP.GEU.AND P5, PT, R9, -126, PT ;  /* 0xc2fc00000900780b */ /* 0x000fcc0003fae000 */
[----:B------:R2:W4:Y:S01]  /*f1c0*/  MUFU.EX2 R99, R5 ;  /* 0x0000000500637308 */ /* 0x0005220000000800 */
[----:B---3--:R-:W-:Y:S02]  /*f1d0*/  FFMA2 R6, R102.F32x2.HI_LO, UR36.F32, R0.F32 ;  /* 0x0000002466067c49 */ /* 0x008fe40009200000 */
[----:B-----5:R-:W-:Y:S01]  /*f1e0*/  @!P4 FMUL R97, R97, R97 ;  /* 0x000000616161c220 */ /* 0x020fe20000400000 */
[----:B------:R-:W-:Y:S02]  /*f1f0*/  @!P6 FMUL R8, R8, 0.5 ;  /* 0x3f0000000808e820 */ /* 0x000fe40000400000 */
[----:B------:R-:W-:Y:S01]  /*f200*/  FSETP.GEU.AND P4, PT, R6, -126, PT ;  /* 0xc2fc00000600780b */ /* 0x000fe20003f8e000 */
[----:B------:R-:W-:Y:S01]  /*f210*/  @!P5 FMUL R9, R9, 0.5 ;  /* 0x3f0000000909d820 */ /* 0x000fe20000400000 */
[----:B------:R-:W3:Y:S01]  /*f220*/  MUFU.EX2 R100, R10 ;  /* 0x0000000a00647308 */ /* 0x000ee20000000800 */
[----:B-1----:R-:W-:Y:S01]  /*f230*/  @!P3 FMUL R98, R98, R98 ;  /* 0x000000626262b220 */ /* 0x002fe20000400000 */
[----:B------:R-:W-:-:S06]  /*f240*/  FSETP.GEU.AND P3, PT, R7, -126, PT ;  /* 0xc2fc00000700780b */ /* 0x000fcc0003f6e000 */
[----:B------:R1:W5:Y:S01]  /*f250*/  MUFU.EX2 R101, R11 ;  /* 0x0000000b00657308 */ /* 0x0003620000000800 */
[----:B--2---:R-:W-:Y:S02]  /*f260*/  FFMA2 R4, R104.F32x2.HI_LO, UR36.F32, R0.F32 ;  /* 0x0000002468047c49 */ /* 0x004fe40009200000 */
[----:B----4-:R-:W-:Y:S01]  /*f270*/  @!P2 FMUL R99, R99, R99 ;  /* 0x000000636363a220 */ /* 0x010fe20000400000 */
[----:B------:R-:W-:Y:S02]  /*f280*/  @!P4 FMUL R6, R6, 0.5 ;  /* 0x3f0000000606c820 */ /* 0x000fe40000400000 */
[----:B------:R-:W-:Y:S01]  /*f290*/  FSETP.GEU.AND P2, PT, R4, -126, PT ;  /* 0xc2fc00000400780b */ /* 0x000fe20003f4e000 */
[----:B------:R-:W-:Y:S01]  /*f2a0*/  @!P3 FMUL R7, R7, 0.5 ;  /* 0x3f0000000707b820 */ /* 0x000fe20000400000 */
[----:B------:R-:W2:Y:S01]  /*f2b0*/  MUFU.EX2 R102, R8 ;  /* 0x0000000800667308 */ /* 0x000ea20000000800 */
[----:B---3--:R-:W-:Y:S01]  /*f2c0*/  @!P1 FMUL R100, R100, R100 ;  /* 0x0000006464649220 */ /* 0x008fe20000400000 */
[----:B------:R-:W-:-:S06]  /*f2d0*/  FSETP.GEU.AND P1, PT, R5, -126, PT ;  /* 0xc2fc00000500780b */ /* 0x000fcc0003f2e000 */
[----:B------:R3:W4:Y:S01]  /*f2e0*/  MUFU.EX2 R103, R9 ;  /* 0x0000000900677308 */ /* 0x0007220000000800 */
[----:B-1----:R-:W-:Y:S02]  /*f2f0*/  FFMA2 R10, R106.F32x2.HI_LO, UR36.F32, R0.F32 ;  /* 0x000000246a0a7c49 */ /* 0x002fe40009200000 */
[----:B-----5:R-:W-:Y:S01]  /*f300*/  @!P0 FMUL R101, R101, R101 ;  /* 0x0000006565658220 */ /* 0x020fe20000400000 */
[----:B------:R-:W-:Y:S02]  /*f310*/  @!P2 FMUL R4, R4, 0.5 ;  /* 0x3f0000000404a820 */ /* 0x000fe40000400000 */
[----:B------:R-:W-:Y:S01]  /*f320*/  FSETP.GEU.AND P0, PT, R10, -126, PT ;  /* 0xc2fc00000a00780b */ /* 0x000fe20003f0e000 */
[----:B------:R-:W-:Y:S01]  /*f330*/  @!P1 FMUL R5, R5, 0.5 ;  /* 0x3f00000005059820 */ /* 0x000fe20000400000 */
[----:B------:R-:W1:Y:S01]  /*f340*/  MUFU.EX2 R104, R6 ;  /* 0x0000000600687308 */ /* 0x000e620000000800 */
[----:B--2---:R-:W-:Y:S01]  /*f350*/  @!P6 FMUL R102, R102, R102 ;  /* 0x000000666666e220 */ /* 0x004fe20000400000 */
[----:B------:R-:W-:-:S06]  /*f360*/  FSETP.GEU.AND P6, PT, R11, -126, PT ;  /* 0xc2fc00000b00780b */ /* 0x000fcc0003fce000 */
[----:B------:R2:W5:Y:S01]  /*f370*/  MUFU.EX2 R105, R7 ;  /* 0x0000000700697308 */ /* 0x0005620000000800 */
[----:B---3--:R-:W-:Y:S02]  /*f380*/  FFMA2 R8, R108.F32x2.HI_LO, UR36.F32, R0.F32 ;  /* 0x000000246c087c49 */ /* 0x008fe40009200000 */
[----:B------:R-:W-:Y:S01]  /*f390*/  @!P0 FMUL R10, R10, 0.5 ;  /* 0x3f0000000a0a8820 */ /* 0x000fe20000400000 */
[----:B----4-:R-:W-:Y:S02]  /*f3a0*/  @!P5 FMUL R103, R103, R103 ;  /* 0x000000676767d220 */ /* 0x010fe40000400000 */
[----:B------:R-:W-:Y:S01]  /*f3b0*/  FSETP.GEU.AND P5, PT, R8, -126, PT ;  /* 0xc2fc00000800780b */ /* 0x000fe20003fae000 */
[----:B------:R-:W-:Y:S01]  /*f3c0*/  @!P6 FMUL R11, R11, 0.5 ;  /* 0x3f0000000b0be820 */ /* 0x000fe20000400000 */
[----:B------:R-:W3:Y:S01]  /*f3d0*/  MUFU.EX2 R106, R4 ;  /* 0x00000004006a7308 */ /* 0x000ee20000000800 */
[----:B-1----:R-:W-:Y:S01]  /*f3e0*/  @!P4 FMUL R104, R104, R104 ;  /* 0x000000686868c220 */ /* 0x002fe20000400000 */
[----:B------:R-:W-:-:S06]  /*f3f0*/  FSETP.GEU.AND P4, PT, R9, -126, PT ;  /* 0xc2fc00000900780b */ /* 0x000fcc0003f8e000 */
[----:B------:R1:W4:Y:S01]  /*f400*/  MUFU.EX2 R107, R5 ;  /* 0x00000005006b7308 */ /* 0x0003220000000800 */
[----:B--2---:R-:W-:Y:S02]  /*f410*/  FFMA2 R6, R110.F32x2.HI_LO, UR36.F32, R0.F32 ;  /* 0x000000246e067c49 */ /* 0x004fe40009200000 */
[----:B-----5:R-:W-:Y:S01]  /*f420*/  @!P3 FMUL R105, R105, R105 ;  /* 0x000000696969b220 */ /* 0x020fe20000400000 */
[----:B------:R-:W-:Y:S02]  /*f430*/  @!P5 FMUL R8, R8, 0.5 ;  /* 0x3f0000000808d820 */ /* 0x000fe40000400000 */
[----:B------:R-:W-:Y:S01]  /*f440*/  FSETP.GEU.AND P3, PT, R6, -126, PT ;  /* 0xc2fc00000600780b */ /* 0x000fe20003f6e000 */
[----:B------:R-:W-:Y:S01]  /*f450*/  @!P4 FMUL R9, R9, 0.5 ;  /* 0x3f0000000909c820 */ /* 0x000fe20000400000 */
[----:B------:R-:W2:Y:S01]  /*f460*/  MUFU.EX2 R108, R10 ;  /* 0x0000000a006c7308 */ /* 0x000ea20000000800 */
[----:B---3--:R-:W-:Y:S01]  /*f470*/  @!P2 FMUL R106, R106, R106 ;  /* 0x0000006a6a6aa220 */ /* 0x008fe20000400000 */
[----:B------:R-:W-:-:S06]  /*f480*/  FSETP.GEU.AND P2, PT, R7, -126, PT ;  /* 0xc2fc00000700780b */ /* 0x000fcc0003f4e000 */
[----:B------:R3:W5:Y:S01]  /*f490*/  MUFU.EX2 R109, R11 ;  /* 0x0000000b006d7308 */ /* 0x0007620000000800 */
[----:B-1----:R-:W-:Y:S02]  /*f4a0*/  FFMA2 R4, R112.F32x2.HI_LO, UR36.F32, R0.F32 ;  /* 0x0000002470047c49 */ /* 0x002fe40009200000 */
[----:B----4-:R-:W-:Y:S01]  /*f4b0*/  @!P1 FMUL R107, R107, R107 ;  /* 0x0000006b6b6b9220 */ /* 0x010fe20000400000 */
[----:B------:R-:W-:Y:S02]  /*f4c0*/  @!P3 FMUL R6, R6, 0.5 ;  /* 0x3f0000000606b820 */ /* 0x000fe40000400000 */
[----:B------:R-:W-:Y:S01]  /*f4d0*/  FSETP.GEU.AND P1, PT, R4, -126, PT ;  /* 0xc2fc00000400780b */ /* 0x000fe20003f2e000 */
[----:B------:R-:W-:Y:S01]  /*f4e0*/  @!P2 FMUL R7, R7, 0.5 ;  /* 0x3f0000000707a820 */ /* 0x000fe20000400000 */
[----:B------:R-:W1:Y:S01]  /*f4f0*/  MUFU.EX2 R110, R8 ;  /* 0x00000008006e7308 */ /* 0x000e620000000800 */
[----:B--2---:R-:W-:Y:S01]  /*f500*/  @!P0 FMUL R108, R108, R108 ;  /* 0x0000006c6c6c8220 */ /* 0x004fe20000400000 */
[----:B------:R-:W-:-:S06]  /*f510*/  FSETP.GEU.AND P0, PT, R5, -126, PT ;  /* 0xc2fc00000500780b */ /* 0x000fcc0003f0e000 */
[----:B------:R2:W4:Y:S01]  /*f520*/  MUFU.EX2 R111, R9 ;  /* 0x00000009006f7308 */ /* 0x0005220000000800 */
[----:B---3--:R-:W-:Y:S02]  /*f530*/  FFMA2 R10, R114.F32x2.HI_LO, UR36.F32, R0.F32 ;  /* 0x00000024720a7c49 */ /* 0x008fe40009200000 */
[----:B------:R-:W-:Y:S01]  /*f540*/  @!P1 FMUL R4, R4, 0.5 ;  /* 0x3f00000004049820 */ /* 0x000fe20000400000 */
[----:B-----5:R-:W-:Y:S02]  /*f550*/  @!P6 FMUL R109, R109, R109 ;  /* 0x0000006d6d6de220 */ /* 0x020fe40000400000 */
        /* <DEDUP_REMOVED lines=23> */
[----:B------:R-:W2:Y:S01]  /*f6d0*/  MUFU.EX2 R118, R8 ;  /* 0x0000000800767308 */ /* 0x000ea20000000800 */
[----:B---3--:R-:W-:Y:S01]  /*f6e0*/  FFMA2 R4, R120.F32x2.HI_LO, UR36.F32, R0.F32 ;  /* 0x0000002478047c49 */ /* 0x008fe20009200000 */
[----:B------:R-:W-:Y:S01]  /*f6f0*/  MOV R0, UR5 ;  /* 0x0000000500007c02 */ /* 0x000fe20008000f00 */
[----:B----4-:R-:W-:Y:S01]  /*f700*/  @!P0 FMUL R115, R115, R115 ;  /* 0x0000007373738220 */ /* 0x010fe20000400000 */
[----:B------:R-:W-:Y:S02]  /*f710*/  @!P2 FMUL R6, R6, 0.5 ;  /* 0x3f0000000606a820 */ /* 0x000fe40000400000 */
[----:B------:R-:W-:Y:S01]  /*f720*/  FSETP.GEU.AND P0, PT, R4, -126, PT ;  /* 0xc2fc00000400780b */ /* 0x000fe20003f0e000 */
[----:B------:R-:W-:Y:S01]  /*f730*/  @!P1 FMUL R7, R7, 0.5 ;  /* 0x3f00000007079820 */ /* 0x000fe20000400000 */
[----:B------:R-:W3:Y:S01]  /*f740*/  MUFU.EX2 R116, R10 ;  /* 0x0000000a00747308 */ /* 0x000ee20000000800 */
[----:B-1----:R-:W-:Y:S01]  /*f750*/  @!P5 FMUL R117, R117, R117 ;  /* 0x000000757575d220 */ /* 0x002fe20000400000 */
[----:B------:R-:W-:Y:S01]  /*f760*/  FSETP.GEU.AND P5, PT, R150, -126, PT ;  /* 0xc2fc00009600780b */ /* 0x000fe20003fae000 */
[----:B------:R1:W-:Y:S05]  /*f770*/  SYNCS.ARRIVE.TRANS64.A1T0 RZ, [R0+UR37+0x140d0], RZ ;  /* 0x0140d0ff00ff79a7 */ /* 0x0003ea0008100025 */
[----:B------:R-:W4:Y:S01]  /*f780*/  MUFU.EX2 R119, R9 ;  /* 0x0000000900777308 */ /* 0x000f220000000800 */
[----:B--2---:R-:W-:Y:S01]  /*f790*/  @!P4 FMUL R118, R118, R118 ;  /* 0x000000767676c220 */ /* 0x004fe20000400000 */
[----:B------:R-:W-:Y:S01]  /*f7a0*/  FSETP.GEU.AND P4, PT, R151, -126, PT ;  /* 0xc2fc00009700780b */ /* 0x000fe20003f8e000 */
[----:B------:R-:W-:-:S04]  /*f7b0*/  @!P0 FMUL R4, R4, 0.5 ;  /* 0x3f00000004048820 */ /* 0x000fc80000400000 */
[----:B------:R-:W-:Y:S01]  /*f7c0*/  @!P5 FMUL R150, R150, 0.5 ;  /* 0x3f0000009696d820 */ /* 0x000fe20000400000 */
[----:B------:R-:W2:Y:S01]  /*f7d0*/  MUFU.EX2 R120, R6 ;  /* 0x0000000600787308 */ /* 0x000ea20000000800 */
[----:B---3--:R-:W-:Y:S01]  /*f7e0*/  @!P6 FMUL R116, R116, R116 ;  /* 0x000000747474e220 */ /* 0x008fe20000400000 */
[----:B------:R-:W-:-:S05]  /*f7f0*/  FSETP.GEU.AND P6, PT, R5, -126, PT ;  /* 0xc2fc00000500780b */ /* 0x000fca0003fce000 */
[----:B------:R-:W-:Y:S01]  /*f800*/  @!P4 FMUL R151, R151, 0.5 ;  /* 0x3f0000009797c820 */ /* 0x000fe20000400000 */
[----:B------:R-:W3:Y:S01]  /*f810*/  MUFU.EX2 R121, R7 ;  /* 0x0000000700797308 */ /* 0x000ee20000000800 */
[----:B----4-:R-:W-:Y:S01]  /*f820*/  @!P3 FMUL R119, R119, R119 ;  /* 0x000000777777b220 */ /* 0x010fe20000400000 */
[----:B------:R-:W-:-:S05]  /*f830*/  FSETP.GEU.AND P3, PT, R24, -126, PT ;  /* 0xc2fc00001800780b */ /* 0x000fca0003f6e000 */
[----:B------:R-:W-:Y:S01]  /*f840*/  @!P6 FMUL R5, R5, 0.5 ;  /* 0x3f0000000505e820 */ /* 0x000fe20000400000 */
[----:B------:R-:W4:Y:S01]  /*f850*/  MUFU.EX2 R122, R4 ;  /* 0x00000004007a7308 */ /* 0x000f220000000800 */
        /* <DEDUP_REMOVED lines=29> */
[----:B------:R-:W-:-:S04]  /*fa30*/  FSETP.GEU.AND P2, PT, R32, -126, PT ;  /* 0xc2fc00002000780b */ /* 0x000fc80003f4e000 */
[----:B------:R-:W-:Y:S01]  /*fa40*/  F2FP.BF16.F32.PACK_AB R24, R153, R152 ;  /* 0x000000989918723e */ /* 0x000fe200000010ff */
[----:B------:R-:W-:Y:S01]  /*fa50*/  @!P3 FMUL R31, R31, 0.5 ;  /* 0x3f0000001f1fb820 */ /* 0x000fe20000400000 */
[----:B------:R-:W3:Y:S01]  /*fa60*/  MUFU.EX2 R158, R28 ;  /* 0x0000001c009e7308 */ /* 0x000ee20000000800 */
[----:B----4-:R-:W-:Y:S01]  /*fa70*/  @!P1 FMUL R154, R154, R154 ;  /* 0x0000009a9a9a9220 */ /* 0x010fe20000400000 */
[----:B------:R-:W-:-:S05]  /*fa80*/  FSETP.GEU.AND P1, PT, R33, -126, PT ;  /* 0xc2fc00002100780b */ /* 0x000fca0003f2e000 */
[----:B------:R-:W-:Y:S01]  /*fa90*/  @!P2 FMUL R32, R32, 0.5 ;  /* 0x3f0000002020a820 */ /* 0x000fe20000400000 */
[----:B------:R-:W4:Y:S01]  /*faa0*/  MUFU.EX2 R159, R29 ;  /* 0x0000001d009f7308 */ /* 0x000f220000000800 */
[----:B--2---:R-:W-:Y:S01]  /*fab0*/  @!P0 FMUL R155, R155, R155 ;  /* 0x0000009b9b9b8220 */ /* 0x004fe20000400000 */
[----:B------:R-:W-:-:S04]  /*fac0*/  FSETP.GEU.AND P0, PT, R34, -126, PT ;  /* 0xc2fc00002200780b */ /* 0x000fc80003f0e000 */
[----:B------:R-:W-:Y:S01]  /*fad0*/  F2FP.BF16.F32.PACK_AB R25, R155, R154 ;  /* 0x0000009a9b19723e */ /* 0x000fe200000010ff */
[----:B------:R-:W-:Y:S01]  /*fae0*/  @!P1 FMUL R33, R33, 0.5 ;  /* 0x3f00000021219820 */ /* 0x000fe20000400000 */
[----:B------:R-:W2:Y:S01]  /*faf0*/  MUFU.EX2 R160, R30 ;  /* 0x0000001e00a07308 */ /* 0x000ea20000000800 */
[----:B---3--:R-:W-:Y:S01]  /*fb00*/  @!P6 FMUL R158, R158, R158 ;  /* 0x0000009e9e9ee220 */ /* 0x008fe20000400000 */
[----:B------:R-:W-:-:S05]  /*fb10*/  FSETP.GEU.AND P6, PT, R35, -126, PT ;  /* 0xc2fc00002300780b */ /* 0x000fca0003fce000 */
[----:B------:R-:W-:Y:S01]  /*fb20*/  @!P0 FMUL R34, R34, 0.5 ;  /* 0x3f00000022228820 */ /* 0x000fe20000400000 */
[----:B------:R-:W3:Y:S01]  /*fb30*/  MUFU.EX2 R161, R31 ;  /* 0x0000001f00a17308 */ /* 0x000ee20000000800 */
[----:B----4-:R-:W-:Y:S01]  /*fb40*/  @!P5 FMUL R159, R159, R159 ;  /* 0x0000009f9f9fd220 */ /* 0x010fe20000400000 */
[----:B------:R-:W-:-:S04]  /*fb50*/  FSETP.GEU.AND P5, PT, R36, -126, PT ;  /* 0xc2fc00002400780b */ /* 0x000fc80003fae000 */
[----:B------:R-:W-:Y:S01]  /*fb60*/  F2FP.BF16.F32.PACK_AB R26, R159, R158 ;  /* 0x0000009e9f1a723e */ /* 0x000fe200000010ff */
        /* <DEDUP_REMOVED lines=120> */
[----:B------:R-:W-:Y:S02]  /*102f0*/  FSETP.GEU.AND P6, PT, R67, -126, PT ;  /* 0xc2fc00004300780b */ /* 0x000fe40003fce000 */
[----:B------:R-:W-:-:S03]  /*10300*/  F2FP.BF16.F32.PACK_AB R60, R129, R128 ;  /* 0x00000080813c723e */ /* 0x000fc600000010ff */
[----:B------:R-:W-:Y:S01]  /*10310*/  @!P0 FMUL R66, R66, 0.5 ;  /* 0x3f00000042428820 */ /* 0x000fe20000400000 */
[----:B------:R-:W4:Y:S01]  /*10320*/  MUFU.EX2 R189, R63 ;  /* 0x0000003f00bd7308 */ /* 0x000f220000000800 */
[----:B--2---:R-:W-:Y:S01]  /*10330*/  @!P5 FMUL R187, R187, R187 ;  /* 0x000000bbbbbbd220 */ /* 0x004fe20000400000 */
[----:B------:R-:W-:Y:S02]  /*10340*/  FSETP.GEU.AND P5, PT, R68, -126, PT ;  /* 0xc2fc00004400780b */ /* 0x000fe40003fae000 */
[----:B------:R-:W-:Y:S02]  /*10350*/  F2FP.BF16.F32.PACK_AB R61, R131, R130 ;  /* 0x00000082833d723e */ /* 0x000fe400000010ff */
[----:B------:R-:W-:Y:S01]  /*10360*/  F2FP.BF16.F32.PACK_AB R40, R187, R186 ;  /* 0x000000babb28723e */ /* 0x000fe200000010ff */
[----:B------:R-:W-:Y:S01]  /*10370*/  @!P6 FMUL R67, R67, 0.5 ;  /* 0x3f0000004343e820 */ /* 0x000fe20000400000 */
[----:B------:R-:W2:Y:S01]  /*10380*/  MUFU.EX2 R42, R64 ;  /* 0x00000040002a7308 */ /* 0x000ea20000000800 */
[----:B---3--:R-:W-:Y:S01]  /*10390*/  @!P4 FMUL R188, R188, R188 ;  /* 0x000000bcbcbcc220 */ /* 0x008fe20000400000 */
[----:B------:R-:W-:-:S02]  /*103a0*/  FSETP.GEU.AND P4, PT, R69, -126, PT ;  /* 0xc2fc00004500780b */ /* 0x000fc40003f8e000 */
[----:B------:R-:W-:-:S03]  /*103b0*/  F2FP.BF16.F32.PACK_AB R62, R133, R132 ;  /* 0x00000084853e723e */ /* 0x000fc600000010ff */
[----:B------:R-:W-:Y:S01]  /*103c0*/  @!P5 FMUL R68, R68, 0.5 ;  /* 0x3f0000004444d820 */ /* 0x000fe20000400000 */
[----:B------:R-:W3:Y:S01]  /*103d0*/  MUFU.EX2 R50, R65 ;  /* 0x0000004100327308 */ /* 0x000ee20000000800 */
[----:B----4-:R-:W-:Y:S01]  /*103e0*/  @!P3 FMUL R189, R189, R189 ;  /* 0x000000bdbdbdb220 */ /* 0x010fe20000400000 */
[----:B------:R-:W-:Y:S02]  /*103f0*/  FSETP.GEU.AND P3, PT, R70, -126, PT ;  /* 0xc2fc00004600780b */ /* 0x000fe40003f6e000 */
[----:B------:R-:W-:Y:S02]  /*10400*/  F2FP.BF16.F32.PACK_AB R63, R135, R134 ;  /* 0x00000086873f723e */ /* 0x000fe400000010ff */
[----:B------:R-:W-:Y:S01]  /*10410*/  F2FP.BF16.F32.PACK_AB R41, R189, R188 ;  /* 0x000000bcbd29723e */ /* 0x000fe200000010ff */
[----:B------:R-:W-:Y:S01]  /*10420*/  @!P4 FMUL R69, R69, 0.5 ;  /* 0x3f0000004545c820 */ /* 0x000fe20000400000 */
[----:B------:R-:W4:Y:S01]  /*10430*/  MUFU.EX2 R43, R66 ;  /* 0x00000042002b7308 */ /* 0x000f220000000800 */
[----:B--2---:R-:W-:Y:S01]  /*10440*/  @!P2 FMUL R42, R42, R42 ;  /* 0x0000002a2a2aa220 */ /* 0x004fe20000400000 */
[----:B------:R-:W-:-:S02]  /*10450*/  FSETP.GEU.AND P2, PT, R71, -126, PT ;  /* 0xc2fc00004700780b */ /* 0x000fc40003f4e000 */
[----:B------:R-:W-:Y:S02]  /*10460*/  F2FP.BF16.F32.PACK_AB R64, R137, R136 ;  /* 0x000000888940723e */ /* 0x000fe400000010ff */
[----:B------:R2:W-:Y:S01]  /*10470*/  STL [R1+0x18], R42 ;  /* 0x0000182a01007387 */ /* 0x0005e20000100800 */
[----:B------:R-:W-:Y:S01]  /*10480*/  @!P3 FMUL R70, R70, 0.5 ;  /* 0x3f0000004646b820 */ /* 0x000fe20000400000 */
[----:B------:R-:W5:Y:S01]  /*10490*/  MUFU.EX2 R49, R67 ;  /* 0x0000004300317308 */ /* 0x000f620000000800 */
[----:B---3--:R-:W-:Y:S01]  /*104a0*/  @!P1 FMUL R50, R50, R50 ;  /* 0x0000003232329220 */ /* 0x008fe20000400000 */
[----:B------:R-:W-:Y:S02]  /*104b0*/  FSETP.GEU.AND P1, PT, R72, -126, PT ;  /* 0xc2fc00004800780b */ /* 0x000fe40003f2e000 */
[----:B------:R-:W-:Y:S02]  /*104c0*/  F2FP.BF16.F32.PACK_AB R65, R139, R138 ;  /* 0x0000008a8b41723e */ /* 0x000fe400000010ff */
[----:B------:R-:W-:Y:S01]  /*104d0*/  STL [R1+0x1c], R50 ;  /* 0x00001c3201007387 */ /* 0x000fe20000100800 */
[----:B------:R-:W-:Y:S01]  /*104e0*/  @!P2 FMUL R71, R71, 0.5 ;  /* 0x3f0000004747a820 */ /* 0x000fe20000400000 */
[----:B------:R-:W3:Y:S01]  /*104f0*/  MUFU.EX2 R44, R68 ;  /* 0x00000044002c7308 */ /* 0x000ee20000000800 */
[----:B----4-:R-:W-:Y:S01]  /*10500*/  @!P0 FMUL R43, R43, R43 ;  /* 0x0000002b2b2b8220 */ /* 0x010fe20000400000 */
[----:B------:R-:W-:-:S02]  /*10510*/  FSETP.GEU.AND P0, PT, R73, -126, PT ;  /* 0xc2fc00004900780b */ /* 0x000fc40003f0e000 */
[----:B------:R-:W-:Y:S02]  /*10520*/  F2FP.BF16.F32.PACK_AB R66, R141, R140 ;  /* 0x0000008c8d42723e */ /* 0x000fe400000010ff */
[----:B------:R4:W-:Y:S01]  /*10530*/  STL [R1+0x20], R43 ;  /* 0x0000202b01007387 */ /* 0x0009e20000100800 */
[----:B------:R-:W-:Y:S01]  /*10540*/  @!P1 FMUL R72, R72, 0.5 ;  /* 0x3f00000048489820 */ /* 0x000fe20000400000 */
[----:B------:R-:W1:Y:S01]  /*10550*/  MUFU.EX2 R48, R69 ;  /* 0x0000004500307308 */ /* 0x000e620000000800 */
[----:B-----5:R-:W-:Y:S01]  /*10560*/  @!P6 FMUL R49, R49, R49 ;  /* 0x000000313131e220 */ /* 0x020fe20000400000 */
[----:B------:R-:W-:Y:S02]  /*10570*/  FSETP.GEU.AND P6, PT, R74, -126, PT ;  /* 0xc2fc00004a00780b */ /* 0x000fe40003fce000 */
[----:B------:R-:W-:Y:S02]  /*10580*/  F2FP.BF16.F32.PACK_AB R67, R143, R142 ;  /* 0x0000008e8f43723e */ /* 0x000fe400000010ff */
[----:B------:R-:W-:Y:S01]  /*10590*/  STL [R1+0x24], R49 ;  /* 0x0000243101007387 */ /* 0x000fe20000100800 */
[----:B------:R-:W-:Y:S01]  /*105a0*/  @!P0 FMUL R73, R73, 0.5 ;  /* 0x3f00000049498820 */ /* 0x000fe20000400000 */
[----:B------:R-:W5:Y:S01]  /*105b0*/  MUFU.EX2 R45, R70 ;  /* 0x00000046002d7308 */ /* 0x000f620000000800 */
[----:B---3--:R-:W-:Y:S01]  /*105c0*/  @!P5 FMUL R44, R44, R44 ;  /* 0x0000002c2c2cd220 */ /* 0x008fe20000400000 */
[----:B------:R-:W-:-:S02]  /*105d0*/  FSETP.GEU.AND P5, PT, R75, -126, PT ;  /* 0xc2fc00004b00780b */ /* 0x000fc40003fae000 */
[----:B--2---:R-:W-:Y:S02]  /*105e0*/  F2FP.BF16.F32.PACK_AB R42, R50, R42 ;  /* 0x0000002a322a723e */ /* 0x004fe400000010ff */
[----:B------:R2:W-:Y:S01]  /*105f0*/  STL [R1+0x28], R44 ;  /* 0x0000282c01007387 */ /* 0x0005e20000100800 */
[----:B------:R-:W-:Y:S01]  /*10600*/  @!P6 FMUL R74, R74, 0.5 ;  /* 0x3f0000004a4ae820 */ /* 0x000fe20000400000 */
[----:B------:R-:W3:Y:S01]  /*10610*/  MUFU.EX2 R47, R71 ;  /* 0x00000047002f7308 */ /* 0x000ee20000000800 */
[----:B-1----:R-:W-:Y:S01]  /*10620*/  @!P4 FMUL R48, R48, R48 ;  /* 0x000000303030c220 */ /* 0x002fe20000400000 */
[----:B------:R-:W-:Y:S02]  /*10630*/  FSETP.GEU.AND P4, PT, R76, -126, PT ;  /* 0xc2fc00004c00780b */ /* 0x000fe40003f8e000 */
[----:B------:R-:W-:Y:S02]  /*10640*/  F2FP.BF16.F32.PACK_AB R68, R145, R144 ;  /* 0x000000909144723e */ /* 0x000fe400000010ff */
[----:B------:R-:W-:Y:S01]  /*10650*/  STL [R1+0x2c], R48 ;  /* 0x00002c3001007387 */ /* 0x000fe20000100800 */
[----:B------:R-:W-:Y:S01]  /*10660*/  @!P5 FMUL R75, R75, 0.5 ;  /* 0x3f0000004b4bd820 */ /* 0x000fe20000400000 */
[----:B------:R-:W1:Y:S01]  /*10670*/  MUFU.EX2 R5, R72 ;  /* 0x0000004800057308 */ /* 0x000e620000000800 */
[----:B-----5:R-:W-:Y:S01]  /*10680*/  @!P3 FMUL R45, R45, R45 ;  /* 0x0000002d2d2db220 */ /* 0x020fe20000400000 */
[----:B------:R-:W-:-:S02]  /*10690*/  FSETP.GEU.AND P3, PT, R77, -126, PT ;  /* 0xc2fc00004d00780b */ /* 0x000fc40003f6e000 */
[----:B----4-:R-:W-:Y:S02]  /*106a0*/  F2FP.BF16.F32.PACK_AB R43, R49, R43 ;  /* 0x0000002b312b723e */ /* 0x010fe400000010ff */
        /* <DEDUP_REMOVED lines=9> */
[----:B-1----:R-:W-:Y:S01]  /*10740*/  @!P1 FMUL R5, R5, R5 ;  /* 0x0000000505059220 */ /* 0x002fe20000400000 */
[----:B------:R-:W-:-:S02]  /*10750*/  FSETP.GEU.AND P1, PT, R79, -126, PT ;  /* 0xc2fc00004f00780b */ /* 0x000fc40003f2e000 */
[----:B--2---:R-:W-:Y:S02]  /*10760*/  F2FP.BF16.F32.PACK_AB R44, R48, R44 ;  /* 0x0000002c302c723e */ /* 0x004fe400000010ff */
[----:B------:R-:W-:Y:S01]  /*10770*/  STL [R1+0x38], R5 ;  /* 0x0000380501007387 */ /* 0x000fe20000100800 */
[----:B------:R-:W-:Y:S01]  /*10780*/  @!P2 FMUL R78, R78, 0.5 ;  /* 0x3f0000004e4ea820 */ /* 0x000fe20000400000 */
[----:B------:R-:W1:Y:S01]  /*10790*/  MUFU.EX2 R4, R75 ;  /* 0x0000004b00047308 */ /* 0x000e620000000800 */
[----:B-----5:R-:W-:Y:S01]  /*107a0*/  @!P0 FMUL R46, R46, R46 ;  /* 0x0000002e2e2e8220 */ /* 0x020fe20000400000 */
[----:B------:R-:W-:Y:S02]  /*107b0*/  FSETP.GEU.AND P0, PT, R80, -126, PT ;  /* 0xc2fc00005000780b */ /* 0x000fe40003f0e000 */
[----:B------:R-:W-:Y:S02]  /*107c0*/  F2FP.BF16.F32.PACK_AB R70, R149, R148 ;  /* 0x000000949546723e */ /* 0x000fe400000010ff */
[----:B------:R2:W-:Y:S01]  /*107d0*/  STL [R1+0x3c], R46 ;  /* 0x00003c2e01007387 */ /* 0x0005e20000100800 */
[----:B------:R-:W-:Y:S01]  /*107e0*/  @!P1 FMUL R79, R79, 0.5 ;  /* 0x3f0000004f4f9820 */ /* 0x000fe20000400000 */
[----:B------:R-:W5:Y:S01]  /*107f0*/  MUFU.EX2 R9, R76 ;  /* 0x0000004c00097308 */ /* 0x000f620000000800 */
[----:B---3--:R-:W-:Y:S01]  /*10800*/  @!P6 FMUL R7, R7, R7 ;  /* 0x000000070707e220 */ /* 0x008fe20000400000 */
[----:B------:R-:W-:-:S02]  /*10810*/  FSETP.GEU.AND P6, PT, R81, -126, PT ;  /* 0xc2fc00005100780b */ /* 0x000fc40003fce000 */
[----:B----4-:R-:W-:Y:S02]  /*10820*/  F2FP.BF16.F32.PACK_AB R45, R47, R45 ;  /* 0x0000002d2f2d723e */ /* 0x010fe400000010ff */
[----:B------:R3:W-:Y:S01]  /*10830*/  STL [R1+0x40], R7 ;  /* 0x0000400701007387 */ /* 0x0007e20000100800 */
[----:B------:R-:W-:Y:S01]  /*10840*/  @!P0 FMUL R80, R80, 0.5 ;  /* 0x3f00000050508820 */ /* 0x000fe20000400000 */
[----:B------:R-:W4:Y:S01]  /*10850*/  MUFU.EX2 R6, R77 ;  /* 0x0000004d00067308 */ /* 0x000f220000000800 */
[----:B-1----:R-:W-:Y:S01]  /*10860*/  @!P5 FMUL R4, R4, R4 ;  /* 0x000000040404d220 */ /* 0x002fe20000400000 */
[----:B------:R-:W-:Y:S02]  /*10870*/  FSETP.GEU.AND P5, PT, R82, -126, PT ;  /* 0xc2fc00005200780b */ /* 0x000fe40003fae000 */
[----:B------:R-:W-:Y:S02]  /*10880*/  F2FP.BF16.F32.PACK_AB R71, R93, R92 ;  /* 0x0000005c5d47723e */ /* 0x000fe400000010ff */
[----:B------:R3:W-:Y:S01]  /*10890*/  STL [R1+0x44], R4 ;  /* 0x0000440401007387 */ /* 0x0007e20000100800 */
[----:B------:R-:W-:Y:S01]  /*108a0*/  @!P6 FMUL R81, R81, 0.5 ;  /* 0x3f0000005151e820 */ /* 0x000fe20000400000 */
[----:B------:R-:W1:Y:S01]  /*108b0*/  MUFU.EX2 R11, R78 ;  /* 0x0000004e000b7308 */ /* 0x000e620000000800 */
[----:B-----5:R-:W-:Y:S01]  /*108c0*/  @!P4 FMUL R9, R9, R9 ;  /* 0x000000090909c220 */ /* 0x020fe20000400000 */
[----:B------:R-:W-:-:S02]  /*108d0*/  FSETP.GEU.AND P4, PT, R83, -126, PT ;  /* 0xc2fc00005300780b */ /* 0x000fc40003f8e000 */
[----:B------:R-:W-:Y:S02]  /*108e0*/  F2FP.BF16.F32.PACK_AB R72, R95, R94 ;  /* 0x0000005e5f48723e */ /* 0x000fe400000010ff */
[----:B------:R3:W-:Y:S01]  /*108f0*/  STL [R1+0x48], R9 ;  /* 0x0000480901007387 */ /* 0x0007e20000100800 */
[----:B------:R-:W-:Y:S01]  /*10900*/  @!P5 FMUL R82, R82, 0.5 ;  /* 0x3f0000005252d820 */ /* 0x000fe20000400000 */
[----:B------:R-:W5:Y:S01]  /*10910*/  MUFU.EX2 R8, R79 ;  /* 0x0000004f00087308 */ /* 0x000f620000000800 */
[----:B----4-:R-:W-:Y:S01]  /*10920*/  @!P3 FMUL R6, R6, R6 ;  /* 0x000000060606b220 */ /* 0x010fe20000400000 */
[----:B------:R-:W-:Y:S02]  /*10930*/  FSETP.GEU.AND P3, PT, R84, -126, PT ;  /* 0xc2fc00005400780b */ /* 0x000fe40003f6e000 */
[----:B------:R-:W-:Y:S02]  /*10940*/  F2FP.BF16.F32.PACK_AB R73, R97, R96 ;  /* 0x000000606149723e */ /* 0x000fe400000010ff */
[----:B------:R3:W-:Y:S01]  /*10950*/  STL [R1+0x4c], R6 ;  /* 0x00004c0601007387 */ /* 0x0007e20000100800 */
[----:B------:R-:W-:Y:S01]  /*10960*/  @!P4 FMUL R83, R83, 0.5 ;  /* 0x3f0000005353c820 */ /* 0x000fe20000400000 */
[----:B------:R-:W4:Y:S01]  /*10970*/  MUFU.EX2 R157, R80 ;  /* 0x00000050009d7308 */ /* 0x000f220000000800 */
[----:B-1----:R-:W-:Y:S01]  /*10980*/  @!P2 FMUL R11, R11, R11 ;  /* 0x0000000b0b0ba220 */ /* 0x002fe20000400000 */
        /* <DEDUP_REMOVED lines=11> */
[----:B----4-:R-:W-:Y:S01]  /*10a40*/  @!P0 FMUL R157, R157, R157 ;  /* 0x0000009d9d9d8220 */ /* 0x010fe20000400000 */
[----:B------:R-:W-:-:S02]  /*10a50*/  FSETP.GEU.AND P0, PT, R87, -126, PT ;  /* 0xc2fc00005700780b */ /* 0x000fc40003f0e000 */
[----:B------:R-:W-:Y:S02]  /*10a60*/  F2FP.BF16.F32.PACK_AB R76, R103, R102 ;  /* 0x00000066674c723e */ /* 0x000fe400000010ff */
[----:B------:R3:W-:Y:S01]  /*10a70*/  STL [R1+0x58], R157 ;  /* 0x0000589d01007387 */ /* 0x0007e20000100800 */
[----:B------:R-:W-:Y:S01]  /*10a80*/  @!P1 FMUL R86, R86, 0.5 ;  /* 0x3f00000056569820 */ /* 0x000fe20000400000 */
[----:B------:R-:W4:Y:S01]  /*10a90*/  MUFU.EX2 R21, R83 ;  /* 0x0000005300157308 */ /* 0x000f220000000800 */
[----:B-1----:R-:W-:Y:S01]  /*10aa0*/  @!P6 FMUL R10, R10, R10 ;  /* 0x0000000a0a0ae220 */ /* 0x002fe20000400000 */
[----:B------:R-:W-:Y:S02]  /*10ab0*/  LOP3.LUT P6, RZ, R3, 0x3, R2, 0x48, !PT ;  /* 0x0000000303ff7812 */ /* 0x000fe400078c4802 */
[----:B------:R-:W-:Y:S02]  /*10ac0*/  F2FP.BF16.F32.PACK_AB R77, R105, R104 ;  /* 0x00000068694d723e */ /* 0x000fe400000010ff */
[----:B------:R3:W-:Y:S01]  /*10ad0*/  STL [R1+0x5c], R10 ;  /* 0x00005c0a01007387 */ /* 0x0007e20000100800 */
[----:B------:R-:W-:Y:S01]  /*10ae0*/  @!P0 FMUL R87, R87, 0.5 ;  /* 0x3f00000057578820 */ /* 0x000fe20000400000 */
[----:B------:R-:W1:Y:S01]  /*10af0*/  MUFU.EX2 R14, R84 ;  /* 0x00000054000e7308 */ /* 0x000e620000000800 */
[----:B-----5:R-:W-:Y:S01]  /*10b00*/  @!P5 FMUL R20, R20, R20 ;  /* 0x000000141414d220 */ /* 0x020fe20000400000 */
[----:B------:R-:W-:-:S02]  /*10b10*/  F2FP.BF16.F32.PACK_AB R78, R107, R106 ;  /* 0x0000006a6b4e723e */ /* 0x000fc400000010ff */
[----:B------:R-:W-:Y:S02]  /*10b20*/  F2FP.BF16.F32.PACK_AB R79, R109, R108 ;  /* 0x0000006c6d4f723e */ /* 0x000fe400000010ff */
[----:B------:R3:W-:Y:S01]  /*10b30*/  STL [R1+0x60], R20 ;  /* 0x0000601401007387 */ /* 0x0007e20000100800 */
[----:B------:R-:W-:Y:S01]  /*10b40*/  F2FP.BF16.F32.PACK_AB R80, R111, R110 ;  /* 0x0000006e6f50723e */ /* 0x000fe200000010ff */
[----:B------:R-:W5:Y:S01]  /*10b50*/  MUFU.EX2 R15, R85 ;  /* 0x00000055000f7308 */ /* 0x000f620000000800 */
[----:B----4-:R-:W-:Y:S01]  /*10b60*/  @!P4 FMUL R21, R21, R21 ;  /* 0x000000151515c220 */ /* 0x010fe20000400000 */
[----:B------:R-:W-:Y:S02]  /*10b70*/  F2FP.BF16.F32.PACK_AB R81, R113, R112 ;  /* 0x000000707151723e */ /* 0x000fe400000010ff */
[----:B------:R-:W-:Y:S02]  /*10b80*/  F2FP.BF16.F32.PACK_AB R82, R115, R114 ;  /* 0x000000727352723e */ /* 0x000fe400000010ff */
[----:B------:R3:W-:Y:S01]  /*10b90*/  STL [R1+0x64], R21 ;  /* 0x0000641501007387 */ /* 0x0007e20000100800 */
[----:B------:R-:W-:Y:S01]  /*10ba0*/  F2FP.BF16.F32.PACK_AB R83, R117, R116 ;  /* 0x000000747553723e */ /* 0x000fe200000010ff */
[----:B------:R-:W4:Y:S01]  /*10bb0*/  MUFU.EX2 R12, R86 ;  /* 0x00000056000c7308 */ /* 0x000f220000000800 */
[----:B-1----:R-:W-:Y:S01]  /*10bc0*/  @!P3 FMUL R14, R14, R14 ;  /* 0x0000000e0e0eb220 */ /* 0x002fe20000400000 */
[----:B------:R-:W-:-:S02]  /*10bd0*/  F2FP.BF16.F32.PACK_AB R84, R119, R118 ;  /* 0x000000767754723e */ /* 0x000fc400000010ff */
[----:B--2---:R-:W-:Y:S02]  /*10be0*/  F2FP.BF16.F32.PACK_AB R46, R46, R5 ;  /* 0x000000052e2e723e */ /* 0x004fe400000010ff */
[----:B------:R3:W-:Y:S01]  /*10bf0*/  STL [R1+0x70], R14 ;  /* 0x0000700e01007387 */ /* 0x0007e20000100800 */
[----:B------:R-:W-:Y:S01]  /*10c00*/  F2FP.BF16.F32.PACK_AB R47, R4, R7 ;  /* 0x00000007042f723e */ /* 0x000fe200000010ff */
[----:B------:R-:W1:Y:S01]  /*10c10*/  MUFU.EX2 R13, R87 ;  /* 0x00000057000d7308 */ /* 0x000e620000000800 */
[----:B-----5:R-:W-:Y:S01]  /*10c20*/  @!P2 FMUL R15, R15, R15 ;  /* 0x0000000f0f0fa220 */ /* 0x020fe20000400000 */
[----:B------:R-:W-:Y:S02]  /*10c30*/  F2FP.BF16.F32.PACK_AB R85, R121, R120 ;  /* 0x000000787955723e */ /* 0x000fe400000010ff */
[----:B------:R-:W-:Y:S02]  /*10c40*/  F2FP.BF16.F32.PACK_AB R48, R6, R9 ;  /* 0x000000090630723e */ /* 0x000fe400000010ff */
[----:B------:R3:W-:Y:S01]  /*10c50*/  STL [R1+0x74], R15 ;  /* 0x0000740f01007387 */ /* 0x0007e20000100800 */
[----:B------:R-:W-:Y:S01]  /*10c60*/  F2FP.BF16.F32.PACK_AB R49, R8, R11 ;  /* 0x0000000b0831723e */ /* 0x000fe200000010ff */
[----:B----4-:R-:W-:Y:S01]  /*10c70*/  @!P1 FMUL R12, R12, R12 ;  /* 0x0000000c0c0c9220 */ /* 0x010fe20000400000 */
[----:B------:R-:W-:-:S02]  /*10c80*/  F2FP.BF16.F32.PACK_AB R86, R123, R122 ;  /* 0x0000007a7b56723e */ /* 0x000fc400000010ff */
[----:B------:R-:W-:Y:S02]  /*10c90*/  F2FP.BF16.F32.PACK_AB R50, R10, R157 ;  /* 0x0000009d0a32723e */ /* 0x000fe400000010ff */
[----:B------:R3:W-:Y:S01]  /*10ca0*/  STL [R1+0x68], R12 ;  /* 0x0000680c01007387 */ /* 0x0007e20000100800 */
[----:B------:R-:W-:Y:S01]  /*10cb0*/  F2FP.BF16.F32.PACK_AB R51, R21, R20 ;  /* 0x000000141533723e */ /* 0x000fe200000010ff */
[----:B-1----:R-:W-:Y:S01]  /*10cc0*/  @!P0 FMUL R13, R13, R13 ;  /* 0x0000000d0d0d8220 */ /* 0x002fe20000400000 */
[----:B------:R-:W-:Y:S02]  /*10cd0*/  F2FP.BF16.F32.PACK_AB R87, R151, R150 ;  /* 0x000000969757723e */ /* 0x000fe400000010ff */
[----:B------:R-:W-:Y:S02]  /*10ce0*/  F2FP.BF16.F32.PACK_AB R52, R15, R14 ;  /* 0x0000000e0f34723e */ /* 0x000fe400000010ff */
[----:B------:R3:W-:Y:S01]  /*10cf0*/  STL [R1+0x6c], R13 ;  /* 0x00006c0d01007387 */ /* 0x0007e20000100800 */
[----:B------:R-:W-:Y:S01]  /*10d00*/  F2FP.BF16.F32.PACK_AB R53, R13, R12 ;  /* 0x0000000c0d35723e */ /* 0x000fe200000010ff */
[----:B------:R-:W-:Y:S06]  /*10d10*/  @!P6 BRA `(.L_x_245) ;  /* 0x000000000040e947 */ /* 0x000fec0003800000 */
[----:B------:R-:W-:Y:S01]  /*10d20*/  MOV R2, 0x8 ;  /* 0x0000000800027802 */ /* 0x000fe20000000f00 */
[----:B------:R-:W1:Y:S01]  /*10d30*/  LDCU.64 UR6, c[0x4][0xb0] ;  /* 0x01001600ff0677ac */ /* 0x000e620008000a00 */
[----:B---3--:R-:W-:Y:S02]  /*10d40*/  HFMA2 R12, -RZ, RZ, 0, 5.9604644775390625e-08 ;  /* 0x00000001ff0c7431 */ /* 0x008fe400000001ff */
[----:B------:R-:W-:Y:S01]  /*10d50*/  IMAD.MOV.U32 R8, RZ, RZ, 0x1be ;  /* 0x000001beff087424 */ /* 0x000fe200078e00ff */
[----:B------:R-:W2:Y:S01]  /*10d60*/  LDCU.64 UR4, c[0x4][0xb8] ;  /* 0x01001700ff0477ac */ /* 0x000ea20008000a00 */
[----:B------:R-:W3:Y:S01]  /*10d70*/  LDC.64 R2, c[0x4][R2] ;  /* 0x0100000002027b82 */ /* 0x000ee20000000a00 */
[----:B------:R-:W-:Y:S01]  /*10d80*/  IMAD.MOV.U32 R13, RZ, RZ, RZ ;  /* 0x000000ffff0d7224 */ /* 0x000fe200078e00ff */
[----:B------:R-:W4:Y:S01]  /*10d90*/  LDCU.64 UR8, c[0x4][0x20] ;  /* 0x01000400ff0877ac */ /* 0x000f220008000a00 */
[----:B-1----:R-:W-:Y:S01]  /*10da0*/  IMAD.U32 R4, RZ, RZ, UR6 ;  /* 0x00000006ff047e24 */ /* 0x002fe2000f8e00ff */
[----:B------:R-:W-:Y:S01]  /*10db0*/  MOV R5, UR7 ;  /* 0x0000000700057c02 */ /* 0x000fe20008000f00 */
[----:B--2---:R-:W-:Y:S01]  /*10dc0*/  IMAD.U32 R6, RZ, RZ, UR4 ;  /* 0x00000004ff067e24 */ /* 0x004fe2000f8e00ff */
[----:B------:R-:W-:Y:S01]  /*10dd0*/  MOV R7, UR5 ;  /* 0x0000000500077c02 */ /* 0x000fe20008000f00 */
[----:B----4-:R-:W-:Y:S01]  /*10de0*/  IMAD.U32 R10, RZ, RZ, UR8 ;  /* 0x00000008ff0a7e24 */ /* 0x010fe2000f8e00ff */
[----:B------:R-:W-:-:S02]  /*10df0*/  MOV R11, UR9 ;  /* 0x00000009000b7c02 */ /* 0x000fc40008000f00 */
[----:B------:R-:W-:-:S07]  /*10e00*/  LEPC R20, `(.L_x_245) ;  /* 0x000000001014794e */ /* 0x000fce0000000000 */
[----:B---3--:R-:W-:Y:S05]  /*10e10*/  CALL.ABS.NOINC R2 ;  /* 0x0000000002007343 */ /* 0x008fea0003c00000 */
.L_x_245:
[C---:B------:R-:W-:Y:S01]  /*10e20*/  FSETP.NEU.AND P0, PT, R17.reuse, -INF , PT ;  /* 0xff8000001100780b */ /* 0x040fe20003f0d000 */
[----:B------:R-:W1:Y:S01]  /*10e30*/  S2R R2, SR_TID.X ;  /* 0x0000000000027919 */ /* 0x000e620000002100 */
[----:B------:R-:W-:Y:S05]  /*10e40*/  WARPSYNC.ALL ;  /* 0x0000000000007948 */ /* 0x000fea0003800000 */
[----:B------:R-:W-:Y:S01]  /*10e50*/  FSEL R0, R17, RZ, P0 ;  /* 0x000000ff11007208 */ /* 0x000fe20000000000 */
[----:B------:R-:W-:Y:S01]  /*10e60*/  UIADD3 UR4, UPT, UPT, UR40, 0x20, URZ ;  /* 0x0000002028047890 */ /* 0x000fe2000fffe0ff */
[----:B------:R2:W-:Y:S03]  /*10e70*/  STTM.x32 tmem[UR40], R56 ;  /* 0x00000038000079ed */ /* 0x0005e600082c0028 */
[----:B------:R-:W-:Y:S01]  /*10e80*/  FMUL R0, R0, -UR36 ;  /* 0x8000002400007c20 */ /* 0x000fe20008400000 */
[----:B------:R-:W-:-:S03]  /*10e90*/  USHF.R.U32.HI UR4, URZ, 0x15, UR4 ;  /* 0x00000015ff047899 */ /* 0x000fc60008011604 */
[--C-:B------:R-:W-:Y:S02]  /*10ea0*/  FFMA2 R88, R88.F32x2.HI_LO, UR36.F32, R0.reuse.F32 ;  /* 0x0000002458587c49 */ /* 0x100fe40009200000 */
[----:B------:R-:W-:Y:S01]  /*10eb0*/  FFMA2 R90, R90.F32x2.HI_LO, UR36.F32, R0.F32 ;  /* 0x000000245a5a7c49 */ /* 0x000fe20009200000 */
[----:B------:R-:W-:Y:S02]  /*10ec0*/  MOV R0, UR4 ;  /* 0x0000000400007c02 */ /* 0x000fe40008000f00 */
[----:B------:R-:W-:Y:S02]  /*10ed0*/  FSETP.GEU.AND P4, PT, R88, -126, PT ;  /* 0xc2fc00005800780b */ /* 0x000fe40003f8e000 */
[----:B------:R-:W-:Y:S02]  /*10ee0*/  FSETP.GEU.AND P3, PT, R89, -126, PT ;  /* 0xc2fc00005900780b */ /* 0x000fe40003f6e000 */
[----:B------:R-:W-:Y:S02]  /*10ef0*/  FSETP.GEU.AND P2, PT, R90, -126, PT ;  /* 0xc2fc00005a00780b */ /* 0x000fe40003f4e000 */
[----:B------:R-:W-:-:S02]  /*10f00*/  FSETP.GEU.AND P1, PT, R91, -126, PT ;  /* 0xc2fc00005b00780b */ /* 0x000fc40003f2e000 */
[----:B-1----:R-:W-:-:S05]  /*10f10*/  SHF.R.U32.HI R3, RZ, 0x5, R2 ;  /* 0x00000005ff037819 */ /* 0x002fca0000011602 */
[----:B------:R-:W-:Y:S02]  /*10f20*/  @!P4 FMUL R88, R88, 0.5 ;  /* 0x3f0000005858c820 */ /* 0x000fe40000400000 */
[----:B------:R-:W-:Y:S01]  /*10f30*/  @!P3 FMUL R89, R89, 0.5 ;  /* 0x3f0000005959b820 */ /* 0x000fe20000400000 */
[----:B------:R-:W-:Y:S01]  /*10f40*/  LOP3.LUT P0, RZ, R0, 0x3, R3, 0x48, !PT ;  /* 0x0000000300ff7812 */ /* 0x000fe20007804803 */
[----:B------:R-:W-:Y:S02]  /*10f50*/  @!P2 FMUL R90, R90, 0.5 ;  /* 0x3f0000005a5aa820 */ /* 0x000fe40000400000 */
[----:B------:R-:W-:Y:S01]  /*10f60*/  @!P1 FMUL R91, R91, 0.5 ;  /* 0x3f0000005b5b9820 */ /* 0x000fe20000400000 */
[----:B--2---:R-:W1:Y:S08]  /*10f70*/  MUFU.EX2 R58, R88 ;  /* 0x00000058003a7308 */ /* 0x004e700000000800 */
[----:B------:R-:W2:Y:S08]  /*10f80*/  MUFU.EX2 R59, R89 ;  /* 0x00000059003b7308 */ /* 0x000eb00000000800 */
[----:B------:R-:W4:Y:S01]  /*10f90*/  MUFU.EX2 R56, R90 ;  /* 0x0000005a00387308 */ /* 0x000f220000000800 */
[----:B-1----:R-:W-:-:S07]  /*10fa0*/  @!P4 FMUL R58, R58, R58 ;  /* 0x0000003a3a3ac220 */ /* 0x002fce0000400000 */
[----:B------:R-:W1:Y:S01]  /*10fb0*/  MUFU.EX2 R57, R91 ;  /* 0x0000005b00397308 */ /* 0x000e620000000800 */
[----:B--2---:R-:W-:-:S05]  /*10fc0*/  @!P3 FMUL R59, R59, R59 ;  /* 0x0000003b3b3bb220 */ /* 0x004fca0000400000 */
[----:B------:R-:W-:Y:S01]  /*10fd0*/  F2FP.BF16.F32.PACK_AB R54, R59, R58 ;  /* 0x0000003a3b36723e */ /* 0x000fe200000010ff */
[----:B----4-:R-:W-:Y:S01]  /*10fe0*/  @!P2 FMUL R56, R56, R56 ;  /* 0x000000383838a220 */ /* 0x010fe20000400000 */
[----:B-1----:R-:W-:-:S05]  /*10ff0*/  @!P1 FMUL R57, R57, R57 ;  /* 0x0000003939399220 */ /* 0x002fca0000400000 */
[----:B------:R-:W-:Y:S01]  /*11000*/  F2FP.BF16.F32.PACK_AB R55, R57, R56 ;  /* 0x000000383937723e */ /* 0x000fe200000010ff */
[----:B------:R-:W-:Y:S06]  /*11010*/  @!P0 BRA `(.L_x_246) ;  /* 0x0000000000408947 */ /* 0x000fec0003800000 */
[----:B---3--:R-:W-:Y:S01]  /*11020*/  MOV R14, 0x8 ;  /* 0x00000008000e7802 */ /* 0x008fe20000000f00 */
[----:B------:R-:W1:Y:S01]  /*11030*/  LDCU.64 UR8, c[0x4][0xb0] ;  /* 0x01001600ff0877ac */ /* 0x000e620008000a00 */
[----:B------:R-:W-:Y:S02]  /*11040*/  HFMA2 R12, -RZ, RZ, 0, 5.9604644775390625e-08 ;  /* 0x00000001ff0c7431 */ /* 0x000fe400000001ff */
        /* <DEDUP_REMOVED lines=13> */
.L_x_246:
[----:B------:R-:W-:-:S04]  /*11120*/  UISETP.NE.AND UP0, UPT, UR55, URZ, UPT ;  /* 0x000000ff3700728c */ /* 0x000fc8000bf05270 */
[----:B------:R-:W-:-:S06]  /*11130*/  USEL UR4, UR48, UR47, UP0 ;  /* 0x0000002f30047287 */ /* 0x000fcc0008000000 */
[----:B------:R-:W-:Y:S01]  /*11140*/  MOV R0, UR4 ;  /* 0x0000000400007c02 */ /* 0x000fe20008000f00 */
[----:B------:R-:W-:Y:S05]  /*11150*/  WARPSYNC.ALL ;  /* 0x0000000000007948 */ /* 0x000fea0003800000 */
[----:B------:R-:W-:Y:S01]  /*11160*/  ISETP.GT.U32.AND P1, PT, R0, 0x1, PT ;  /* 0x000000010000780c */ /* 0x000fe20003f24070 */
[----:B------:R1:W-:Y:S01]  /*11170*/  STTM.x32 tmem[UR40+0x20], R24 ;  /* 0x00002018000079ed */ /* 0x0003e200082c0028 */
[----:B------:R-:W2:Y:S11]  /*11180*/  FENCE.VIEW.ASYNC.T ;  /* 0x00000000000073c6 */ /* 0x000eb60000000200 */
[----:B------:R-:W-:Y:S05]  /*11190*/  @P1 BRA `(.L_x_247) ;  /* 0x0000000000081947 */ /* 0x000fea0003800000 */
[----:B------:R-:W-:Y:S05]  /*111a0*/  BPT.TRAP 0x1 ;  /* 0x000000040000795c */ /* 0x000fea0000300000 */
[----:B------:R-:W-:Y:S05]  /*111b0*/  BPT.TRAP 0x1 ;  /* 0x000000040000795c */ /* 0x000fea0000300000 */
.L_x_247:
[----:B------:R-:W4:Y:S01]  /*111c0*/  S2UR UR5, SR_CgaCtaId ;  /* 0x00000000000579c3 */ /* 0x000f220000008800 */
[----:B------:R-:W-:Y:S01]  /*111d0*/  UISETP.NE.AND UP0, UPT, UR55, URZ, UPT ;  /* 0x000000ff3700728c */ /* 0x000fe2000bf05270 */
[----:B------:R-:W-:Y:S02]  /*111e0*/  UMOV UR4, 0x400 ;  /* 0x0000040000047882 */ /* 0x000fe40000000000 */
[----:B----4-:R-:W-:-:S04]  /*111f0*/  ULEA UR4, UR5, UR4, 0x18 ;  /* 0x0000000405047291 */ /* 0x010fc8000f8ec0ff */
[----:B------:R-:W-:-:S04]  /*11200*/  UIADD3 UR6, UPT, UPT, UR4, 0x14068, URZ ;  /* 0x0001406804067890 */ /* 0x000fc8000fffe0ff */
[----:B------:R-:W-:-:S04]  /*11210*/  @UP0 UIADD3 UR6, UPT, UPT, UR4, 0x14058, URZ ;  /* 0x0001405804060890 */ /* 0x000fc8000fffe0ff */
[----:B------:R-:W-:Y:S02]  /*11220*/  UPRMT UR6, UR5, 0x654, UR6 ;  /* 0x0000065405067896 */ /* 0x000fe40008000006 */
[----:B------:R-:W-:-:S04]  /*11230*/  USEL UR5, UR51, UR50, UP0 ;  /* 0x0000003233057287 */ /* 0x000fc80008000000 */
[----:B------:R-:W-:-:S03]  /*11240*/  ULOP3.LUT UR5, UR5, 0x1, URZ, 0x3c, !UPT ;  /* 0x0000000105057892 */ /* 0x000fc6000f8e3cff */
[----:B--2---:R-:W-:Y:S01]  /*11250*/  SYNCS.ARRIVE.TRANS64.RED.A1T0 RZ, [UR6], RZ ;  /* 0x000000ffffff79a7 */ /* 0x004fe20008100406 */
[----:B------:R-:W-:Y:S02]  /*11260*/  USEL UR51, UR5, UR51, UP0 ;  /* 0x0000003305337287 */ /* 0x000fe40008000000 */
[----:B------:R-:W-:Y:S02]  /*11270*/  USEL UR50, UR50, UR5, UP0 ;  /* 0x0000000532327287 */ /* 0x000fe40008000000 */
[----:B------:R-:W-:-:S09]  /*11280*/  UISETP.NE.AND UP0, UPT, UR46, URZ, UPT ;  /* 0x000000ff2e00728c */ /* 0x000fd2000bf05270 */
[----:B------:R-:W-:Y:S05]  /*11290*/  BRA.U UP0, `(.L_x_248) ;  /* 0x0000000100047547 */ /* 0x000fea000b800000 */
[----:B------:R-:W-:Y:S05]  /*112a0*/  BPT.TRAP 0x1 ;  /* 0x000000040000795c */ /* 0x000fea0000300000 */
.L_x_248:
[----:B------:R-:W-:Y:S01]  /*112b0*/  UISETP.NE.AND UP0, UPT, UR55, URZ, UPT ;  /* 0x000000ff3700728c */ /* 0x000fe2000bf05270 */
[----:B------:R-:W-:Y:S01]  /*112c0*/  MOV R0, UR39 ;  /* 0x0000002700007c02 */ /* 0x000fe20008000f00 */
[----:B------:R-:W-:Y:S01]  /*112d0*/  UIADD3 UR6, UPT, UPT, UR4, 0x14078, URZ ;  /* 0x0001407804067890 */ /* 0x000fe2000fffe0ff */
[----:B------:R-:W-:Y:S01]  /*112e0*/  FADD2 R22, R22.F32x2.HI_LO, RZ.F32 ;  /* 0x000000ff1616724b */ /* 0x000fe20000200000 */
[----:B------:R-:W-:Y:S01]  /*112f0*/  FSETP.NEU.AND P0, PT, R17, -INF , PT ;  /* 0xff8000001100780b */ /* 0x000fe20003f0d000 */
[----:B------:R-:W-:Y:S01]  /*11300*/  FADD2 R124, R124.F32x2.HI_LO, RZ.F32 ;  /* 0x000000ff7c7c724b */ /* 0x000fe20000200000 */
[----:B------:R-:W-:Y:S01]  /*11310*/  SHF.L.U32 R0, R0, 0x1f, RZ ;  /* 0x0000001f00007819 */ /* 0x000fe200000006ff */
[----:B------:R-:W-:Y:S01]  /*11320*/  FADD2 R22, R22.F32x2.HI_LO, R130.F32x2.HI_LO ;  /* 0x000000821616724b */ /* 0x000fe20000000000 */
[----:B------:R-:W-:Y:S01]  /*11330*/  FSEL R3, R17, RZ, P0 ;  /* 0x000000ff11037208 */ /* 0x000fe20000000000 */
[----:B------:R-:W-:Y:S02]  /*11340*/  FADD2 R126, R126.F32x2.HI_LO, RZ.F32 ;  /* 0x000000ff7e7e724b */ /* 0x000fe40000200000 */
[----:B------:R-:W-:Y:S01]  /*11350*/  @!UP0 UIADD3 UR6, UPT, UPT, UR4, 0x14088, URZ ;  /* 0x0001408804068890 */ /* 0x000fe2000fffe0ff */
[----:B------:R-:W-:Y:S01]  /*11360*/  FADD2 R124, R124.F32x2.HI_LO, R132.F32x2.HI_LO ;  /* 0x000000847c7c724b */ /* 0x000fe20000000000 */
[----:B------:R-:W-:Y:S01]  /*11370*/  FSETP.NEU.AND P0, PT, R156, R3, PT ;  /* 0x000000039c00720b */ /* 0x000fe20003f0d000 */
[----:B------:R-:W-:-:S02]  /*11380*/  FADD2 R126, R126.F32x2.HI_LO, R134.F32x2.HI_LO ;  /* 0x000000867e7e724b */ /* 0x000fc40000000000 */
[----:B------:R-:W-:Y:S02]  /*11390*/  FADD2 R22, R22.F32x2.HI_LO, R138.F32x2.HI_LO ;  /* 0x0000008a1616724b */ /* 0x000fe40000000000 */
[----:B------:R-:W-:Y:S02]  /*113a0*/  FADD2 R124, R124.F32x2.HI_LO, R140.F32x2.HI_LO ;  /* 0x0000008c7c7c724b */ /* 0x000fe40000000000 */
[----:B------:R-:W2:Y:S01]  /*113b0*/  SYNCS.PHASECHK.TRANS64.TRYWAIT P2, [UR6], R0 ;  /* 0x00000000ff0075a7 */ /* 0x000ea20008041106 */
[----:B------:R-:W-:Y:S02]  /*113c0*/  FADD2 R126, R126.F32x2.HI_LO, R142.F32x2.HI_LO ;  /* 0x0000008e7e7e724b */ /* 0x000fe40000000000 */
[----:B------:R-:W-:Y:S02]  /*113d0*/  FADD2 R22, R22.F32x2.HI_LO, R146.F32x2.HI_LO ;  /* 0x000000921616724b */ /* 0x000fe40000000000 */
[----:B------:R-:W-:Y:S02]  /*113e0*/  FADD2 R124, R124.F32x2.HI_LO, R148.F32x2.HI_LO ;  /* 0x000000947c7c724b */ /* 0x000fe40000000000 */
[----:B------:R-:W-:-:S02]  /*113f0*/  FADD2 R126, R126.F32x2.HI_LO, R92.F32x2.HI_LO ;  /* 0x0000005c7e7e724b */ /* 0x000fc40000000000 */
[----:B------:R-:W-:Y:S02]  /*11400*/  FADD2 R22, R22.F32x2.HI_LO, R96.F32x2.HI_LO ;  /* 0x000000601616724b */ /* 0x000fe40000000000 */
[----:B------:R-:W-:Y:S02]  /*11410*/  FADD2 R124, R124.F32x2.HI_LO, R98.F32x2.HI_LO ;  /* 0x000000627c7c724b */ /* 0x000fe40000000000 */
[----:B------:R-:W-:Y:S02]  /*11420*/  FADD2 R126, R126.F32x2.HI_LO, R100.F32x2.HI_LO ;  /* 0x000000647e7e724b */ /* 0x000fe40000000000 */
[----:B------:R-:W-:Y:S01]  /*11430*/  FADD2 R22, R22.F32x2.HI_LO, R104.F32x2.HI_LO ;  /* 0x000000681616724b */ /* 0x000fe20000000000 */
[----:B--2---:R-:W-:Y:S06]  /*11440*/  @!P2 BRA `(.L_x_249) ;  /* 0x000000a800d0a947 */ /* 0x004fec0003800000 */
.L_x_421:
[----:B------:R-:W-:Y:S01]  /*11450*/  BSSY.RECONVERGENT B0, `(.L_x_250) ;  /* 0x000000a000007945 */ /* 0x000fe20003800200 */
[----:B--2---:R-:W-:-:S03]  /*11460*/  MOV R5, 0x3f000000 ;  /* 0x3f00000000057802 */ /* 0x004fc60000000f00 */
[----:B------:R-:W-:Y:S05]  /*11470*/  @!P0 BRA `(.L_x_251) ;  /* 0x00000000001c8947 */ /* 0x000fea0003800000 */
[----:B------:R-:W-:-:S04]  /*11480*/  FADD R0, -R3, R156 ;  /* 0x0000009c03007221 */ /* 0x000fc80000000100 */
[----:B------:R-:W-:-:S05]  /*11490*/  FMUL R0, R0, UR36 ;  /* 0x0000002400007c20 */ /* 0x000fca0008400000 */
[----:B------:R-:W-:-:S13]  /*114a0*/  FSETP.GEU.AND P0, PT, R0, -126, PT ;  /* 0xc2fc00000000780b */ /* 0x000fda0003f0e000 */
[----:B------:R-:W-:-:S04]  /*114b0*/  @!P0 FMUL R0, R0, 0.5 ;  /* 0x3f00000000008820 */ /* 0x000fc80000400000 */
[----:B------:R-:W2:Y:S02]  /*114c0*/  MUFU.EX2 R5, R0 ;  /* 0x0000000000057308 */ /* 0x000ea40000000800 */
[----:B--2---:R-:W-:-:S04]  /*114d0*/  @!P0 FMUL R5, R5, R5 ;  /* 0x0000000505058220 */ /* 0x004fc80000400000 */
[----:B------:R-:W-:Y:S02]  /*114e0*/  FMUL R5, R5, 0.5 ;  /* 0x3f00000005057820 */ /* 0x000fe40000400000 */
.L_x_251:
[----:B------:R-:W-:Y:S05]  /*114f0*/  BSYNC.RECONVERGENT B0 ;  /* 0x0000000000007941 */ /* 0x000fea0003800200 */
.L_x_250:
[----:B-1----:R-:W2:Y:S04]  /*11500*/  LDL.LU.64 R34, [R1+0x18] ;  /* 0x0000180001227983 */ /* 0x002ea80000300a00 */
[----:B------:R-:W4:Y:S04]  /*11510*/  LDL.LU.64 R32, [R1+0x20] ;  /* 0x0000200001207983 */ /* 0x000f280000300a00 */
[----:B------:R-:W5:Y:S04]  /*11520*/  LDL.LU.64 R30, [R1+0x30] ;  /* 0x00003000011e7983 */ /* 0x000f680000300a00 */
[----:B------:R-:W5:Y:S04]  /*11530*/  LDL.LU.64 R28, [R1+0x38] ;  /* 0x00003800011c7983 */ /* 0x000f680000300a00 */
[----:B------:R-:W5:Y:S04]  /*11540*/  LDL.LU.64 R26, [R1+0x40] ;  /* 0x00004000011a7983 */ /* 0x000f680000300a00 */
[----:B---3--:R-:W3:Y:S04]  /*11550*/  LDL.LU.64 R14, [R1+0x28] ;  /* 0x00002800010e7983 */ /* 0x008ee80000300a00 */
[----:B------:R-:W3:Y:S04]  /*11560*/  LDL.LU.64 R24, [R1+0x50] ;  /* 0x0000500001187983 */ /* 0x000ee80000300a00 */
[----:B------:R-:W3:Y:S04]  /*11570*/  LDL.LU.64 R20, [R1+0x58] ;  /* 0x0000580001147983 */ /* 0x000ee80000300a00 */
[----:B------:R-:W3:Y:S04]  /*11580*/  LDL.LU.64 R12, [R1+0x60] ;  /* 0x00006000010c7983 */ /* 0x000ee80000300a00 */
[----:B------:R-:W3:Y:S04]  /*11590*/  LDL.LU.64 R8, [R1+0x48] ;  /* 0x0000480001087983 */ /* 0x000ee80000300a00 */
[----:B------:R-:W3:Y:S04]  /*115a0*/  LDL.LU.64 R10, [R1+0x68] ;  /* 0x00006800010a7983 */ /* 0x000ee80000300a00 */
[----:B------:R-:W3:Y:S01]  /*115b0*/  LDL.LU.64 R6, [R1+0x70] ;  /* 0x0000700001067983 */ /* 0x000ee20000300a00 */
[----:B------:R-:W-:-:S04]  /*115c0*/  FMUL R16, R5, R16 ;  /* 0x0000001005107220 */ /* 0x000fc80000400000 */
[----:B------:R-:W-:-:S04]  /*115d0*/  FADD2 R18, R16.F32, R18.F32x2.HI_LO ;  /* 0x000000121012724b */ /* 0x000fc80000040000 */
[----:B------:R-:W-:-:S04]  /*115e0*/  FADD2 R18, R18.F32x2.HI_LO, R128.F32x2.HI_LO ;  /* 0x000000801212724b */ /* 0x000fc80000000000 */
[----:B------:R-:W-:-:S04]  /*115f0*/  FADD2 R18, R18.F32x2.HI_LO, R136.F32x2.HI_LO ;  /* 0x000000881212724b */ /* 0x000fc80000000000 */
[----:B------:R-:W-:-:S04]  /*11600*/  FADD2 R18, R18.F32x2.HI_LO, R144.F32x2.HI_LO ;  /* 0x000000901212724b */ /* 0x000fc80000000000 */
[----:B------:R-:W-:Y:S02]  /*11610*/  FADD2 R18, R18.F32x2.HI_LO, R94.F32x2.HI_LO ;  /* 0x0000005e1212724b */ /* 0x000fe40000000000 */
[----:B------:R-:W-:Y:S02]  /*11620*/  FADD2 R124, R124.F32x2.HI_LO, R106.F32x2.HI_LO ;  /* 0x0000006a7c7c724b */ /* 0x000fe40000000000 */
[----:B------:R-:W-:Y:S02]  /*11630*/  FADD2 R126, R126.F32x2.HI_LO, R108.F32x2.HI_LO ;  /* 0x0000006c7e7e724b */ /* 0x000fe40000000000 */
[----:B------:R-:W-:Y:S02]  /*11640*/  FADD2 R18, R18.F32x2.HI_LO, R102.F32x2.HI_LO ;  /* 0x000000661212724b */ /* 0x000fe40000000000 */
[----:B------:R-:W-:Y:S02]  /*11650*/  FADD2 R22, R22.F32x2.HI_LO, R112.F32x2.HI_LO ;  /* 0x000000701616724b */ /* 0x000fe40000000000 */
[----:B------:R-:W-:-:S02]  /*11660*/  FADD2 R124, R124.F32x2.HI_LO, R114.F32x2.HI_LO ;  /* 0x000000727c7c724b */ /* 0x000fc40000000000 */
        /* <DEDUP_REMOVED lines=23> */
[----:B------:R-:W-:Y:S01]  /*117e0*/  FADD2 R18, R18.F32x2.HI_LO, R186.F32x2.HI_LO ;  /* 0x000000ba1212724b */ /* 0x000fe20000000000 */
[----:B------:R-:W-:Y:S01]  /*117f0*/  ULOP3.LUT UP0, URZ, UR41, UR38, URZ, 0xfc, !UPT ;  /* 0x0000002629ff7292 */ /* 0x000fe2000f80fcff */
[----:B--2---:R-:W-:-:S02]  /*11800*/  FADD2 R124, R124.F32x2.HI_LO, R34.F32x2.HI_LO ;  /* 0x000000227c7c724b */ /* 0x004fc40000000000 */
[----:B----4-:R-:W-:Y:S02]  /*11810*/  FADD2 R126, R126.F32x2.HI_LO, R32.F32x2.HI_LO ;  /* 0x000000207e7e724b */ /* 0x010fe40000000000 */
[----:B-----5:R-:W-:Y:S02]  /*11820*/  FADD2 R22, R22.F32x2.HI_LO, R30.F32x2.HI_LO ;  /* 0x0000001e1616724b */ /* 0x020fe40000000000 */
[----:B------:R-:W-:Y:S02]  /*11830*/  FADD2 R124, R124.F32x2.HI_LO, R28.F32x2.HI_LO ;  /* 0x0000001c7c7c724b */ /* 0x000fe40000000000 */
[----:B------:R-:W-:Y:S02]  /*11840*/  FADD2 R126, R126.F32x2.HI_LO, R26.F32x2.HI_LO ;  /* 0x0000001a7e7e724b */ /* 0x000fe40000000000 */
[----:B---3--:R-:W-:Y:S02]  /*11850*/  FADD2 R18, R18.F32x2.HI_LO, R14.F32x2.HI_LO ;  /* 0x0000000e1212724b */ /* 0x008fe40000000000 */
        /* <DEDUP_REMOVED lines=9> */
[----:B------:R-:W-:-:S04]  /*118f0*/  FADD2 R18, R18.F32x2.HI_LO, R22.F32x2.HI_LO ;  /* 0x000000161212724b */ /* 0x000fc80000000000 */
[----:B------:R-:W-:-:S04]  /*11900*/  FADD2 R18, R18.F32x2.HI_LO, R124.F32x2.HI_LO ;  /* 0x0000007c1212724b */ /* 0x000fc80000000000 */
[----:B------:R-:W-:Y:S01]  /*11910*/  FADD R16, R18, R19 ;  /* 0x0000001312107221 */ /* 0x000fe20000000000 */
[----:B------:R-:W-:Y:S06]  /*11920*/  BRA.U UP0, `(.L_x_252) ;  /* 0x0000000100947547 */ /* 0x000fec000b800000 */
[----:B------:R-:W-:Y:S05]  /*11930*/  @P1 BRA `(.L_x_253) ;  /* 0x0000000000041947 */ /* 0x000fea0003800000 */
[----:B------:R-:W-:Y:S05]  /*11940*/  BPT.TRAP 0x1 ;  /* 0x000000040000795c */ /* 0x000fea0000300000 */
.L_x_253:
[----:B------:R-:W-:Y:S01]  /*11950*/  UISETP.NE.AND UP0, UPT, UR55, URZ, UPT ;  /* 0x000000ff3700728c */ /* 0x000fe2000bf05270 */
[----:B------:R-:W-:Y:S01]  /*11960*/  IMAD.U32 R0, RZ, RZ, UR5 ;  /* 0x00000005ff007e24 */ /* 0x000fe2000f8e00ff */
[----:B------:R-:W-:Y:S01]  /*11970*/  UIADD3 UR6, UPT, UPT, UR4, 0x14060, URZ ;  /* 0x0001406004067890 */ /* 0x000fe2000fffe0ff */
[----:B------:R-:W-:Y:S01]  /*11980*/  IMAD.U32 R4, R2, 0x10000, RZ ;  /* 0x0001000002047824 */ /* 0x000fe200078e00ff */
[----:B------:R-:W-:Y:S02]  /*11990*/  SHF.R.U32.HI R2, RZ, 0x5, R2 ;  /* 0x00000005ff027819 */ /* 0x000fe40000011602 */
[----:B------:R-:W-:Y:S02]  /*119a0*/  SHF.L.U32 R0, R0, 0x1f, RZ ;  /* 0x0000001f00007819 */ /* 0x000fe400000006ff */
[----:B------:R-:W-:Y:S02]  /*119b0*/  LOP3.LUT R4, R4, 0x600000, RZ, 0xc0, !PT ;  /* 0x0060000004047812 */ /* 0x000fe400078ec0ff */
[----:B------:R-:W-:Y:S01]  /*119c0*/  LOP3.LUT R2, R2, 0x3, RZ, 0xc0, !PT ;  /* 0x0000000302027812 */ /* 0x000fe200078ec0ff */
[----:B------:R-:W-:Y:S01]  /*119d0*/  @UP0 UIADD3 UR6, UPT, UPT, UR4, 0x14050, URZ ;  /* 0x0001405004060890 */ /* 0x000fe2000fffe0ff */
[----:B------:R-:W-:Y:S01]  /*119e0*/  SHF.R.U32.HI R3, RZ, 0x15, R4 ;  /* 0x00000015ff037819 */ /* 0x000fe20000011604 */
[----:B------:R-:W-:-:S03]  /*119f0*/  USEL UR4, URZ, 0x80, UP0 ;  /* 0x00000080ff047887 */ /* 0x000fc60008000000 */
[----:B------:R-:W-:-:S03]  /*11a00*/  ISETP.NE.AND P0, PT, R2, R3, PT ;  /* 0x000000030200720c */ /* 0x000fc60003f05270 */
[----:B------:R-:W-:Y:S01]  /*11a10*/  LOP3.LUT R2, R4, UR4, RZ, 0xfc, !PT ;  /* 0x0000000404027c12 */ /* 0x000fe2000f8efcff */
[----:B------:R-:W1:Y:S02]  /*11a20*/  SYNCS.PHASECHK.TRANS64.TRYWAIT P1, [UR6], R0 ;  /* 0x00000000ff0075a7 */ /* 0x000e640008021106 */
[----:B-1----:R-:W-:Y:S07]  /*11a30*/  @!P1 BRA `(.L_x_254) ;  /* 0x000000a4006c9947 */ /* 0x002fee0003800000 */
.L_x_423:
        /* <DEDUP_REMOVED lines=17> */
.L_x_255:
[----:B------:R-:W-:Y:S05]  /*11b50*/  WARPSYNC.ALL ;  /* 0x0000000000007948 */ /* 0x000fea0003800000 */
[----:B------:R-:W-:-:S13]  /*11b60*/  R2UR UR4, R2 ;  /* 0x00000000020472ca */ /* 0x000fda00000e0000 */
[----:B------:R2:W-:Y:S02]  /*11b70*/  STTM.x2 tmem[UR4], R16 ;  /* 0x00000010000079ed */ /* 0x0005e400080c0004 */
.L_x_252:
[----:B------:R-:W-:Y:S01]  /*11b80*/  UIADD3 UR6, UPT, UPT, UR41, 0x1, URZ ;  /* 0x0000000129067890 */ /* 0x000fe2000fffe0ff */
[----:B------:R-:W-:Y:S01]  /*11b90*/  MOV R156, R17 ;  /* 0x00000011009c7202 */ /* 0x000fe20000000f00 */
[----:B------:R-:W-:Y:S02]  /*11ba0*/  UIADD3 UR5, UPT, UPT, -UR53, UR38, URZ ;  /* 0x0000002635057290 */ /* 0x000fe4000fffe1ff */
[----:B------:R-:W-:Y:S02]  /*11bb0*/  UISETP.GT.U32.AND UP0, UPT, UR6, 0x1, UPT ;  /* 0x000000010600788c */ /* 0x000fe4000bf04070 */
[----:B------:R-:W-:Y:S02]  /*11bc0*/  USHF.L.U32 UR5, UR5, 0x7, URZ ;  /* 0x0000000705057899 */ /* 0x000fe400080006ff */
[----:B------:R-:W-:-:S04]  /*11bd0*/  UIADD3 UR4, UPT, UPT, UR41, -0x1, URZ ;  /* 0xffffffff29047890 */ /* 0x000fc8000fffe0ff */
[----:B------:R-:W-:-:S03]  /*11be0*/  MOV R2, UR5 ;  /* 0x0000000500027c02 */ /* 0x000fc60008000f00 */
[----:B------:R-:W-:Y:S01]  /*11bf0*/  UMOV UR41, UR4 ;  /* 0x0000000400297c82 */ /* 0x000fe20008000000 */
[----:B------:R-:W-:Y:S05]  /*11c00*/  BRA.U UP0, `(.L_x_256) ;  /* 0xffffffb900847547 */ /* 0x000fea000b83ffff */
.L_x_235:
[----:B------:R-:W-:-:S09]  /*11c10*/  UISETP.GE.AND UP0, UPT, UR38, 0x1, UPT ;  /* 0x000000012600788c */ /* 0x000fd2000bf06270 */
[----:B------:R-:W-:Y:S05]  /*11c20*/  BRA.U !UP0, `(.L_x_257) ;  /* 0x0000006d08ac7547 */ /* 0x000fea000b800000 */
[----:B------:R-:W3:Y:S01]  /*11c30*/  S2UR UR40, SR_CgaCtaId ;  /* 0x00000000002879c3 */ /* 0x000ee20000008800 */
[----:B------:R-:W-:Y:S01]  /*11c40*/  UMOV UR4, 0x400 ;  /* 0x0000040000047882 */ /* 0x000fe20000000000 */
[----:B------:R-:W4:Y:S01]  /*11c50*/  LDCU UR36, c[0x0][0x704] ;  /* 0x0000e080ff2477ac */ /* 0x000f220008000800 */
[----:B------:R-:W1:Y:S01]  /*11c60*/  LDCU UR37, c[0x0][0x384] ;  /* 0x00007080ff2577ac */ /* 0x000e620008000800 */
[----:B------:R-:W-:Y:S02]  /*11c70*/  ULOP3.LUT UR41, UR45, 0x8, URZ, 0x3c, !UPT ;  /* 0x000000082d297892 */ /* 0x000fe4000f8e3cff */
[----:B-1-34-:R-:W-:-:S12]  /*11c80*/  ULEA UR40, UR40, UR4, 0x18 ;  /* 0x0000000428287291 */ /* 0x01afd8000f8ec0ff */
.L_x_278:
[----:B--2---:R-:W1:Y:S01]  /*11c90*/  S2R R18, SR_TID.X ;  /* 0x0000000000127919 */ /* 0x004e620000002100 */
[----:B------:R-:W-:Y:S01]  /*11ca0*/  UISETP.NE.AND UP0, UPT, UR55, URZ, UPT ;  /* 0x000000ff3700728c */ /* 0x000fe2000bf05270 */
[----:B------:R-:W-:-:S03]  /*11cb0*/  UMOV UR4, 0x20 ;  /* 0x0000002000047882 */ /* 0x000fc60000000000 */
[----:B------:R-:W-:Y:S02]  /*11cc0*/  USEL UR4, UR4, 0xa0, UP0 ;  /* 0x000000a004047887 */ /* 0x000fe40008000000 */
[----:B------:R-:W-:Y:S01]  /*11cd0*/  USEL UR5, UR51, UR50, UP0 ;  /* 0x0000003233057287 */ /* 0x000fe20008000000 */
[----:B-1----:R-:W-:-:S05]  /*11ce0*/  IMAD.U32 R160, R18, 0x10000, RZ ;  /* 0x0001000012a07824 */ /* 0x002fca00078e00ff */
[----:B------:R-:W-:-:S05]  /*11cf0*/  LOP3.LUT R160, R160, 0x600000, RZ, 0xc0, !PT ;  /* 0x00600000a0a07812 */ /* 0x000fca00078ec0ff */
[----:B------:R-:W-:Y:S01]  /*11d00*/  VIADD R0, R160, UR4 ;  /* 0x00000004a0007c36 */ /* 0x000fe20008000000 */
[----:B------:R-:W-:-:S04]  /*11d10*/  USEL UR4, UR48, UR47, UP0 ;  /* 0x0000002f30047287 */ /* 0x000fc80008000000 */
[----:B------:R-:W-:Y:S01]  /*11d20*/  UISETP.GT.U32.AND UP0, UPT, UR4, 0x1, UPT ;  /* 0x000000010400788c */ /* 0x000fe2000bf04070 */
[----:B------:R-:W1:Y:S02]  /*11d30*/  SHFL.IDX PT, R0, R0, RZ, 0x1f ;  /* 0x00001fff00007589 */ /* 0x000e6400000e0000 */
[----:B-1----:R-:W-:-:S06]  /*11d40*/  R2UR UR43, R0 ;  /* 0x00000000002b72ca */ /* 0x002fcc00000e0000 */
[----:B------:R-:W-:Y:S09]  /*11d50*/  BRA.U UP0, `(.L_x_258) ;  /* 0x0000000100047547 */ /* 0x000ff2000b800000 */
[----:B------:R-:W-:Y:S05]  /*11d60*/  BPT.TRAP 0x1 ;  /* 0x000000040000795c */ /* 0x000fea0000300000 */
.L_x_258:
        /* <DEDUP_REMOVED lines=8> */
[----:B------:R-:W-:-:S04]  /*11df0*/  LOP3.LUT R161, R0, 0x3, RZ, 0xc0, !PT ;  /* 0x0000000300a17812 */ /* 0x000fc800078ec0ff */
[----:B------:R-:W-:Y:S01]  /*11e00*/  ISETP.NE.AND P0, PT, R161, R174, PT ;  /* 0x000000aea100720c */ /* 0x000fe20003f05270 */
[----:B-1----:R-:W-:-:S04]  /*11e10*/  ULEA UR38, UR38, UR4, 0x18 ;  /* 0x0000000426267291 */ /* 0x002fc8000f8ec0ff */
[----:B------:R-:W-:Y:S02]  /*11e20*/  UIADD3 UR4, UPT, UPT, UR38, 0x14060, URZ ;  /* 0x0001406026047890 */ /* 0x000fe4000fffe0ff */
[----:B------:R-:W-:-:S09]  /*11e30*/  @UP0 UIADD3 UR4, UPT, UPT, UR38, 0x14050, URZ ;  /* 0x0001405026040890 */ /* 0x000fd2000fffe0ff */
[----:B------:R-:W1:Y:S02]  /*11e40*/  SYNCS.PHASECHK.TRANS64.TRYWAIT P1, [UR4], R3 ;  /* 0x00000003ff0075a7 */ /* 0x000e640008021104 */
[----:B-1----:R-:W-:Y:S05]  /*11e50*/  @!P1 BRA `(.L_x_259) ;  /* 0x000000a0007c9947 */ /* 0x002fea0003800000 */
.L_x_425:
[----:B------:R-:W-:Y:S01]  /*11e60*/  LOP3.LUT R160, R160, UR39, RZ, 0xfc, !PT ;  /* 0x00000027a0a07c12 */ /* 0x000fe2000f8efcff */
        /* <DEDUP_REMOVED lines=17> */
.L_x_260:
        /* <DEDUP_REMOVED lines=23> */
.L_x_261:
        /* <DEDUP_REMOVED lines=23> */
.L_x_262:
        /* <DEDUP_REMOVED lines=23> */
.L_x_263:
[----:B------:R-:W1:Y:S01]  /*123d0*/  S2R R3, SR_CTAID.X ;  /* 0x0000000000037919 */ /* 0x000e620000002500 */
[----:B------:R-:W-:Y:S05]  /*123e0*/  WARPSYNC.ALL ;  /* 0x0000000000007948 */ /* 0x000fea0003800000 */
[----:B------:R-:W-:Y:S01]  /*123f0*/  R2UR UR4, R160 ;  /* 0x00000000a00472ca */ /* 0x000fe200000e0000 */
[----:B------:R-:W-:Y:S01]  /*12400*/  VIADD R0, R2, 0x1 ;  /* 0x0000000102007836 */ /* 0x000fe20000000000 */
[----:B------:R-:W-:Y:S01]  /*12410*/  LOP3.LUT R18, R18, 0x7f, RZ, 0xc0, !PT ;  /* 0x0000007f12127812 */ /* 0x000fe200078ec0ff */
[C---:B------:R-:W-:Y:S02]  /*12420*/  VIADD R4, R2.reuse, 0x7f ;  /* 0x0000007f02047836 */ /* 0x040fe40000000000 */
[----:B------:R-:W-:Y:S01]  /*12430*/  VIADD R13, R2, 0x55 ;  /* 0x00000055020d7836 */ /* 0x000fe20000000000 */
[----:B------:R-:W-:Y:S01]  /*12440*/  ISETP.GE.AND P3, PT, R0, UR37, PT ;  /* 0x0000002500007c0c */ /* 0x000fe2000bf66270 */
[----:B------:R-:W-:Y:S01]  /*12450*/  VIADD R0, R2, 0x2 ;  /* 0x0000000202007836 */ /* 0x000fe20000000000 */
[----:B------:R-:W-:Y:S01]  /*12460*/  ISETP.GE.AND P1, PT, R4, UR37, PT ;  /* 0x0000002504007c0c */ /* 0x000fe2000bf26270 */
[C---:B------:R-:W-:Y:S01]  /*12470*/  VIADD R11, R2.reuse, 0x56 ;  /* 0x00000056020b7836 */ /* 0x040fe20000000000 */
[----:B------:R-:W-:Y:S01]  /*12480*/  FSEL R89, R89, -INF , !P3 ;  /* 0xff80000059597808 */ /* 0x000fe20005800000 */
[----:B------:R-:W-:Y:S01]  /*12490*/  VIADD R7, R2, 0x59 ;  /* 0x0000005902077836 */ /* 0x000fe20000000000 */
[----:B------:R-:W-:Y:S01]  /*124a0*/  ISETP.GE.AND P0, PT, R0, UR37, PT ;  /* 0x0000002500007c0c */ /* 0x000fe2000bf06270 */
[----:B------:R-:W3:Y:S01]  /*124b0*/  LDTM.x32 R120, tmem[UR4+0x60] ;  /* 0x00006004007879ee */ /* 0x000ee200082c0000 */
[----:B------:R-:W-:-:S02]  /*124c0*/  VIADD R5, R2, 0x5a ;  /* 0x0000005a02057836 */ /* 0x000fc40000000000 */
[----:B------:R-:W-:Y:S01]  /*124d0*/  FSEL R90, R90, -INF , !P0 ;  /* 0xff8000005a5a7808 */ /* 0x000fe20004000000 */
[C---:B------:R-:W-:Y:S02]  /*124e0*/  VIADD R186, R2.reuse, 0x5d ;  /* 0x0000005d02ba7836 */ /* 0x040fe40000000000 */
[C---:B------:R-:W-:Y:S02]  /*124f0*/  VIADD R184, R2.reuse, 0x5e ;  /* 0x0000005e02b87836 */ /* 0x040fe40000000000 */
[C---:B------:R-:W-:Y:S02]  /*12500*/  VIADD R169, R2.reuse, 0x54 ;  /* 0x0000005402a97836 */ /* 0x040fe40000000000 */
[C---:B------:R-:W-:Y:S02]  /*12510*/  VIADD R180, R2.reuse, 0x61 ;  /* 0x0000006102b47836 */ /* 0x040fe40000000000 */
[----:B------:R-:W-:Y:S02]  /*12520*/  VIADD R178, R2, 0x62 ;  /* 0x0000006202b27836 */ /* 0x000fe40000000000 */
[----:B-1----:R-:W-:-:S02]  /*12530*/  IMAD R3, R3, 0x100, R18 ;  /* 0x0000010003037824 */ /* 0x002fc400078e0212 */
[C---:B------:R-:W-:Y:S02]  /*12540*/  VIADD R9, R2.reuse, 0x58 ;  /* 0x0000005802097836 */ /* 0x040fe40000000000 */
[----:B------:R-:W-:Y:S02]  /*12550*/  VIADD R3, R3, UR39 ;  /* 0x0000002703037c36 */ /* 0x000fe40008000000 */
[C---:B------:R-:W-:Y:S02]  /*12560*/  VIADD R172, R2.reuse, 0x65 ;  /* 0x0000006502ac7836 */ /* 0x040fe40000000000 */
[C---:B------:R-:W-:Y:S01]  /*12570*/  VIADD R170, R2.reuse, 0x66 ;  /* 0x0000006602aa7836 */ /* 0x040fe20000000000 */
[C---:B------:R-:W-:Y:S01]  /*12580*/  ISETP.GE.U32.AND P5, PT, R3.reuse, R4, PT ;  /* 0x000000040300720c */ /* 0x040fe20003fa6070 */
[C---:B------:R-:W-:Y:S01]  /*12590*/  VIADD R4, R2.reuse, 0x4 ;  /* 0x0000000402047836 */ /* 0x040fe20000000000 */
[----:B------:R-:W-:Y:S01]  /*125a0*/  ISETP.GE.U32.AND P4, PT, R3, R0, PT ;  /* 0x000000000300720c */ /* 0x000fe20003f86070 */
[C---:B------:R-:W-:Y:S01]  /*125b0*/  VIADD R0, R2.reuse, 0x5 ;  /* 0x0000000502007836 */ /* 0x040fe20000000000 */
[----:B---3--:R-:W-:Y:S01]  /*125c0*/  FSEL R19, R151, -INF , !P1 ;  /* 0xff80000097137808 */ /* 0x008fe20004800000 */
[----:B------:R-:W-:Y:S01]  /*125d0*/  VIADD R188, R2, 0x5c ;  /* 0x0000005c02bc7836 */ /* 0x000fe20000000000 */
[----:B------:R-:W-:Y:S01]  /*125e0*/  ISETP.GE.AND P2, PT, R4, UR37, PT ;  /* 0x0000002504007c0c */ /* 0x000fe2000bf46270 */
[C---:B------:R-:W-:Y:S01]  /*125f0*/  VIADD R166, R2.reuse, 0x69 ;  /* 0x0000006902a67836 */ /* 0x040fe20000000000 */
[----:B------:R-:W-:Y:S01]  /*12600*/  ISETP.GE.U32.AND P6, PT, R3, R4, PT ;  /* 0x000000040300720c */ /* 0x000fe20003fc6070 */
[C---:B------:R-:W-:Y:S01]  /*12610*/  VIADD R4, R2.reuse, 0x6 ;  /* 0x0000000602047836 */ /* 0x040fe20000000000 */
[----:B------:R-:W-:Y:S01]  /*12620*/  FSEL R19, R19, -INF , P5 ;  /* 0xff80000013137808 */ /* 0x000fe20002800000 */
[----:B------:R-:W-:Y:S01]  /*12630*/  VIADD R164, R2, 0x6a ;  /* 0x0000006a02a47836 */ /* 0x000fe20000000000 */
[----:B------:R-:W-:Y:S01]  /*12640*/  ISETP.GE.AND P1, PT, R0, UR37, PT ;  /* 0x0000002500007c0c */ /* 0x000fe2000bf26270 */
[C---:B------:R-:W-:Y:S01]  /*12650*/  VIADD R182, R2.reuse, 0x60 ;  /* 0x0000006002b67836 */ /* 0x040fe20000000000 */
[C---:B------:R-:W-:Y:S01]  /*12660*/  ISETP.GE.U32.AND P5, PT, R3.reuse, R0, PT ;  /* 0x000000000300720c */ /* 0x040fe20003fa6070 */
[----:B------:R-:W-:Y:S01]  /*12670*/  VIADD R0, R2, 0x8 ;  /* 0x0000000802007836 */ /* 0x000fe20000000000 */
[----:B------:R-:W-:Y:S01]  /*12680*/  FSEL R22, R92, -INF , !P2 ;  /* 0xff8000005c167808 */ /* 0x000fe20005000000 */
[----:B------:R-:W-:Y:S01]  /*12690*/  VIADD R158, R2, 0x6d ;  /* 0x0000006d029e7836 */ /* 0x000fe20000000000 */
[----:B------:R-:W-:Y:S01]  /*126a0*/  FSEL R90, R90, -INF , P4 ;  /* 0xff8000005a5a7808 */ /* 0x000fe20002000000 */
[----:B------:R-:W-:Y:S01]  /*126b0*/  VIADD R156, R2, 0x6e ;  /* 0x0000006e029c7836 */ /* 0x000fe20000000000 */
[----:B------:R-:W-:Y:S01]  /*126c0*/  ISETP.GE.AND P0, PT, R4, UR37, PT ;  /* 0x0000002504007c0c */ /* 0x000fe2000bf06270 */
[C---:B------:R-:W-:Y:S01]  /*126d0*/  VIADD R176, R2.reuse, 0x64 ;  /* 0x0000006402b07836 */ /* 0x040fe20000000000 */
[----:B------:R-:W-:Y:S01]  /*126e0*/  ISETP.GE.U32.AND P4, PT, R3, R4, PT ;  /* 0x000000040300720c */ /* 0x000fe20003f86070 */
[C---:B------:R-:W-:Y:S01]  /*126f0*/  VIADD R4, R2.reuse, 0x9 ;  /* 0x0000000902047836 */ /* 0x040fe20000000000 */
[----:B------:R-:W-:Y:S01]  /*12700*/  FSEL R23, R93, -INF , !P1 ;  /* 0xff8000005d177808 */ /* 0x000fe20004800000 */
[----:B------:R-:W-:Y:S01]  /*12710*/  VIADD R152, R2, 0x71 ;  /* 0x0000007102987836 */ /* 0x000fe20000000000 */
[----:B------:R-:W-:Y:S01]  /*12720*/  FSEL R22, R22, -INF , P6 ;  /* 0xff80000016167808 */ /* 0x000fe20003000000 */
[----:B------:R-:W-:Y:S01]  /*12730*/  VIADD R168, R2, 0x68 ;  /* 0x0000006802a87836 */ /* 0x000fe20000000000 */
[----:B------:R-:W-:Y:S01]  /*12740*/  ISETP.GE.AND P2, PT, R0, UR37, PT ;  /* 0x0000002500007c0c */ /* 0x000fe2000bf46270 */
[C---:B------:R-:W-:Y:S01]  /*12750*/  VIADD R18, R2.reuse, 0x75 ;  /* 0x0000007502127836 */ /* 0x040fe20000000000 */
[----:B------:R-:W-:Y:S01]  /*12760*/  ISETP.GE.U32.AND P6, PT, R3, R0, PT ;  /* 0x000000000300720c */ /* 0x000fe20003fc6070 */
[----:B------:R-:W-:Y:S01]  /*12770*/  VIADD R0, R2, 0xa ;  /* 0x0000000a02007836 */ /* 0x000fe20000000000 */
[----:B------:R-:W-:Y:S01]  /*12780*/  FSEL R94, R94, -INF , !P0 ;  /* 0xff8000005e5e7808 */ /* 0x000fe20004000000 */
        /* <DEDUP_REMOVED lines=41> */
[----:B------:R-:W-:-:S02]  /*12a20*/  FSEL R96, R96, -INF , P6 ;  /* 0xff80000060607808 */ /* 0x000fc40003000000 */
[----:B------:R-:W-:Y:S02]  /*12a30*/  ISETP.GE.AND P2, PT, R0, UR37, PT ;  /* 0x0000002500007c0c */ /* 0x000fe4000bf46270 */
[----:B------:R-:W-:Y:S01]  /*12a40*/  ISETP.GE.U32.AND P6, PT, R3, R0, PT ;  /* 0x000000000300720c */ /* 0x000fe20003fc6070 */
[----:B------:R-:W-:Y:S01]  /*12a50*/  VIADD R0, R2, 0x12 ;  /* 0x0000001202007836 */ /* 0x000fe20000000000 */
[----:B------:R-:W-:Y:S02]  /*12a60*/  FSEL R102, R102, -INF , !P0 ;  /* 0xff80000066667808 */ /* 0x000fe40004000000 */
[----:B------:R-:W-:Y:S02]  /*12a70*/  FSEL R97, R97, -INF , P5 ;  /* 0xff80000061617808 */ /* 0x000fe40002800000 */
[----:B------:R-:W-:Y:S02]  /*12a80*/  ISETP.GE.AND P1, PT, R4, UR37, PT ;  /* 0x0000002504007c0c */ /* 0x000fe4000bf26270 */
[----:B------:R-:W-:Y:S01]  /*12a90*/  ISETP.GE.U32.AND P5, PT, R3, R4, PT ;  /* 0x000000040300720c */ /* 0x000fe20003fa6070 */
[----:B------:R-:W-:Y:S01]  /*12aa0*/  VIADD R4, R2, 0x14 ;  /* 0x0000001402047836 */ /* 0x000fe20000000000 */
[----:B------:R-:W-:-:S02]  /*12ab0*/  FSEL R100, R104, -INF , !P2 ;  /* 0xff80000068647808 */ /* 0x000fc40005000000 */
[----:B------:R-:W-:Y:S02]  /*12ac0*/  FSEL R102, R102, -INF , P4 ;  /* 0xff80000066667808 */ /* 0x000fe40002000000 */
[----:B------:R-:W-:Y:S02]  /*12ad0*/  ISETP.GE.AND P0, PT, R0, UR37, PT ;  /* 0x0000002500007c0c */ /* 0x000fe4000bf06270 */
[----:B------:R-:W-:Y:S01]  /*12ae0*/  ISETP.GE.U32.AND P4, PT, R3, R0, PT ;  /* 0x000000000300720c */ /* 0x000fe20003f86070 */
[----:B------:R-:W-:Y:S01]  /*12af0*/  VIADD R0, R2, 0x15 ;  /* 0x0000001502007836 */ /* 0x000fe20000000000 */
[----:B------:R-:W-:Y:S02]  /*12b00*/  FSEL R101, R105, -INF , !P1 ;  /* 0xff80000069657808 */ /* 0x000fe40004800000 */
[----:B------:R-:W-:Y:S02]  /*12b10*/  FSEL R100, R100, -INF , P6 ;  /* 0xff80000064647808 */ /* 0x000fe40003000000 */
[----:B------:R-:W-:-:S02]  /*12b20*/  ISETP.GE.AND P2, PT, R4, UR37, PT ;  /* 0x0000002504007c0c */ /* 0x000fc4000bf46270 */
        /* <DEDUP_REMOVED lines=47> */
[----:B------:R-:W-:Y:S01]  /*12e20*/  FSEL R116, R118, -INF , !P0 ;  /* 0xff80000076747808 */ /* 0x000fe20004000000 */
[----:B------:R-:W-:Y:S01]  /*12e30*/  VIADD R118, R2, 0x72 ;  /* 0x0000007202767836 */ /* 0x000fe20000000000 */
        /* <DEDUP_REMOVED lines=154> */
[----:B------:R-:W-:-:S02]  /*137e0*/  FSEL R30, R30, -INF , P4 ;  /* 0xff8000001e1e7808 */ /* 0x000fc40002000000 */
[----:B------:R-:W-:Y:S02]  /*137f0*/  FSEL R32, R32, -INF , !P2 ;  /* 0xff80000020207808 */ /* 0x000fe40005000000 */
[----:B------:R-:W-:Y:S02]  /*13800*/  ISETP.GE.AND P0, PT, R0, UR37, PT ;  /* 0x0000002500007c0c */ /* 0x000fe4000bf06270 */
[----:B------:R-:W-:Y:S01]  /*13810*/  ISETP.GE.U32.AND P4, PT, R3, R0, PT ;  /* 0x000000000300720c */ /* 0x000fe20003f86070 */
[----:B------:R-:W-:Y:S01]  /*13820*/  VIADD R0, R2, 0x4d ;  /* 0x0000004d02007836 */ /* 0x000fe20000000000 */
[----:B------:R-:W-:Y:S02]  /*13830*/  FSEL R33, R33, -INF , !P1 ;  /* 0xff80000021217808 */ /* 0x000fe40004800000 */
[----:B------:R-:W-:Y:S02]  /*13840*/  ISETP.GE.AND P2, PT, R4, UR37, PT ;  /* 0x0000002504007c0c */ /* 0x000fe4000bf46270 */
[----:B------:R-:W-:-:S02]  /*13850*/  FSEL R32, R32, -INF , P6 ;  /* 0xff80000020207808 */ /* 0x000fc40003000000 */
[----:B------:R-:W-:Y:S01]  /*13860*/  ISETP.GE.U32.AND P6, PT, R3, R4, PT ;  /* 0x000000040300720c */ /* 0x000fe20003fc6070 */
[----:B------:R-:W-:Y:S01]  /*13870*/  VIADD R4, R2, 0x4e ;  /* 0x0000004e02047836 */ /* 0x000fe20000000000 */
[----:B------:R-:W-:Y:S02]  /*13880*/  FSEL R33, R33, -INF , P5 ;  /* 0xff80000021217808 */ /* 0x000fe40002800000 */
[----:B------:R-:W-:Y:S02]  /*13890*/  FSEL R34, R34, -INF , !P0 ;  /* 0xff80000022227808 */ /* 0x000fe40004000000 */
[----:B------:R-:W-:Y:S02]  /*138a0*/  ISETP.GE.AND P1, PT, R0, UR37, PT ;  /* 0x0000002500007c0c */ /* 0x000fe4000bf26270 */
[----:B------:R-:W-:Y:S01]  /*138b0*/  ISETP.GE.U32.AND P5, PT, R3, R0, PT ;  /* 0x000000000300720c */ /* 0x000fe20003fa6070 */
[----:B------:R-:W-:Y:S01]  /*138c0*/  VIADD R0, R2, 0x50 ;  /* 0x0000005002007836 */ /* 0x000fe20000000000 */
[----:B------:R-:W-:-:S02]  /*138d0*/  FSEL R36, R36, -INF , !P2 ;  /* 0xff80000024247808 */ /* 0x000fc40005000000 */
[----:B------:R-:W-:Y:S02]  /*138e0*/  FSEL R34, R34, -INF , P4 ;  /* 0xff80000022227808 */ /* 0x000fe40002000000 */
[----:B------:R-:W-:Y:S02]  /*138f0*/  ISETP.GE.AND P0, PT, R4, UR37, PT ;  /* 0x0000002504007c0c */ /* 0x000fe4000bf06270 */
[C---:B------:R-:W-:Y:S01]  /*13900*/  ISETP.GE.U32.AND P4, PT, R3.reuse, R4, PT ;  /* 0x000000040300720c */ /* 0x040fe20003f86070 */
[----:B------:R-:W-:Y:S01]  /*13910*/  VIADD R4, R2, 0x51 ;  /* 0x0000005102047836 */ /* 0x000fe20000000000 */
[----:B------:R-:W-:Y:S02]  /*13920*/  FSEL R36, R36, -INF , P6 ;  /* 0xff80000024247808 */ /* 0x000fe40003000000 */
[----:B------:R-:W-:Y:S02]  /*13930*/  ISETP.GE.AND P2, PT, R0, UR37, PT ;  /* 0x0000002500007c0c */ /* 0x000fe4000bf46270 */
[----:B------:R-:W-:Y:S01]  /*13940*/  ISETP.GE.U32.AND P6, PT, R3, R0, PT ;  /* 0x000000000300720c */ /* 0x000fe20003fc6070 */
[----:B------:R-:W-:Y:S01]  /*13950*/  VIADD R0, R2, 0x52 ;  /* 0x0000005202007836 */ /* 0x000fe20000000000 */
[----:B------:R-:W-:-:S02]  /*13960*/  FSEL R37, R37, -INF , !P1 ;  /* 0xff80000025257808 */ /* 0x000fc40004800000 */
[----:B------:R-:W-:Y:S02]  /*13970*/  ISETP.GE.AND P1, PT, R4, UR37, PT ;  /* 0x0000002504007c0c */ /* 0x000fe4000bf26270 */
[----:B------:R-:W-:Y:S02]  /*13980*/  FSEL R38, R38, -INF , !P0 ;  /* 0xff80000026267808 */ /* 0x000fe40004000000 */
[----:B------:R-:W-:Y:S02]  /*13990*/  ISETP.GE.AND P0, PT, R0, UR37, PT ;  /* 0x0000002500007c0c */ /* 0x000fe4000bf06270 */
[----:B------:R-:W-:Y:S02]  /*139a0*/  FSEL R165, R41, -INF , !P1 ;  /* 0xff80000029a57808 */ /* 0x000fe40004800000 */
[----:B------:R-:W-:Y:S02]  /*139b0*/  ISETP.GE.AND P1, PT, R13, UR37, PT ;  /* 0x000000250d007c0c */ /* 0x000fe4000bf26270 */
        /* <DEDUP_REMOVED lines=11> */
[----:B------:R-:W-:Y:S02]  /*13a70*/  FSEL R153, R53, -INF , !P1 ;  /* 0xff80000035997808 */ /* 0x000fe40004800000 */
[----:B------:R-:W-:-:S02]  /*13a80*/  ISETP.GE.AND P2, PT, R169, UR37, PT ;  /* 0x00000025a9007c0c */ /* 0x000fc4000bf46270 */
[----:B------:R-:W-:Y:S02]  /*13a90*/  ISETP.GE.AND P1, PT, R180, UR37, PT ;  /* 0x00000025b4007c0c */ /* 0x000fe4000bf26270 */
[----:B------:R-:W-:Y:S02]  /*13aa0*/  FSEL R151, R54, -INF , !P0 ;  /* 0xff80000036977808 */ /* 0x000fe40004000000 */
[----:B------:R-:W-:Y:S02]  /*13ab0*/  ISETP.GE.AND P0, PT, R178, UR37, PT ;  /* 0x00000025b2007c0c */ /* 0x000fe4000bf06270 */
[----:B------:R-:W-:Y:S02]  /*13ac0*/  FSEL R44, R44, -INF , !P2 ;  /* 0xff8000002c2c7808 */ /* 0x000fe40005000000 */
[----:B------:R-:W-:Y:S02]  /*13ad0*/  FSEL R53, R121, -INF , !P1 ;  /* 0xff80000079357808 */ /* 0x000fe40004800000 */
[----:B------:R-:W-:-:S02]  /*13ae0*/  ISETP.GE.AND P2, PT, R9, UR37, PT ;  /* 0x0000002509007c0c */ /* 0x000fc4000bf46270 */
[----:B------:R-:W-:Y:S02]  /*13af0*/  ISETP.GE.AND P1, PT, R172, UR37, PT ;  /* 0x00000025ac007c0c */ /* 0x000fe4000bf26270 */
[----:B------:R-:W-:Y:S01]  /*13b00*/  FSEL R121, R122, -INF , !P0 ;  /* 0xff8000007a797808 */ /* 0x000fe20004000000 */
[----:B------:R-:W-:Y:S01]  /*13b10*/  VIADD R122, R2, 0x17 ;  /* 0x00000017027a7836 */ /* 0x000fe20000000000 */
        /* <DEDUP_REMOVED lines=13> */
[----:B------:R-:W-:Y:S01]  /*13bf0*/  FSEL R52, R120, -INF , !P2 ;  /* 0xff80000078347808 */ /* 0x000fe20005000000 */
[----:B------:R-:W-:Y:S01]  /*13c00*/  VIADD R120, R2, 0x13 ;  /* 0x0000001302787836 */ /* 0x000fe20000000000 */
        /* <DEDUP_REMOVED lines=12> */
[----:B------:R-:W-:Y:S02]  /*13cd0*/  FSEL R37, R37, -INF , P5 ;  /* 0xff80000025257808 */ /* 0x000fe40002800000 */
[----:B------:R-:W-:Y:S01]  /*13ce0*/  ISETP.GE.U32.AND P5, PT, R3, R4, PT ;  /* 0x000000040300720c */ /* 0x000fe20003fa6070 */
[----:B------:R-:W-:Y:S01]  /*13cf0*/  VIADD R4, R2, 0x7d ;  /* 0x0000007d02047836 */ /* 0x000fe20000000000 */
[----:B------:R-:W-:-:S02]  /*13d00*/  FSEL R128, R128, -INF , !P2 ;  /* 0xff80000080807808 */ /* 0x000fc40005000000 */
[----:B------:R-:W-:Y:S02]  /*13d10*/  FSEL R141, R141, -INF , !P1 ;  /* 0xff8000008d8d7808 */ /* 0x000fe40004800000 */
[----:B------:R-:W-:Y:S02]  /*13d20*/  FSEL R38, R38, -INF , P4 ;  /* 0xff80000026267808 */ /* 0x000fe40002000000 */
[----:B------:R-:W-:Y:S02]  /*13d30*/  ISETP.GE.AND P2, PT, R162, UR37, PT ;  /* 0x00000025a2007c0c */ /* 0x000fe4000bf46270 */
[----:B------:R-:W-:Y:S02]  /*13d40*/  ISETP.GE.AND P1, PT, R10, UR37, PT ;  /* 0x000000250a007c0c */ /* 0x000fe4000bf26270 */
[----:B------:R-:W-:Y:S01]  /*13d50*/  ISETP.GE.U32.AND P4, PT, R3, R0, PT ;  /* 0x000000000300720c */ /* 0x000fe20003f86070 */
[----:B------:R-:W-:Y:S01]  /*13d60*/  VIADD R0, R2, 0x7e ;  /* 0x0000007e02007836 */ /* 0x000fe20000000000 */
[----:B------:R-:W-:-:S02]  /*13d70*/  FSEL R142, R142, -INF , !P0 ;  /* 0xff8000008e8e7808 */ /* 0x000fc40004000000 */
[----:B------:R-:W-:Y:S02]  /*13d80*/  ISETP.GE.AND P0, PT, R8, UR37, PT ;  /* 0x0000002508007c0c */ /* 0x000fe4000bf06270 */
[----:B------:R-:W-:Y:S02]  /*13d90*/  FSEL R117, R132, -INF , !P2 ;  /* 0xff80000084757808 */ /* 0x000fe40005000000 */
[----:B------:R-:W-:Y:S02]  /*13da0*/  FSEL R145, R145, -INF , !P1 ;  /* 0xff80000091917808 */ /* 0x000fe40004800000 */
[----:B------:R-:W-:Y:S02]  /*13db0*/  ISETP.GE.AND P2, PT, R154, UR37, PT ;  /* 0x000000259a007c0c */ /* 0x000fe4000bf46270 */
[----:B------:R-:W-:Y:S02]  /*13dc0*/  ISETP.GE.AND P1, PT, R4, UR37, PT ;  /* 0x0000002504007c0c */ /* 0x000fe4000bf26270 */
[----:B------:R-:W-:-:S02]  /*13dd0*/  FSEL R146, R146, -INF , !P0 ;  /* 0xff80000092927808 */ /* 0x000fc40004000000 */
[----:B------:R-:W-:Y:S02]  /*13de0*/  ISETP.GE.AND P0, PT, R0, UR37, PT ;  /* 0x0000002500007c0c */ /* 0x000fe4000bf06270 */
[----:B------:R-:W-:Y:S02]  /*13df0*/  FSEL R136, R136, -INF , !P2 ;  /* 0xff80000088887808 */ /* 0x000fe40005000000 */
[----:B------:R-:W-:Y:S02]  /*13e00*/  FSEL R149, R149, -INF , !P1 ;  /* 0xff80000095957808 */ /* 0x000fe40004800000 */
[----:B------:R-:W-:Y:S02]  /*13e10*/  ISETP.GE.AND P2, PT, R20, UR37, PT ;  /* 0x0000002514007c0c */ /* 0x000fe4000bf46270 */
[----:B------:R-:W-:Y:S02]  /*13e20*/  ISETP.GE.U32.AND P1, PT, R3, R13, PT ;  /* 0x0000000d0300720c */ /* 0x000fe40003f26070 */
        /* <DEDUP_REMOVED lines=10> */
[----:B------:R-:W-:Y:S02]  /*13ed0*/  ISETP.GE.AND P0, PT, R173, UR37, PT ;  /* 0x00000025ad007c0c */ /* 0x000fe4000bf06270 */
[----:B------:R-:W-:Y:S02]  /*13ee0*/  FSEL R54, R148, -INF , !P2 ;  /* 0xff80000094367808 */ /* 0x000fe40005000000 */
[----:B------:R-:W-:-:S02]  /*13ef0*/  ISETP.GE.U32.AND P2, PT, R3, R169, PT ;  /* 0x000000a90300720c */ /* 0x000fc40003f46070 */
[----:B------:R-:W-:Y:S01]  /*13f00*/  FSEL R169, R95, -INF , !P3 ;  /* 0xff8000005fa97808 */ /* 0x000fe20005800000 */
[----:B------:R-:W-:Y:S01]  /*13f10*/  VIADD R95, R2, 0x1b ;  /* 0x0000001b025f7836 */ /* 0x000fe20000000000 */
[----:B------:R-:W-:Y:S02]  /*13f20*/  FSEL R99, R99, -INF , !P0 ;  /* 0xff80000063637808 */ /* 0x000fe40004000000 */
[----:B------:R-:W-:Y:S02]  /*13f30*/  ISETP.GE.AND P0, PT, R120, UR37, PT ;  /* 0x0000002578007c0c */ /* 0x000fe4000bf06270 */
[----:B------:R-:W-:Y:S02]  /*13f40*/  ISETP.GE.AND P3, PT, R124, UR37, PT ;  /* 0x000000257c007c0c */ /* 0x000fe4000bf66270 */
[----:B------:R-:W-:Y:S02]  /*13f50*/  FSEL R107, R107, -INF , !P0 ;  /* 0xff8000006b6b7808 */ /* 0x000fe40004000000 */
[----:B------:R-:W-:-:S02]  /*13f60*/  ISETP.GE.AND P0, PT, R95, UR37, PT ;  /* 0x000000255f007c0c */ /* 0x000fc4000bf06270 */
[----:B------:R-:W-:Y:S01]  /*13f70*/  FSEL R49, R165, -INF , P5 ;  /* 0xff800000a5317808 */ /* 0x000fe20002800000 */
[C---:B------:R-:W-:Y:S01]  /*13f80*/  VIADD R165, R2.reuse, 0x4f ;  /* 0x0000004f02a57836 */ /* 0x040fe20000000000 */
[----:B------:R-:W-:Y:S02]  /*13f90*/  FSEL R115, R115, -INF , !P0 ;  /* 0xff80000073737808 */ /* 0x000fe40004000000 */
[----:B------:R-:W-:Y:S01]  /*13fa0*/  ISETP.GE.U32.AND P0, PT, R3, R11, PT ;  /* 0x0000000b0300720c */ /* 0x000fe20003f06070 */
[C---:B------:R-:W-:Y:S01]  /*13fb0*/  VIADD R11, R2.reuse, 0x23 ;  /* 0x00000023020b7836 */ /* 0x040fe20000000000 */
[----:B------:R-:W-:Y:S02]  /*13fc0*/  FSEL R103, R103, -INF , !P3 ;  /* 0xff80000067677808 */ /* 0x000fe40005800000 */
[----:B------:R-:W-:Y:S01]  /*13fd0*/  ISETP.GE.U32.AND P5, PT, R3, R7, PT ;  /* 0x000000070300720c */ /* 0x000fe20003fa6070 */
[----:B------:R-:W-:Y:S01]  /*13fe0*/  VIADD R7, R2, 0x2b ;  /* 0x0000002b02077836 */ /* 0x000fe20000000000 */
[----:B------:R-:W-:-:S02]  /*13ff0*/  ISETP.GE.AND P3, PT, R122, UR37, PT ;  /* 0x000000257a007c0c */ /* 0x000fc4000bf66270 */
[----:B------:R-:W-:Y:S02]  /*14000*/  FSEL R41, R41, -INF , P5 ;  /* 0xff80000029297808 */ /* 0x000fe40002800000 */
[----:B------:R-:W-:Y:S02]  /*14010*/  FSEL R111, R111, -INF , !P3 ;  /* 0xff8000006f6f7808 */ /* 0x000fe40005800000 */
[----:B------:R-:W-:Y:S02]  /*14020*/  ISETP.GE.AND P5, PT, R11, UR37, PT ;  /* 0x000000250b007c0c */ /* 0x000fe4000bfa6270 */
        /* <DEDUP_REMOVED lines=8> */
[C---:B------:R-:W-:Y:S01]  /*140b0*/  ISETP.GE.U32.AND P3, PT, R3.reuse, R9, PT ;  /* 0x000000090300720c */ /* 0x040fe20003f66070 */
[C---:B------:R-:W-:Y:S01]  /*140c0*/  VIADD R9, R2.reuse, 0x27 ;  /* 0x0000002702097836 */ /* 0x040fe20000000000 */
[----:B------:R-:W-:Y:S01]  /*140d0*/  ISETP.GE.U32.AND P2, PT, R3, R188, PT ;  /* 0x000000bc0300720c */ /* 0x000fe20003f46070 */
[----:B------:R-:W-:Y:S01]  /*140e0*/  VIADD R188, R2, 0x2f ;  /* 0x0000002f02bc7836 */ /* 0x000fe20000000000 */
[----:B------:R-:W-:-:S02]  /*140f0*/  FSEL R42, R42, -INF , P0 ;  /* 0xff8000002a2a7808 */ /* 0x000fc40000000000 */
[----:B------:R-:W-:Y:S01]  /*14100*/  ISETP.GE.U32.AND P0, PT, R3, R184, PT ;  /* 0x000000b80300720c */ /* 0x000fe20003f06070 */
[----:B------:R-:W-:Y:S01]  /*14110*/  VIADD R184, R2, 0x3b ;  /* 0x0000003b02b87836 */ /* 0x000fe20000000000 */
[----:B------:R-:W-:Y:S02]  /*14120*/  FSEL R67, R67, -INF , !P5 ;  /* 0xff80000043437808 */ /* 0x000fe40006800000 */
[----:B------:R-:W-:Y:S02]  /*14130*/  ISETP.GE.AND P5, PT, R186, UR37, PT ;  /* 0x00000025ba007c0c */ /* 0x000fe4000bfa6270 */
[----:B------:R-:W-:Y:S02]  /*14140*/  FSEL R132, R155, -INF , P2 ;  /* 0xff8000009b847808 */ /* 0x000fe40001000000 */
[----:B------:R-:W-:Y:S02]  /*14150*/  FSEL R48, R167, -INF , P6 ;  /* 0xff800000a7307808 */ /* 0x000fe40003000000 */
[----:B------:R-:W-:Y:S01]  /*14160*/  ISETP.GE.U32.AND P2, PT, R3, R176, PT ;  /* 0x000000b00300720c */ /* 0x000fe20003f46070 */
[----:B------:R-:W-:Y:S01]  /*14170*/  VIADD R176, R2, 0x57 ;  /* 0x0000005702b07836 */ /* 0x000fe20000000000 */
[----:B------:R-:W-:-:S02]  /*14180*/  ISETP.GE.AND P6, PT, R9, UR37, PT ;  /* 0x0000002509007c0c */ /* 0x000fc4000bfc6270 */
[----:B------:R-:W-:Y:S02]  /*14190*/  FSEL R75, R75, -INF , !P5 ;  /* 0xff8000004b4b7808 */ /* 0x000fe40006800000 */
[----:B------:R-:W-:Y:S02]  /*141a0*/  FSEL R40, R40, -INF , P3 ;  /* 0xff80000028287808 */ /* 0x000fe40001800000 */
[----:B------:R-:W-:Y:S02]  /*141b0*/  ISETP.GE.AND P5, PT, R184, UR37, PT ;  /* 0x00000025b8007c0c */ /* 0x000fe4000bfa6270 */
[----:B------:R-:W-:Y:S02]  /*141c0*/  FSEL R50, R50, -INF , P2 ;  /* 0xff80000032327808 */ /* 0x000fe40001000000 */
[----:B------:R-:W-:Y:S01]  /*141d0*/  ISETP.GE.U32.AND P3, PT, R3, R182, PT ;  /* 0x000000b60300720c */ /* 0x000fe20003f66070 */
[----:B------:R-:W-:Y:S01]  /*141e0*/  VIADD R182, R2, 0x37 ;  /* 0x0000003702b67836 */ /* 0x000fe20000000000 */
[----:B------:R-:W-:-:S02]  /*141f0*/  FSEL R63, R63, -INF , !P6 ;  /* 0xff8000003f3f7808 */ /* 0x000fc40007000000 */
[----:B------:R-:W-:Y:S02]  /*14200*/  ISETP.GE.AND P2, PT, R185, UR37, PT ;  /* 0x00000025b9007c0c */ /* 0x000fe4000bf46270 */
[----:B------:R-:W-:Y:S02]  /*14210*/  ISETP.GE.AND P6, PT, R188, UR37, PT ;  /* 0x00000025bc007c0c */ /* 0x000fe4000bfc6270 */
[----:B------:R-:W-:Y:S02]  /*14220*/  FSEL R46, R163, -INF , P4 ;  /* 0xff800000a32e7808 */ /* 0x000fe40002000000 */
[----:B------:R-:W-:Y:S02]  /*14230*/  FSEL R83, R83, -INF , !P5 ;  /* 0xff80000053537808 */ /* 0x000fe40006800000 */
[C---:B------:R-:W-:Y:S01]  /*14240*/  ISETP.GE.U32.AND P4, PT, R3.reuse, R5, PT ;  /* 0x000000050300720c */ /* 0x040fe20003f86070 */
[C---:B------:R-:W-:Y:S01]  /*14250*/  VIADD R5, R2.reuse, 0x3f ;  /* 0x0000003f02057836 */ /* 0x040fe20000000000 */
[----:B------:R-:W-:Y:S01]  /*14260*/  ISETP.GE.U32.AND P5, PT, R3, R180, PT ;  /* 0x000000b40300720c */ /* 0x000fe20003fa6070 */
[----:B------:R-:W-:Y:S01]  /*14270*/  VIADD R180, R2, 0x53 ;  /* 0x0000005302b47836 */ /* 0x000fe20000000000 */
[----:B------:R-:W-:-:S02]  /*14280*/  FSEL R27, R27, -INF , !P2 ;  /* 0xff8000001b1b7808 */ /* 0x000fc40005000000 */
        /* <DEDUP_REMOVED lines=8> */
[----:B------:R-:W-:Y:S02]  /*14310*/  ISETP.GE.AND P2, PT, R180, UR37, PT ;  /* 0x00000025b4007c0c */ /* 0x000fe4000bf46270 */
[----:B------:R-:W-:Y:S02]  /*14320*/  ISETP.GE.AND P6, PT, R5, UR37, PT ;  /* 0x0000002505007c0c */ /* 0x000fe4000bfc6270 */
[----:B------:R-:W-:Y:S02]  /*14330*/  FSEL R163, R43, -INF , !P2 ;  /* 0xff8000002ba37808 */ /* 0x000fe40005000000 */
[----:B------:R-:W-:Y:S02]  /*14340*/  FSEL R87, R87, -INF , !P6 ;  /* 0xff80000057577808 */ /* 0x000fe40007000000 */
[----:B------:R-:W-:-:S02]  /*14350*/  FSEL R133, R153, -INF , P1 ;  /* 0xff80000099857808 */ /* 0x000fc40000800000 */
[----:B------:R-:W-:Y:S02]  /*14360*/  FSEL R148, R151, -INF , P0 ;  /* 0xff80000097947808 */ /* 0x000fe40000000000 */
[----:B------:R-:W-:Y:S02]  /*14370*/  ISETP.GE.AND P2, PT, R178, UR37, PT ;  /* 0x00000025b2007c0c */ /* 0x000fe4000bf46270 */
[C---:B------:R-:W-:Y:S02]  /*14380*/  ISETP.GE.U32.AND P1, PT, R3.reuse, R172, PT ;  /* 0x000000ac0300720c */ /* 0x040fe40003f26070 */
[----:B------:R-:W-:Y:S02]  /*14390*/  ISETP.GE.U32.AND P0, PT, R3, R170, PT ;  /* 0x000000aa0300720c */ /* 0x000fe40003f06070 */
[----:B------:R-:W-:Y:S02]  /*143a0*/  ISETP.GE.AND P6, PT, R183, UR37, PT ;  /* 0x00000025b7007c0c */ /* 0x000fe4000bfc6270 */
[----:B------:R-:W-:-:S02]  /*143b0*/  FSEL R52, R52, -INF , P3 ;  /* 0xff80000034347808 */ /* 0x000fc40001800000 */
[----:B------:R-:W-:Y:S02]  /*143c0*/  ISETP.GE.U32.AND P3, PT, R3, R168, PT ;  /* 0x000000a80300720c */ /* 0x000fe40003f66070 */
[----:B------:R-:W-:Y:S02]  /*143d0*/  FSEL R144, R121, -INF , P4 ;  /* 0xff80000079907808 */ /* 0x000fe40002000000 */
[----:B------:R-:W-:Y:S02]  /*143e0*/  FSEL R53, R53, -INF , P5 ;  /* 0xff80000035357808 */ /* 0x000fe40002800000 */
[----:B------:R-:W-:Y:S02]  /*143f0*/  FSEL R121, R51, -INF , !P2 ;  /* 0xff80000033797808 */ /* 0x000fe40005000000 */
[----:B------:R-:W-:Y:S02]  /*14400*/  ISETP.GE.U32.AND P5, PT, R3, R166, PT ;  /* 0x000000a60300720c */ /* 0x000fe40003fa6070 */
[----:B------:R-:W-:-:S02]  /*14410*/  FSEL R31, R31, -INF , !P6 ;  /* 0xff8000001f1f7808 */ /* 0x000fc40007000000 */
[----:B------:R-:W-:Y:S02]  /*14420*/  FSEL R51, R125, -INF , P1 ;  /* 0xff8000007d337808 */ /* 0x000fe40000800000 */
[----:B------:R-:W-:Y:S02]  /*14430*/  FSEL R172, R126, -INF , P0 ;  /* 0xff8000007eac7808 */ /* 0x000fe40000000000 */
[----:B------:R-:W-:Y:S02]  /*14440*/  ISETP.GE.U32.AND P4, PT, R3, R164, PT ;  /* 0x000000a40300720c */ /* 0x000fe40003f86070 */
[----:B------:R-:W-:Y:S02]  /*14450*/  ISETP.GE.AND P6, PT, R165, UR37, PT ;  /* 0x00000025a5007c0c */ /* 0x000fe4000bfc6270 */
[C---:B------:R-:W-:Y:S02]  /*14460*/  ISETP.GE.U32.AND P2, PT, R3.reuse, R162, PT ;  /* 0x000000a20300720c */ /* 0x040fe40003f46070 */
[----:B------:R-:W-:-:S02]  /*14470*/  ISETP.GE.U32.AND P1, PT, R3, R158, PT ;  /* 0x0000009e0300720c */ /* 0x000fc40003f26070 */
[C---:B------:R-:W-:Y:S02]  /*14480*/  ISETP.GE.U32.AND P0, PT, R3.reuse, R156, PT ;  /* 0x0000009c0300720c */ /* 0x040fe40003f06070 */
[----:B------:R-:W-:Y:S02]  /*14490*/  FSEL R158, R128, -INF , P3 ;  /* 0xff800000809e7808 */ /* 0x000fe40001800000 */
[----:B------:R-:W-:Y:S02]  /*144a0*/  ISETP.GE.U32.AND P3, PT, R3, R154, PT ;  /* 0x0000009a0300720c */ /* 0x000fe40003f66070 */
[----:B------:R-:W-:Y:S02]  /*144b0*/  FSEL R159, R129, -INF , P5 ;  /* 0xff800000819f7808 */ /* 0x000fe40002800000 */
[----:B------:R-:W-:Y:S02]  /*144c0*/  FSEL R39, R39, -INF , !P6 ;  /* 0xff80000027277808 */ /* 0x000fe40007000000 */
[----:B------:R-:W-:-:S02]  /*144d0*/  ISETP.GE.U32.AND P5, PT, R3, R152, PT ;  /* 0x000000980300720c */ /* 0x000fc40003fa6070 */
[----:B------:R-:W-:Y:S02]  /*144e0*/  FSEL R170, R130, -INF , P4 ;  /* 0xff80000082aa7808 */ /* 0x000fe40002000000 */
[----:B------:R-:W-:Y:S02]  /*144f0*/  FSEL R156, R117, -INF , P2 ;  /* 0xff800000759c7808 */ /* 0x000fe40001000000 */
[----:B------:R-:W-:Y:S02]  /*14500*/  FSEL R168, R134, -INF , P0 ;  /* 0xff80000086a87808 */ /* 0x000fe40000000000 */
[----:B------:R-:W-:Y:S02]  /*14510*/  ISETP.GE.AND P6, PT, R176, UR37, PT ;  /* 0x00000025b0007c0c */ /* 0x000fe4000bfc6270 */
[C---:B------:R-:W-:Y:S02]  /*14520*/  ISETP.GE.U32.AND P4, PT, R3.reuse, R118, PT ;  /* 0x000000760300720c */ /* 0x040fe40003f86070 */
[----:B------:R-:W-:-:S02]  /*14530*/  ISETP.GE.U32.AND P2, PT, R3, R20, PT ;  /* 0x000000140300720c */ /* 0x000fc40003f46070 */
[----:B------:R-:W-:Y:S02]  /*14540*/  FSEL R157, R157, -INF , P1 ;  /* 0xff8000009d9d7808 */ /* 0x000fe40000800000 */
[C---:B------:R-:W-:Y:S02]  /*14550*/  ISETP.GE.U32.AND P0, PT, R3.reuse, R14, PT ;  /* 0x0000000e0300720c */ /* 0x040fe40003f06070 */
[C---:B------:R-:W-:Y:S02]  /*14560*/  ISETP.GE.U32.AND P1, PT, R3.reuse, R18, PT ;  /* 0x000000120300720c */ /* 0x040fe40003f26070 */
[----:B------:R-:W-:Y:S02]  /*14570*/  FSEL R154, R136, -INF , P3 ;  /* 0xff800000889a7808 */ /* 0x000fe40001800000 */
[----:B------:R-:W-:Y:S02]  /*14580*/  ISETP.GE.U32.AND P3, PT, R3, R12, PT ;  /* 0x0000000c0300720c */ /* 0x000fe40003f66070 */
[----:B------:R-:W-:-:S02]  /*14590*/  FSEL R155, R137, -INF , P5 ;  /* 0xff800000899b7808 */ /* 0x000fc40002800000 */
[----:B------:R-:W-:Y:S02]  /*145a0*/  FSEL R43, R47, -INF , !P6 ;  /* 0xff8000002f2b7808 */ /* 0x000fe40007000000 */
[----:B------:R-:W-:Y:S02]  /*145b0*/  ISETP.GE.U32.AND P5, PT, R3, R10, PT ;  /* 0x0000000a0300720c */ /* 0x000fe40003fa6070 */
[----:B------:R-:W-:Y:S02]  /*145c0*/  FSEL R166, R138, -INF , P4 ;  /* 0xff8000008aa67808 */ /* 0x000fe40002000000 */
[----:B------:R-:W-:Y:S02]  /*145d0*/  FSEL R152, R21, -INF , P2 ;  /* 0xff80000015987808 */ /* 0x000fe40001000000 */
[----:B------:R-:W-:Y:S02]  /*145e0*/  FSEL R164, R142, -INF , P0 ;  /* 0xff8000008ea47808 */ /* 0x000fe40000000000 */
[----:B------:R-:W-:-:S02]  /*145f0*/  ISETP.GE.AND P6, PT, R179, UR37, PT ;  /* 0x00000025b3007c0c */ /* 0x000fc4000bfc6270 */
[C---:B------:R-:W-:Y:S02]  /*14600*/  ISETP.GE.U32.AND P4, PT, R3.reuse, R8, PT ;  /* 0x000000080300720c */ /* 0x040fe40003f86070 */
[----:B------:R-:W-:Y:S02]  /*14610*/  ISETP.GE.U32.AND P2, PT, R3, R6, PT ;  /* 0x000000060300720c */ /* 0x000fe40003f46070 */
[----:B------:R-:W-:Y:S02]  /*14620*/  FSEL R153, R141, -INF , P1 ;  /* 0xff8000008d997808 */ /* 0x000fe40000800000 */
[C---:B------:R-:W-:Y:S01]  /*14630*/  ISETP.GE.U32.AND P0, PT, R3.reuse, R0, PT ;  /* 0x000000000300720c */ /* 0x040fe20003f06070 */
[C---:B------:R-:W-:Y:S01]  /*14640*/  VIADD R0, R2.reuse, 0x67 ;  /* 0x0000006702007836 */ /* 0x040fe20000000000 */
[----:B------:R-:W-:Y:S01]  /*14650*/  ISETP.GE.U32.AND P1, PT, R3, R4, PT ;  /* 0x000000040300720c */ /* 0x000fe20003f26070 */
[----:B------:R-:W-:Y:S01]  /*14660*/  VIADD R4, R2, 0x63 ;  /* 0x0000006302047836 */ /* 0x000fe20000000000 */
[----:B------:R-:W-:-:S02]  /*14670*/  FSEL R150, R15, -INF , P3 ;  /* 0xff8000000f967808 */ /* 0x000fc40001800000 */
[----:B------:R-:W-:Y:S02]  /*14680*/  ISETP.GE.U32.AND P3, PT, R3, R177, PT ;  /* 0x000000b10300720c */ /* 0x000fe40003f66070 */
[----:B------:R-:W-:Y:S02]  /*14690*/  FSEL R151, R145, -INF , P5 ;  /* 0xff80000091977808 */ /* 0x000fe40002800000 */
[----:B------:R-:W-:Y:S02]  /*146a0*/  FSEL R167, R55, -INF , !P6 ;  /* 0xff80000037a77808 */ /* 0x000fe40007000000 */
[----:B------:R-:W-:Y:S02]  /*146b0*/  ISETP.GE.U32.AND P5, PT, R3, R175, PT ;  /* 0x000000af0300720c */ /* 0x000fe40003fa6070 */
[----:B------:R-:W-:Y:S02]  /*146c0*/  FSEL R162, R146, -INF , P4 ;  /* 0xff80000092a27808 */ /* 0x000fe40002000000 */
[----:B------:R-:W-:-:S02]  /*146d0*/  FSEL R54, R54, -INF , P2 ;  /* 0xff80000036367808 */ /* 0x000fc40001000000 */
[----:B------:R-:W-:Y:S02]  /*146e0*/  FSEL R18, R13, -INF , P0 ;  /* 0xff8000000d127808 */ /* 0x000fe40000000000 */
[C---:B------:R-:W-:Y:S02]  /*146f0*/  ISETP.GE.U32.AND P4, PT, R3.reuse, R173, PT ;  /* 0x000000ad0300720c */ /* 0x040fe40003f86070 */
[----:B------:R-:W-:Y:S02]  /*14700*/  ISETP.GE.U32.AND P2, PT, R3, R2, PT ;  /* 0x000000020300720c */ /* 0x000fe40003f46070 */
[----:B------:R-:W-:Y:S02]  /*14710*/  FSEL R55, R149, -INF , P1 ;  /* 0xff80000095377808 */ /* 0x000fe40000800000 */
[C---:B------:R-:W-:Y:S02]  /*14720*/  ISETP.GE.U32.AND P0, PT, R3.reuse, R124, PT ;  /* 0x0000007c0300720c */ /* 0x040fe40003f06070 */
[----:B------:R-:W-:-:S02]  /*14730*/  ISETP.GT.U32.AND P1, PT, R3, R2, PT ;  /* 0x000000020300720c */ /* 0x000fc40003f24070 */
[----:B------:R-:W-:Y:S02]  /*14740*/  FSEL R91, R91, -INF , P3 ;  /* 0xff8000005b5b7808 */ /* 0x000fe40001800000 */
[----:B------:R-:W-:Y:S02]  /*14750*/  ISETP.GE.U32.AND P3, PT, R3, R95, PT ;  /* 0x0000005f0300720c */ /* 0x000fe40003f66070 */
[----:B------:R-:W-:Y:S02]  /*14760*/  FSEL R95, R169, -INF , P5 ;  /* 0xff800000a95f7808 */ /* 0x000fe40002800000 */
[----:B------:R-:W-:Y:S02]  /*14770*/  FSEL R88, R88, -INF , P2 ;  /* 0xff80000058587808 */ /* 0x000fe40001000000 */
[----:B------:R-:W-:Y:S02]  /*14780*/  ISETP.GE.U32.AND P5, PT, R3, R171, PT ;  /* 0x000000ab0300720c */ /* 0x000fe40003fa6070 */
[----:B------:R-:W-:-:S02]  /*14790*/  FSEL R99, R99, -INF , P4 ;  /* 0xff80000063637808 */ /* 0x000fc40002000000 */
[----:B------:R-:W-:Y:S02]  /*147a0*/  FSEL R103, R103, -INF , P0 ;  /* 0xff80000067677808 */ /* 0x000fe40000000000 */
[----:B------:R-:W-:Y:S02]  /*147b0*/  ISETP.GE.U32.AND P2, PT, R3, R120, PT ;  /* 0x000000780300720c */ /* 0x000fe40003f46070 */
[----:B------:R-:W-:Y:S02]  /*147c0*/  FSEL R89, R89, -INF , P1 ;  /* 0xff80000059597808 */ /* 0x000fe40000800000 */
[C---:B------:R-:W-:Y:S02]  /*147d0*/  ISETP.GE.U32.AND P4, PT, R3.reuse, R11, PT ;  /* 0x0000000b0300720c */ /* 0x040fe40003f86070 */
[C---:B------:R-:W-:Y:S02]  /*147e0*/  ISETP.GE.U32.AND P0, PT, R3.reuse, R9, PT ;  /* 0x000000090300720c */ /* 0x040fe40003f06070 */
[----:B------:R-:W-:-:S02]  /*147f0*/  ISETP.GE.U32.AND P1, PT, R3, R122, PT ;  /* 0x0000007a0300720c */ /* 0x000fc40003f26070 */
[----:B------:R-:W-:Y:S02]  /*14800*/  FSEL R115, R115, -INF , P3 ;  /* 0xff80000073737808 */ /* 0x000fe40001800000 */
[----:B------:R-:W-:Y:S02]  /*14810*/  FSEL R117, R119, -INF , P5 ;  /* 0xff80000077757808 */ /* 0x000fe40002800000 */
[----:B------:R-:W-:Y:S02]  /*14820*/  FSEL R107, R107, -INF , P2 ;  /* 0xff8000006b6b7808 */ /* 0x000fe40001000000 */
[C---:B------:R-:W-:Y:S02]  /*14830*/  ISETP.GE.U32.AND P3, PT, R3.reuse, R186, PT ;  /* 0x000000ba0300720c */ /* 0x040fe40003f66070 */
        /* <DEDUP_REMOVED lines=23> */
[----:B------:R-:W-:Y:S02]  /*149b0*/  ISETP.GE.AND P3, PT, R4, UR37, PT ;  /* 0x0000002504007c0c */ /* 0x000fe4000bf66270 */
[----:B------:R-:W-:Y:S01]  /*149c0*/  ISETP.GE.U32.AND P5, PT, R3, R4, PT ;  /* 0x000000040300720c */ /* 0x000fe20003fa6070 */
[----:B------:R-:W-:Y:S01]  /*149d0*/  VIADD R4, R2, 0x6b ;  /* 0x0000006b02047836 */ /* 0x000fe20000000000 */
[----:B------:R-:W-:-:S02]  /*149e0*/  FSEL R47, R163, -INF , P4 ;  /* 0xff800000a32f7808 */ /* 0x000fc40002000000 */
[----:B------:R-:W-:Y:S02]  /*149f0*/  FSEL R43, R43, -INF , P0 ;  /* 0xff8000002b2b7808 */ /* 0x000fe40000000000 */
[----:B------:R-:W-:Y:S02]  /*14a00*/  ISETP.GE.U32.AND P2, PT, R3, R178, PT ;  /* 0x000000b20300720c */ /* 0x000fe40003f46070 */
[----:B------:R-:W-:Y:S02]  /*14a10*/  FSEL R31, R31, -INF , P1 ;  /* 0xff8000001f1f7808 */ /* 0x000fe40000800000 */
[----:B------:R-:W-:Y:S02]  /*14a20*/  ISETP.GE.AND P4, PT, R0, UR37, PT ;  /* 0x0000002500007c0c */ /* 0x000fe4000bf86270 */
[C---:B------:R-:W-:Y:S01]  /*14a30*/  ISETP.GE.U32.AND P0, PT, R3.reuse, R0, PT ;  /* 0x000000000300720c */ /* 0x040fe20003f06070 */
[----:B------:R-:W-:Y:S01]  /*14a40*/  VIADD R0, R2, 0x6f ;  /* 0x0000006f02007836 */ /* 0x000fe20000000000 */
[----:B------:R-:W-:-:S02]  /*14a50*/  ISETP.GE.U32.AND P1, PT, R3, R179, PT ;  /* 0x000000b30300720c */ /* 0x000fc40003f26070 */
        /* <DEDUP_REMOVED lines=15> */
[----:B------:R-:W-:Y:S02]  /*14b50*/  ISETP.GE.AND P2, PT, R0, UR37, PT ;  /* 0x0000002500007c0c */ /* 0x000fe4000bf46270 */
[----:B------:R-:W-:Y:S02]  /*14b60*/  FSEL R135, R135, -INF , !P1 ;  /* 0xff80000087877808 */ /* 0x000fe40004800000 */
[----:B------:R-:W-:Y:S02]  /*14b70*/  FSEL R139, R139, -INF , !P5 ;  /* 0xff8000008b8b7808 */ /* 0x000fe40006800000 */
[----:B------:R-:W-:Y:S02]  /*14b80*/  FSEL R143, R143, -INF , !P2 ;  /* 0xff8000008f8f7808 */ /* 0x000fe40005000000 */
[----:B------:R-:W-:Y:S02]  /*14b90*/  ISETP.GE.AND P1, PT, R4, UR37, PT ;  /* 0x0000002504007c0c */ /* 0x000fe4000bf26270 */
[----:B------:R-:W-:-:S02]  /*14ba0*/  ISETP.GE.U32.AND P5, PT, R3, R0, PT ;  /* 0x000000000300720c */ /* 0x000fc40003fa6070 */
[----:B------:R-:W-:Y:S02]  /*14bb0*/  ISETP.GE.U32.AND P2, PT, R3, R4, PT ;  /* 0x000000040300720c */ /* 0x000fe40003f46070 */
[C---:B------:R-:W-:Y:S02]  /*14bc0*/  FMNMX3 R5, R17.reuse, R88, R22, !PT ;  /* 0x0000005811057276 */ /* 0x040fe40007800016 */
[C---:B------:R-:W-:Y:S02]  /*14bd0*/  FMNMX3 R4, R17.reuse, R89, R23, !PT ;  /* 0x0000005911047276 */ /* 0x040fe40007800017 */
        /* <DEDUP_REMOVED lines=45> */
[----:B------:R-:W-:Y:S02]  /*14eb0*/  FSEL R173, R127, -INF , P0 ;  /* 0xff8000007fad7808 */ /* 0x000fe40000000000 */
[----:B------:R-:W-:Y:S02]  /*14ec0*/  FMNMX3 R0, R0, R141, R149, !PT ;  /* 0x0000008d00007276 */ /* 0x000fe40007800095 */
[----:B------:R-:W-:Y:S02]  /*14ed0*/  FMNMX3 R5, R5, R52, R50, !PT ;  /* 0x0000003405057276 */ /* 0x000fe40007800032 */
[----:B------:R-:W-:Y:S02]  /*14ee0*/  FMNMX3 R4, R4, R53, R51, !PT ;  /* 0x0000003504047276 */ /* 0x000fe40007800033 */
[----:B------:R-:W-:Y:S02]  /*14ef0*/  FMNMX3 R3, R3, R144, R172, !PT ;  /* 0x0000009003037276 */ /* 0x000fe400078000ac */
[----:B------:R-:W-:-:S02]  /*14f00*/  FSEL R171, R131, -INF , P6 ;  /* 0xff80000083ab7808 */ /* 0x000fc40003000000 */
[----:B------:R-:W-:Y:S02]  /*14f10*/  FSEL R169, R135, -INF , P3 ;  /* 0xff80000087a97808 */ /* 0x000fe40001800000 */
[----:B------:R-:W-:Y:S02]  /*14f20*/  FMNMX3 R0, R0, R145, R173, !PT ;  /* 0x0000009100007276 */ /* 0x000fe400078000ad */
[----:B------:R-:W-:Y:S02]  /*14f30*/  FMNMX3 R5, R5, R158, R156, !PT ;  /* 0x0000009e05057276 */ /* 0x000fe4000780009c */
[----:B------:R-:W-:Y:S02]  /*14f40*/  FMNMX3 R4, R4, R159, R157, !PT ;  /* 0x0000009f04047276 */ /* 0x000fe4000780009d */
[----:B------:R-:W-:Y:S02]  /*14f50*/  FMNMX3 R3, R3, R170, R168, !PT ;  /* 0x000000aa03037276 */ /* 0x000fe400078000a8 */
[----:B------:R-:W-:-:S02]  /*14f60*/  FSEL R147, R147, -INF , !P1 ;  /* 0xff80000093937808 */ /* 0x000fc40004800000 */
[----:B------:R-:W-:Y:S02]  /*14f70*/  FSEL R167, R139, -INF , P4 ;  /* 0xff8000008ba77808 */ /* 0x000fe40002000000 */
[----:B------:R-:W-:Y:S02]  /*14f80*/  FSEL R165, R143, -INF , P5 ;  /* 0xff8000008fa57808 */ /* 0x000fe40002800000 */
        /* <DEDUP_REMOVED lines=9> */
[----:B------:R-:W-:-:S02]  /*15020*/  FMNMX3 R0, R0, R163, R19, !PT ;  /* 0x000000a300007276 */ /* 0x000fc40007800013 */
[----:B------:R-:W-:Y:S02]  /*15030*/  FMNMX3 R3, R5, R4, R3, !PT ;  /* 0x0000000405037276 */ /* 0x000fe40007800003 */
[----:B------:R-:W-:Y:S02]  /*15040*/  ISETP.NE.AND P0, PT, R161, R174, PT ;  /* 0x000000aea100720c */ /* 0x000fe40003f05270 */
[----:B------:R-:W-:-:S04]  /*15050*/  FMNMX R187, R0, R3, !PT ;  /* 0x0000000300bb7209 */ /* 0x000fc80007800000 */
[C---:B------:R-:W-:Y:S01]  /*15060*/  FSETP.NEU.AND P1, PT, R187.reuse, -INF , PT ;  /* 0xff800000bb00780b */ /* 0x040fe20003f2d000 */
[----:B------:R1:W-:Y:S03]  /*15070*/  STL [R1+0x6c], R187 ;  /* 0x00006cbb01007387 */ /* 0x0003e60000100800 */
[----:B------:R-:W-:-:S03]  /*15080*/  FSEL R119, R187, RZ, P1 ;  /* 0x000000ffbb777208 */ /* 0x000fc60000800000 */
        /* <DEDUP_REMOVED lines=17> */
.L_x_264:
[----:B------:R-:W-:Y:S05]  /*151a0*/  WARPSYNC.ALL ;  /* 0x0000000000007948 */ /* 0x000fea0003800000 */
[----:B------:R-:W-:Y:S01]  /*151b0*/  R2UR UR4, R160 ;  /* 0x00000000a00472ca */ /* 0x000fe200000e0000 */
[----:B------:R-:W-:Y:S01]  /*151c0*/  IMAD.MOV.U32 R118, RZ, RZ, R17 ;  /* 0x000000ffff767224 */ /* 0x000fe200078e0011 */
[----:B------:R-:W-:-:S11]  /*151d0*/  ISETP.NE.AND P0, PT, RZ, UR46, PT ;  /* 0x0000002eff007c0c */ /* 0x000fd6000bf05270 */
[----:B------:R3:W-:Y:S02]  /*151e0*/  STTM.x2 tmem[UR4], R118 ;  /* 0x00000076000079ed */ /* 0x0007e400080c0004 */
[----:B------:R-:W-:Y:S05]  /*151f0*/  @P0 BRA `(.L_x_265) ;  /* 0x0000000000040947 */ /* 0x000fea0003800000 */
[----:B------:R-:W-:Y:S05]  /*15200*/  BPT.TRAP 0x1 ;  /* 0x000000040000795c */ /* 0x000fea0000300000 */
.L_x_265:
[----:B------:R-:W-:Y:S01]  /*15210*/  UISETP.NE.AND UP0, UPT, UR55, URZ, UPT ;  /* 0x000000ff3700728c */ /* 0x000fe2000bf05270 */
[----:B------:R-:W-:Y:S01]  /*15220*/  MOV R3, UR54 ;  /* 0x0000003600037c02 */ /* 0x000fe20008000f00 */
[----:B------:R-:W-:Y:S01]  /*15230*/  UIADD3 UR4, UPT, UPT, UR38, 0x14080, URZ ;  /* 0x0001408026047890 */ /* 0x000fe2000fffe0ff */
[----:B------:R-:W-:Y:S02]  /*15240*/  MOV R4, UR45 ;  /* 0x0000002d00047c02 */ /* 0x000fe40008000f00 */
[----:B------:R-:W-:Y:S02]  /*15250*/  SHF.L.U32 R3, R3, 0x1f, RZ ;  /* 0x0000001f03037819 */ /* 0x000fe400000006ff */
[----:B------:R-:W-:-:S04]  /*15260*/  FSETP.NEU.AND P0, PT, R187, -INF , PT ;  /* 0xff800000bb00780b */ /* 0x000fc80003f0d000 */
[----:B------:R-:W-:Y:S01]  /*15270*/  @UP0 UIADD3 UR4, UPT, UPT, UR38, 0x14070, URZ ;  /* 0x0001407026040890 */ /* 0x000fe2000fffe0ff */
[----:B------:R-:W-:Y:S01]  /*15280*/  FSEL R0, R187, RZ, P0 ;  /* 0x000000ffbb007208 */ /* 0x000fe20000000000 */
[----:B------:R-:W-:-:S04]  /*15290*/  USEL UR38, UR52, UR49, UP0 ;  /* 0x0000003134267287 */ /* 0x000fc80008000000 */
[----:B------:R-:W-:Y:S01]  /*152a0*/  FMUL R0, R0, -UR36 ;  /* 0x8000002400007c20 */ /* 0x000fe20008400000 */
[----:B------:R-:W-:Y:S02]  /*152b0*/  ULOP3.LUT UR38, UR38, 0x1, URZ, 0x3c, !UPT ;  /* 0x0000000126267892 */ /* 0x000fe4000f8e3cff */
[----:B------:R-:W-:Y:S01]  /*152c0*/  SYNCS.ARRIVE.TRANS64.A1T0 RZ, [UR4], RZ ;  /* 0x000000ffffff79a7 */ /* 0x000fe20008100004 */
[--C-:B------:R-:W-:Y:S02]  /*152d0*/  FFMA2 R88, R88.F32x2.HI_LO, UR36.F32, R0.reuse.F32 ;  /* 0x0000002458587c49 */ /* 0x100fe40009200000 */
[--C-:B------:R-:W-:Y:S02]  /*152e0*/  FFMA2 R90, R90.F32x2.HI_LO, UR36.F32, R0.reuse.F32 ;  /* 0x000000245a5a7c49 */ /* 0x100fe40009200000 */
[--C-:B------:R-:W-:Y:S01]  /*152f0*/  FFMA2 R22, R22.F32x2.HI_LO, UR36.F32, R0.reuse.F32 ;  /* 0x0000002416167c49 */ /* 0x100fe20009200000 */
[----:B------:R-:W-:Y:S01]  /*15300*/  FSETP.GEU.AND P4, PT, R88, -126, PT ;  /* 0xc2fc00005800780b */ /* 0x000fe20003f8e000 */
[----:B------:R-:W-:Y:S01]  /*15310*/  FFMA2 R6, R94.F32x2.HI_LO, UR36.F32, R0.F32 ;  /* 0x000000245e067c49 */ /* 0x000fe20009200000 */
[----:B------:R-:W4:Y:S01]  /*15320*/  SYNCS.PHASECHK.TRANS64.TRYWAIT P5, [R4+UR42+0x140d0], R3 ;  /* 0x0140d003040075a7 */ /* 0x000f2200080a112a */
[----:B------:R-:W-:-:S02]  /*15330*/  FSETP.GEU.AND P3, PT, R89, -126, PT ;  /* 0xc2fc00005900780b */ /* 0x000fc40003f6e000 */
[----:B------:R-:W-:Y:S02]  /*15340*/  FSETP.GEU.AND P2, PT, R90, -126, PT ;  /* 0xc2fc00005a00780b */ /* 0x000fe40003f4e000 */
[----:B------:R-:W-:Y:S02]  /*15350*/  FSETP.GEU.AND P1, PT, R91, -126, PT ;  /* 0xc2fc00005b00780b */ /* 0x000fe40003f2e000 */
[----:B------:R-:W-:Y:S02]  /*15360*/  FSETP.GEU.AND P0, PT, R22, -126, PT ;  /* 0xc2fc00001600780b */ /* 0x000fe40003f0e000 */
[----:B------:R-:W-:Y:S02]  /*15370*/  FSETP.GEU.AND P6, PT, R23, -126, PT ;  /* 0xc2fc00001700780b */ /* 0x000fe40003fce000 */
[----:B------:R-:W-:-:S03]  /*15380*/  @!P4 FMUL R88, R88, 0.5 ;  /* 0x3f0000005858c820 */ /* 0x000fc60000400000 */
[----:B------:R-:W-:Y:S02]  /*15390*/  @!P3 FMUL R89, R89, 0.5 ;  /* 0x3f0000005959b820 */ /* 0x000fe40000400000 */
[----:B------:R-:W-:Y:S01]  /*153a0*/  @!P2 FMUL R90, R90, 0.5 ;  /* 0x3f0000005a5aa820 */ /* 0x000fe20000400000 */
[----:B------:R-:W1:Y:S01]  /*153b0*/  MUFU.EX2 R88, R88 ;  /* 0x0000005800587308 */ /* 0x000e620000000800 */
[----:B------:R-:W-:-:S07]  /*153c0*/  @!P1 FMUL R91, R91, 0.5 ;  /* 0x3f0000005b5b9820 */ /* 0x000fce0000400000 */
[----:B------:R-:W1:Y:S08]  /*153d0*/  MUFU.EX2 R89, R89 ;  /* 0x0000005900597308 */ /* 0x000e700000000800 */
[----:B------:R-:W1:Y:S08]  /*153e0*/  MUFU.EX2 R90, R90 ;  /* 0x0000005a005a7308 */ /* 0x000e700000000800 */
[----:B------:R-:W1:Y:S02]  /*153f0*/  MUFU.EX2 R91, R91 ;  /* 0x0000005b005b7308 */ /* 0x000e640000000800 */
[----:B-1--4-:R-:W-:Y:S05]  /*15400*/  @!P5 BRA `(.L_x_266) ;  /* 0x0000006c0028d947 */ /* 0x012fea0003800000 */
.L_x_426:
[--C-:B------:R-:W-:Y:S01]  /*15410*/  FFMA2 R94, R92.F32x2.HI_LO, UR36.F32, R0.reuse.F32 ;  /* 0x000000245c5e7c49 */ /* 0x100fe20009200000 */
[----:B------:R-:W-:Y:S01]  /*15420*/  FSETP.GEU.AND P5, PT, R6, -126, PT ;  /* 0xc2fc00000600780b */ /* 0x000fe20003fae000 */
[----:B------:R-:W-:Y:S01]  /*15430*/  @!P2 FMUL R90, R90, R90 ;  /* 0x0000005a5a5aa220 */ /* 0x000fe20000400000 */
[----:B------:R-:W-:Y:S01]  /*15440*/  @!P0 FMUL R22, R22, 0.5 ;  /* 0x3f00000016168820 */ /* 0x000fe20000400000 */
[----:B------:R-:W-:Y:S01]  /*15450*/  @!P3 FMUL R89, R89, R89 ;  /* 0x000000595959b220 */ /* 0x000fe20000400000 */
[----:B------:R-:W-:Y:S01]  /*15460*/  FSETP.GEU.AND P2, PT, R95, -126, PT ;  /* 0xc2fc00005f00780b */ /* 0x000fe20003f4e000 */
[--C-:B-1----:R-:W-:Y:S01]  /*15470*/  FFMA2 R4, R98.F32x2.HI_LO, UR36.F32, R0.reuse.F32 ;  /* 0x0000002462047c49 */ /* 0x102fe20009200000 */
[----:B------:R-:W-:Y:S01]  /*15480*/  FSETP.GEU.AND P3, PT, R94, -126, PT ;  /* 0xc2fc00005e00780b */ /* 0x000fe20003f6e000 */
[----:B------:R-:W-:Y:S01]  /*15490*/  @!P4 FMUL R88, R88, R88 ;  /* 0x000000585858c220 */ /* 0x000fe20000400000 */
[----:B------:R-:W-:Y:S01]  /*154a0*/  FSETP.GEU.AND P4, PT, R7, -126, PT ;  /* 0xc2fc00000700780b */ /* 0x000fe20003f8e000 */
[----:B------:R-:W1:Y:S01]  /*154b0*/  MUFU.EX2 R22, R22 ;  /* 0x0000001600167308 */ /* 0x000e620000000800 */
[----:B------:R-:W-:Y:S01]  /*154c0*/  @!P1 FMUL R91, R91, R91 ;  /* 0x0000005b5b5b9220 */ /* 0x000fe20000400000 */
[----:B------:R-:W-:Y:S01]  /*154d0*/  FSETP.GEU.AND P1, PT, R4, -126, PT ;  /* 0xc2fc00000400780b */ /* 0x000fe20003f2e000 */
[--C-:B------:R-:W-:Y:S01]  /*154e0*/  FFMA2 R98, R96.F32x2.HI_LO, UR36.F32, R0.reuse.F32 ;  /* 0x0000002460627c49 */ /* 0x100fe20009200000 */
[----:B------:R-:W-:Y:S01]  /*154f0*/  USHF.R.U32.HI UR4, URZ, 0x15, UR43 ;  /* 0x00000015ff047899 */ /* 0x000fe2000801162b */
[----:B------:R-:W-:Y:S01]  /*15500*/  @!P5 FMUL R6, R6, 0.5 ;  /* 0x3f0000000606d820 */ /* 0x000fe20000400000 */
[----:B------:R-:W-:Y:S01]  /*15510*/  @!P6 FMUL R23, R23, 0.5 ;  /* 0x3f0000001717e820 */ /* 0x000fe20000400000 */
[--C-:B------:R-:W-:Y:S01]  /*15520*/  FFMA2 R116, R116.F32x2.HI_LO, UR36.F32, R0.reuse.F32 ;  /* 0x0000002474747c49 */ /* 0x100fe20009200000 */
[----:B------:R-:W-:Y:S01]  /*15530*/  UISETP.NE.AND UP0, UPT, UR55, URZ, UPT ;  /* 0x000000ff3700728c */ /* 0x000fe2000bf05270 */
[----:B------:R-:W-:Y:S01]  /*15540*/  @!P2 FMUL R95, R95, 0.5 ;  /* 0x3f0000005f5fa820 */ /* 0x000fe20000400000 */
[----:B------:R-:W-:Y:S01]  /*15550*/  @!P3 FMUL R94, R94, 0.5 ;  /* 0x3f0000005e5eb820 */ /* 0x000fe20000400000 */
[----:B------:R-:W4:Y:S01]  /*15560*/  MUFU.EX2 R92, R6 ;  /* 0x00000006005c7308 */ /* 0x000f220000000800 */
[----:B------:R-:W-:Y:S01]  /*15570*/  @!P4 FMUL R7, R7, 0.5 ;  /* 0x3f0000000707c820 */ /* 0x000fe20000400000 */
[--C-:B------:R-:W-:Y:S01]  /*15580*/  FFMA2 R56, R56.F32x2.HI_LO, UR36.F32, R0.reuse.F32 ;  /* 0x0000002438387c49 */ /* 0x100fe20009200000 */
[----:B------:R-:W-:Y:S01]  /*15590*/  USEL UR52, UR38, UR52, UP0 ;  /* 0x0000003426347287 */ /* 0x000fe20008000000 */
[----:B------:R-:W-:Y:S01]  /*155a0*/  @!P1 FMUL R4, R4, 0.5 ;  /* 0x3f00000004049820 */ /* 0x000fe20000400000 */
[--C-:B------:R-:W-:Y:S01]  /*155b0*/  FFMA2 R60, R60.F32x2.HI_LO, UR36.F32, R0.reuse.F32 ;  /* 0x000000243c3c7c49 */ /* 0x100fe20009200000 */
[----:B------:R-:W-:Y:S01]  /*155c0*/  USEL UR49, UR49, UR38, UP0 ;  /* 0x0000002631317287 */ /* 0x000fe20008000000 */
[----:B-1----:R-:W-:Y:S01]  /*155d0*/  @!P0 FMUL R22, R22, R22 ;  /* 0x0000001616168220 */ /* 0x002fe20000400000 */
[----:B------:R-:W1:Y:S01]  /*155e0*/  MUFU.EX2 R95, R95 ;  /* 0x0000005f005f7308 */ /* 0x000e620000000800 */
[----:B------:R-:W-:Y:S01]  /*155f0*/  FSETP.GEU.AND P0, PT, R5, -126, PT ;  /* 0xc2fc00000500780b */ /* 0x000fe20003f0e000 */
[----:B------:R-:W-:-:S02]  /*15600*/  FFMA2 R58, R58.F32x2.HI_LO, UR36.F32, R0.F32 ;  /* 0x000000243a3a7c49 */ /* 0x000fc40009200000 */
[--C-:B------:R-:W-:Y:S02]  /*15610*/  FFMA2 R62, R62.F32x2.HI_LO, UR36.F32, R0.reuse.F32 ;  /* 0x000000243e3e7c49 */ /* 0x100fe40009200000 */
[--C-:B------:R-:W-:Y:S02]  /*15620*/  FFMA2 R68, R68.F32x2.HI_LO, UR36.F32, R0.reuse.F32 ;  /* 0x0000002444447c49 */ /* 0x100fe40009200000 */
[----:B------:R5:W2:Y:S01]  /*15630*/  MUFU.EX2 R93, R7 ;  /* 0x00000007005d7308 */ /* 0x000aa20000000800 */
[----:B----4-:R-:W-:Y:S01]  /*15640*/  @!P5 FMUL R92, R92, R92 ;  /* 0x0000005c5c5cd220 */ /* 0x010fe20000400000 */
[----:B------:R-:W-:Y:S01]  /*15650*/  FSETP.GEU.AND P5, PT, R99, -126, PT ;  /* 0xc2fc00006300780b */ /* 0x000fe20003fae000 */
[--C-:B------:R-:W-:Y:S02]  /*15660*/  FFMA2 R66, R66.F32x2.HI_LO, UR36.F32, R0.reuse.F32 ;  /* 0x0000002442427c49 */ /* 0x100fe40009200000 */
[--C-:B------:R-:W-:Y:S02]  /*15670*/  FFMA2 R64, R64.F32x2.HI_LO, UR36.F32, R0.reuse.F32 ;  /* 0x0000002440407c49 */ /* 0x100fe40009200000 */
[----:B------:R-:W-:Y:S01]  /*15680*/  @!P0 FMUL R5, R5, 0.5 ;  /* 0x3f00000005058820 */ /* 0x000fe20000400000 */
[----:B------:R-:W4:Y:S01]  /*15690*/  MUFU.EX2 R94, R94 ;  /* 0x0000005e005e7308 */ /* 0x000f220000000800 */
[----:B-1----:R-:W-:Y:S01]  /*156a0*/  @!P2 FMUL R95, R95, R95 ;  /* 0x0000005f5f5fa220 */ /* 0x002fe20000400000 */
[----:B------:R-:W-:-:S02]  /*156b0*/  FFMA2 R70, R70.F32x2.HI_LO, UR36.F32, R0.F32 ;  /* 0x0000002446467c49 */ /* 0x000fc40009200000 */
[--C-:B------:R-:W-:Y:S02]  /*156c0*/  FFMA2 R74, R74.F32x2.HI_LO, UR36.F32, R0.reuse.F32 ;  /* 0x000000244a4a7c49 */ /* 0x100fe40009200000 */
[--C-:B------:R-:W-:Y:S02]  /*156d0*/  FFMA2 R72, R72.F32x2.HI_LO, UR36.F32, R0.reuse.F32 ;  /* 0x0000002448487c49 */ /* 0x100fe40009200000 */
[----:B------:R-:W1:Y:S01]  /*156e0*/  MUFU.EX2 R96, R4 ;  /* 0x0000000400607308 */ /* 0x000e620000000800 */
[--C-:B-----5:R-:W-:Y:S02]  /*156f0*/  FFMA2 R6, R102.F32x2.HI_LO, UR36.F32, R0.reuse.F32 ;  /* 0x0000002466067c49 */ /* 0x120fe40009200000 */
[--C-:B------:R-:W-:Y:S02]  /*15700*/  FFMA2 R102, R100.F32x2.HI_LO, UR36.F32, R0.reuse.F32 ;  /* 0x0000002464667c49 */ /* 0x100fe40009200000 */
[----:B--2---:R-:W-:Y:S01]  /*15710*/  @!P4 FMUL R93, R93, R93 ;  /* 0x0000005d5d5dc220 */ /* 0x004fe20000400000 */
[----:B------:R-:W-:Y:S01]  /*15720*/  FSETP.GEU.AND P4, PT, R6, -126, PT ;  /* 0xc2fc00000600780b */ /* 0x000fe20003f8e000 */
[----:B------:R-:W-:Y:S01]  /*15730*/  @!P5 FMUL R99, R99, 0.5 ;  /* 0x3f0000006363d820 */ /* 0x000fe20000400000 */
[----:B------:R-:W-:Y:S01]  /*15740*/  FSETP.GEU.AND P2, PT, R102, -126, PT ;  /* 0xc2fc00006600780b */ /* 0x000fe20003f4e000 */
[----:B------:R-:W2:Y:S01]  /*15750*/  MUFU.EX2 R23, R23 ;  /* 0x0000001700177308 */ /* 0x000ea20000000800 */
[----:B----4-:R-:W-:Y:S01]  /*15760*/  @!P3 FMUL R94, R94, R94 ;  /* 0x0000005e5e5eb220 */ /* 0x010fe20000400000 */
[----:B------:R-:W-:Y:S01]  /*15770*/  FSETP.GEU.AND P3, PT, R7, -126, PT ;  /* 0xc2fc00000700780b */ /* 0x000fe20003f6e000 */
[----:B------:R-:W-:-:S02]  /*15780*/  FFMA2 R76, R76.F32x2.HI_LO, UR36.F32, R0.F32 ;  /* 0x000000244c4c7c49 */ /* 0x000fc40009200000 */
[--C-:B------:R-:W-:Y:S02]  /*15790*/  FFMA2 R82, R82.F32x2.HI_LO, UR36.F32, R0.reuse.F32 ;  /* 0x0000002452527c49 */ /* 0x100fe40009200000 */
[--C-:B------:R-:W-:Y:S01]  /*157a0*/  FFMA2 R80, R80.F32x2.HI_LO, UR36.F32, R0.reuse.F32 ;  /* 0x0000002450507c49 */ /* 0x100fe20009200000 */
[----:B------:R4:W5:Y:S01]  /*157b0*/  MUFU.EX2 R97, R5 ;  /* 0x0000000500617308 */ /* 0x0009620000000800 */
[----:B-1----:R-:W-:Y:S01]  /*157c0*/  @!P1 FMUL R96, R96, R96 ;  /* 0x0000006060609220 */ /* 0x002fe20000400000 */
[----:B------:R-:W-:Y:S01]  /*157d0*/  FSETP.GEU.AND P1, PT, R103, -126, PT ;  /* 0xc2fc00006700780b */ /* 0x000fe20003f2e000 */
[----:B------:R-:W-:Y:S01]  /*157e0*/  @!P4 FMUL R6, R6, 0.5 ;  /* 0x3f0000000606c820 */ /* 0x000fe20000400000 */
[----:B------:R-:W-:Y:S01]  /*157f0*/  @!P2 FMUL R102, R102, 0.5 ;  /* 0x3f0000006666a820 */ /* 0x000fe20000400000 */
        /* <DEDUP_REMOVED lines=9> */
[--C-:B----4-:R-:W-:Y:S02]  /*15890*/  FFMA2 R4, R106.F32x2.HI_LO, UR36.F32, R0.reuse.F32 ;  /* 0x000000246a047c49 */ /* 0x110fe40009200000 */
[----:B-----5:R-:W-:Y:S01]  /*158a0*/  @!P0 FMUL R97, R97, R97 ;  /* 0x0000006161618220 */ /* 0x020fe20000400000 */
[--C-:B------:R-:W-:Y:S02]  /*158b0*/  FFMA2 R106, R104.F32x2.HI_LO, UR36.F32, R0.reuse.F32 ;  /* 0x00000024686a7c49 */ /* 0x100fe40009200000 */
[----:B------:R-:W-:Y:S01]  /*158c0*/  FSETP.GEU.AND P0, PT, R4, -126, PT ;  /* 0xc2fc00000400780b */ /* 0x000fe20003f0e000 */
[----:B------:R-:W-:Y:S01]  /*158d0*/  @!P6 FMUL R98, R98, 0.5 ;  /* 0x3f0000006262e820 */ /* 0x000fe20000400000 */
[----:B------:R4:W5:Y:S01]  /*158e0*/  MUFU.EX2 R101, R7 ;  /* 0x0000000700657308 */ /* 0x0009620000000800 */
[----:B-1----:R-:W-:Y:S01]  /*158f0*/  @!P4 FMUL R100, R100, R100 ;  /* 0x000000646464c220 */ /* 0x002fe20000400000 */
[----:B------:R-:W-:Y:S01]  /*15900*/  FSETP.GEU.AND P4, PT, R107, -126, PT ;  /* 0xc2fc00006b00780b */ /* 0x000fe20003f8e000 */
[----:B------:R-:W-:-:S02]  /*15910*/  FFMA2 R86, R86.F32x2.HI_LO, UR36.F32, R0.F32 ;  /* 0x0000002456567c49 */ /* 0x000fc40009200000 */
[--C-:B------:R-:W-:Y:S02]  /*15920*/  FFMA2 R26, R26.F32x2.HI_LO, UR36.F32, R0.reuse.F32 ;  /* 0x000000241a1a7c49 */ /* 0x100fe40009200000 */
[--C-:B------:R-:W-:Y:S01]  /*15930*/  FFMA2 R32, R32.F32x2.HI_LO, UR36.F32, R0.reuse.F32 ;  /* 0x0000002420207c49 */ /* 0x100fe20009200000 */
[----:B------:R-:W1:Y:S01]  /*15940*/  MUFU.EX2 R103, R103 ;  /* 0x0000006700677308 */ /* 0x000e620000000800 */
[----:B--2---:R-:W-:Y:S01]  /*15950*/  @!P2 FMUL R102, R102, R102 ;  /* 0x000000666666a220 */ /* 0x004fe20000400000 */
[--C-:B------:R-:W-:Y:S02]  /*15960*/  FFMA2 R30, R30.F32x2.HI_LO, UR36.F32, R0.reuse.F32 ;  /* 0x000000241e1e7c49 */ /* 0x100fe40009200000 */
[----:B------:R-:W-:Y:S01]  /*15970*/  @!P0 FMUL R4, R4, 0.5 ;  /* 0x3f00000004048820 */ /* 0x000fe20000400000 */
[--C-:B------:R-:W-:Y:S02]  /*15980*/  FFMA2 R28, R28.F32x2.HI_LO, UR36.F32, R0.reuse.F32 ;  /* 0x000000241c1c7c49 */ /* 0x100fe40009200000 */
[----:B------:R-:W-:Y:S01]  /*15990*/  @!P4 FMUL R107, R107, 0.5 ;  /* 0x3f0000006b6bc820 */ /* 0x000fe20000400000 */
[----:B------:R-:W2:Y:S01]  /*159a0*/  MUFU.EX2 R98, R98 ;  /* 0x0000006200627308 */ /* 0x000ea20000000800 */
[----:B----4-:R-:W-:-:S02]  /*159b0*/  FFMA2 R6, R110.F32x2.HI_LO, UR36.F32, R0.F32 ;  /* 0x000000246e067c49 */ /* 0x010fc40009200000 */
[----:B-----5:R-:W-:Y:S01]  /*159c0*/  @!P3 FMUL R101, R101, R101 ;  /* 0x000000656565b220 */ /* 0x020fe20000400000 */
[--C-:B------:R-:W-:Y:S02]  /*159d0*/  FFMA2 R110, R108.F32x2.HI_LO, UR36.F32, R0.reuse.F32 ;  /* 0x000000246c6e7c49 */ /* 0x100fe40009200000 */
[----:B------:R-:W-:Y:S01]  /*159e0*/  FSETP.GEU.AND P2, PT, R7, -126, PT ;  /* 0xc2fc00000700780b */ /* 0x000fe20003f4e000 */
[--C-:B------:R-:W-:Y:S01]  /*159f0*/  FFMA2 R34, R34.F32x2.HI_LO, UR36.F32, R0.reuse.F32 ;  /* 0x0000002422227c49 */ /* 0x100fe20009200000 */
[----:B------:R-:W4:Y:S01]  /*15a00*/  MUFU.EX2 R99, R99 ;  /* 0x0000006300637308 */ /* 0x000f220000000800 */
[----:B------:R-:W-:Y:S01]  /*15a10*/  FSETP.GEU.AND P3, PT, R6, -126, PT ;  /* 0xc2fc00000600780b */ /* 0x000fe20003f6e000 */
[----:B-1----:R-:W-:Y:S01]  /*15a20*/  @!P1 FMUL R103, R103, R103 ;  /* 0x0000006767679220 */ /* 0x002fe20000400000 */
[----:B------:R-:W-:Y:S01]  /*15a30*/  FSETP.GEU.AND P1, PT, R110, -126, PT ;  /* 0xc2fc00006e00780b */ /* 0x000fe20003f2e000 */
[--C-:B------:R-:W-:Y:S02]  /*15a40*/  FFMA2 R38, R38.F32x2.HI_LO, UR36.F32, R0.reuse.F32 ;  /* 0x0000002426267c49 */ /* 0x100fe40009200000 */
[----:B------:R-:W-:-:S02]  /*15a50*/  FFMA2 R36, R36.F32x2.HI_LO, UR36.F32, R0.F32 ;  /* 0x0000002424247c49 */ /* 0x000fc40009200000 */
[----:B------:R-:W1:Y:S01]  /*15a60*/  MUFU.EX2 R104, R4 ;  /* 0x0000000400687308 */ /* 0x000e620000000800 */
[----:B--2---:R-:W-:Y:S01]  /*15a70*/  @!P6 FMUL R98, R98, R98 ;  /* 0x000000626262e220 */ /* 0x004fe20000400000 */
[----:B------:R-:W-:Y:S01]  /*15a80*/  FSETP.GEU.AND P6, PT, R5, -126, PT ;  /* 0xc2fc00000500780b */ /* 0x000fe20003fce000 */
[----:B------:R-:W-:Y:S01]  /*15a90*/  @!P2 FMUL R7, R7, 0.5 ;  /* 0x3f0000000707a820 */ /* 0x000fe20000400000 */
[--C-:B------:R-:W-:Y:S02]  /*15aa0*/  FFMA2 R48, R48.F32x2.HI_LO, UR36.F32, R0.reuse.F32 ;  /* 0x0000002430307c49 */ /* 0x100fe40009200000 */
[----:B------:R-:W-:Y:S01]  /*15ab0*/  @!P3 FMUL R6, R6, 0.5 ;  /* 0x3f0000000606b820 */ /* 0x000fe20000400000 */
[--C-:B------:R-:W-:Y:S01]  /*15ac0*/  FFMA2 R44, R44.F32x2.HI_LO, UR36.F32, R0.reuse.F32 ;  /* 0x000000242c2c7c49 */ /* 0x100fe20009200000 */
[----:B------:R-:W2:Y:S01]  /*15ad0*/  MUFU.EX2 R109, R7 ;  /* 0x00000007006d7308 */ /* 0x000ea20000000800 */
[----:B----4-:R-:W-:Y:S01]  /*15ae0*/  @!P5 FMUL R99, R99, R99 ;  /* 0x000000636363d220 */ /* 0x010fe20000400000 */
[----:B------:R-:W-:Y:S01]  /*15af0*/  FSETP.GEU.AND P5, PT, R106, -126, PT ;  /* 0xc2fc00006a00780b */ /* 0x000fe20003fae000 */
[----:B------:R-:W-:Y:S01]  /*15b00*/  @!P1 FMUL R110, R110, 0.5 ;  /* 0x3f0000006e6e9820 */ /* 0x000fe20000400000 */
[----:B------:R-:W-:-:S02]  /*15b10*/  FFMA2 R42, R42.F32x2.HI_LO, UR36.F32, R0.F32 ;  /* 0x000000242a2a7c49 */ /* 0x000fc40009200000 */
[--C-:B------:R-:W-:Y:S02]  /*15b20*/  FFMA2 R46, R46.F32x2.HI_LO, UR36.F32, R0.reuse.F32 ;  /* 0x000000242e2e7c49 */ /* 0x100fe40009200000 */
[----:B------:R-:W4:Y:S01]  /*15b30*/  MUFU.EX2 R108, R6 ;  /* 0x00000006006c7308 */ /* 0x000f220000000800 */
[----:B-1----:R-:W-:Y:S01]  /*15b40*/  @!P0 FMUL R104, R104, R104 ;  /* 0x0000006868688220 */ /* 0x002fe20000400000 */
[----:B------:R-:W-:Y:S01]  /*15b50*/  FSETP.GEU.AND P0, PT, R111, -126, PT ;  /* 0xc2fc00006f00780b */ /* 0x000fe20003f0e000 */
[----:B------:R-:W-:Y:S01]  /*15b60*/  @!P6 FMUL R5, R5, 0.5 ;  /* 0x3f0000000505e820 */ /* 0x000fe20000400000 */
[--C-:B------:R-:W-:Y:S02]  /*15b70*/  FFMA2 R40, R40.F32x2.HI_LO, UR36.F32, R0.reuse.F32 ;  /* 0x0000002428287c49 */ /* 0x100fe40009200000 */
[--C-:B------:R-:W-:Y:S02]  /*15b80*/  FFMA2 R50, R50.F32x2.HI_LO, UR36.F32, R0.reuse.F32 ;  /* 0x0000002432327c49 */ /* 0x100fe40009200000 */
[----:B------:R-:W1:Y:S01]  /*15b90*/  MUFU.EX2 R107, R107 ;  /* 0x0000006b006b7308 */ /* 0x000e620000000800 */
[----:B--2---:R-:W-:Y:S01]  /*15ba0*/  @!P2 FMUL R109, R109, R109 ;  /* 0x0000006d6d6da220 */ /* 0x004fe20000400000 */
[----:B------:R-:W-:Y:S01]  /*15bb0*/  @!P5 FMUL R106, R106, 0.5 ;  /* 0x3f0000006a6ad820 */ /* 0x000fe20000400000 */
[----:B------:R-:W-:Y:S01]  /*15bc0*/  FSETP.GEU.AND P2, PT, R116, -126, PT ;  /* 0xc2fc00007400780b */ /* 0x000fe20003f4e000 */
[----:B------:R-:W-:-:S02]  /*15bd0*/  FFMA2 R52, R52.F32x2.HI_LO, UR36.F32, R0.F32 ;  /* 0x0000002434347c49 */ /* 0x000fc40009200000 */
[--C-:B------:R-:W-:Y:S02]  /*15be0*/  FFMA2 R10, R170.F32x2.HI_LO, UR36.F32, R0.reuse.F32 ;  /* 0x00000024aa0a7c49 */ /* 0x100fe40009200000 */
[----:B------:R-:W2:Y:S01]  /*15bf0*/  MUFU.EX2 R110, R110 ;  /* 0x0000006e006e7308 */ /* 0x000ea20000000800 */
[----:B------:R-:W-:Y:S01]  /*15c00*/  @!P0 FMUL R111, R111, 0.5 ;  /* 0x3f0000006f6f8820 */ /* 0x000fe20000400000 */
[----:B----4-:R-:W-:Y:S01]  /*15c10*/  @!P3 FMUL R108, R108, R108 ;  /* 0x0000006c6c6cb220 */ /* 0x010fe20000400000 */
[--C-:B------:R-:W-:Y:S02]  /*15c20*/  FFMA2 R6, R132.F32x2.HI_LO, UR36.F32, R0.reuse.F32 ;  /* 0x0000002484067c49 */ /* 0x100fe40009200000 */
[----:B------:R-:W-:-:S03]  /*15c30*/  FFMA2 R162, R162.F32x2.HI_LO, UR36.F32, R0.F32 ;  /* 0x00000024a2a27c49 */ /* 0x000fc60009200000 */
[----:B------:R4:W5:Y:S01]  /*15c40*/  MUFU.EX2 R105, R5 ;  /* 0x0000000500697308 */ /* 0x0009620000000800 */
[----:B-1----:R-:W-:Y:S01]  /*15c50*/  @!P4 FMUL R107, R107, R107 ;  /* 0x0000006b6b6bc220 */ /* 0x002fe20000400000 */
[----:B------:R-:W-:-:S06]  /*15c60*/  @!P2 FMUL R116, R116, 0.5 ;  /* 0x3f0000007474a820 */ /* 0x000fcc0000400000 */
[----:B------:R-:W1:Y:S01]  /*15c70*/  MUFU.EX2 R106, R106 ;  /* 0x0000006a006a7308 */ /* 0x000e620000000800 */
[----:B--2---:R-:W-:Y:S01]  /*15c80*/  @!P1 FMUL R110, R110, R110 ;  /* 0x0000006e6e6e9220 */ /* 0x004fe20000400000 */
[----:B------:R-:W-:-:S06]  /*15c90*/  FSETP.GEU.AND P1, PT, R117, -126, PT ;  /* 0xc2fc00007500780b */ /* 0x000fcc0003f2e000 */
[----:B------:R-:W2:Y:S01]  /*15ca0*/  MUFU.EX2 R111, R111 ;  /* 0x0000006f006f7308 */ /* 0x000ea20000000800 */
[--C-:B----4-:R-:W-:Y:S02]  /*15cb0*/  FFMA2 R4, R114.F32x2.HI_LO, UR36.F32, R0.reuse.F32 ;  /* 0x0000002472047c49 */ /* 0x110fe40009200000 */
[----:B------:R-:W-:Y:S02]  /*15cc0*/  FFMA2 R114, R112.F32x2.HI_LO, UR36.F32, R0.F32 ;  /* 0x0000002470727c49 */ /* 0x000fe40009200000 */
[----:B-----5:R-:W-:Y:S01]  /*15cd0*/  @!P6 FMUL R105, R105, R105 ;  /* 0x000000696969e220 */ /* 0x020fe20000400000 */
[----:B------:R-:W-:Y:S01]  /*15ce0*/  FSETP.GEU.AND P6, PT, R4, -126, PT ;  /* 0xc2fc00000400780b */ /* 0x000fe20003fce000 */
[----:B------:R-:W-:Y:S01]  /*15cf0*/  @!P1 FMUL R117, R117, 0.5 ;  /* 0x3f00000075759820 */ /* 0x000fe20000400000 */
[----:B------:R-:W-:Y:S01]  /*15d00*/  FSETP.GEU.AND P3, PT, R115, -126, PT ;  /* 0xc2fc00007300780b */ /* 0x000fe20003f6e000 */
[----:B------:R-:W4:Y:S01]  /*15d10*/  MUFU.EX2 R116, R116 ;  /* 0x0000007400747308 */ /* 0x000f220000000800 */
[----:B------:R-:W-:Y:S01]  /*15d20*/  FSETP.GEU.AND P4, PT, R114, -126, PT ;  /* 0xc2fc00007200780b */ /* 0x000fe20003f8e000 */
[----:B-1----:R-:W-:Y:S01]  /*15d30*/  @!P5 FMUL R106, R106, R106 ;  /* 0x0000006a6a6ad220 */ /* 0x002fe20000400000 */
[----:B------:R-:W-:Y:S01]  /*15d40*/  FSETP.GEU.AND P5, PT, R5, -126, PT ;  /* 0xc2fc00000500780b */ /* 0x000fe20003fae000 */
[----:B--2---:R-:W-:Y:S01]  /*15d50*/  @!P0 FMUL R111, R111, R111 ;  /* 0x0000006f6f6f8220 */ /* 0x004fe20000400000 */
[----:B------:R-:W-:-:S05]  /*15d60*/  FSETP.GEU.AND P0, PT, R56, -126, PT ;  /* 0xc2fc00003800780b */ /* 0x000fca0003f0e000 */
[----:B------:R-:W-:Y:S01]  /*15d70*/  @!P6 FMUL R4, R4, 0.5 ;  /* 0x3f0000000404e820 */ /* 0x000fe20000400000 */
[----:B------:R-:W1:Y:S01]  /*15d80*/  MUFU.EX2 R117, R117 ;  /* 0x0000007500757308 */ /* 0x000e620000000800 */
[----:B------:R-:W-:Y:S02]  /*15d90*/  @!P3 FMUL R115, R115, 0.5 ;  /* 0x3f0000007373b820 */ /* 0x000fe40000400000 */
[----:B------:R-:W-:Y:S02]  /*15da0*/  @!P4 FMUL R114, R114, 0.5 ;  /* 0x3f0000007272c820 */ /* 0x000fe40000400000 */
[----:B------:R-:W-:Y:S01]  /*15db0*/  @!P5 FMUL R5, R5, 0.5 ;  /* 0x3f0000000505d820 */ /* 0x000fe20000400000 */
[----:B----4-:R-:W-:Y:S01]  /*15dc0*/  @!P2 FMUL R116, R116, R116 ;  /* 0x000000747474a220 */ /* 0x010fe20000400000 */
[----:B------:R-:W-:Y:S01]  /*15dd0*/  FSETP.GEU.AND P2, PT, R61, -126, PT ;  /* 0xc2fc00003d00780b */ /* 0x000fe20003f4e000 */
[----:B------:R-:W2:Y:S01]  /*15de0*/  MUFU.EX2 R115, R115 ;  /* 0x0000007300737308 */ /* 0x000ea20000000800 */
[----:B------:R-:W-:-:S07]  /*15df0*/  @!P0 FMUL R56, R56, 0.5 ;  /* 0x3f00000038388820 */ /* 0x000fce0000400000 */
[----:B------:R-:W4:Y:S01]  /*15e00*/  MUFU.EX2 R114, R114 ;  /* 0x0000007200727308 */ /* 0x000f220000000800 */
[----:B-1----:R-:W-:Y:S01]  /*15e10*/  @!P1 FMUL R117, R117, R117 ;  /* 0x0000007575759220 */ /* 0x002fe20000400000 */
[----:B------:R-:W-:Y:S02]  /*15e20*/  FSETP.GEU.AND P1, PT, R62, -126, PT ;  /* 0xc2fc00003e00780b */ /* 0x000fe40003f2e000 */
[----:B------:R-:W-:-:S04]  /*15e30*/  @!P2 FMUL R61, R61, 0.5 ;  /* 0x3f0000003d3da820 */ /* 0x000fc80000400000 */
[----:B------:R-:W1:Y:S01]  /*15e40*/  MUFU.EX2 R112, R4 ;  /* 0x0000000400707308 */ /* 0x000e620000000800 */
[----:B--2---:R-:W-:Y:S01]  /*15e50*/  @!P3 FMUL R115, R115, R115 ;  /* 0x000000737373b220 */ /* 0x004fe20000400000 */
[----:B------:R-:W-:-:S05]  /*15e60*/  FSETP.GEU.AND P3, PT, R60, -126, PT ;  /* 0xc2fc00003c00780b */ /* 0x000fca0003f6e000 */
[----:B------:R-:W-:Y:S01]  /*15e70*/  @!P1 FMUL R62, R62, 0.5 ;  /* 0x3f0000003e3e9820 */ /* 0x000fe20000400000 */
[----:B------:R-:W2:Y:S01]  /*15e80*/  MUFU.EX2 R113, R5 ;  /* 0x0000000500717308 */ /* 0x000ea20000000800 */
[----:B----4-:R-:W-:Y:S01]  /*15e90*/  @!P4 FMUL R114, R114, R114 ;  /* 0x000000727272c220 */ /* 0x010fe20000400000 */
[----:B------:R-:W-:-:S05]  /*15ea0*/  FSETP.GEU.AND P4, PT, R59, -126, PT ;  /* 0xc2fc00003b00780b */ /* 0x000fca0003f8e000 */
[----:B------:R-:W-:Y:S01]  /*15eb0*/  @!P3 FMUL R60, R60, 0.5 ;  /* 0x3f0000003c3cb820 */ /* 0x000fe20000400000 */
[----:B---3--:R-:W3:Y:S01]  /*15ec0*/  MUFU.EX2 R118, R56 ;  /* 0x0000003800767308 */ /* 0x008ee20000000800 */
[----:B-1----:R-:W-:Y:S01]  /*15ed0*/  @!P6 FMUL R112, R112, R112 ;  /* 0x000000707070e220 */ /* 0x002fe20000400000 */
[----:B------:R-:W-:-:S05]  /*15ee0*/  FSETP.GEU.AND P6, PT, R57, -126, PT ;  /* 0xc2fc00003900780b */ /* 0x000fca0003fce000 */
[----:B------:R-:W-:Y:S01]  /*15ef0*/  @!P4 FMUL R59, R59, 0.5 ;  /* 0x3f0000003b3bc820 */ /* 0x000fe20000400000 */
[----:B------:R-:W1:Y:S01]  /*15f00*/  MUFU.EX2 R123, R61 ;  /* 0x0000003d007b7308 */ /* 0x000e620000000800 */
[----:B--2---:R-:W-:Y:S01]  /*15f10*/  @!P5 FMUL R113, R113, R113 ;  /* 0x000000717171d220 */ /* 0x004fe20000400000 */
[----:B------:R-:W-:Y:S01]  /*15f20*/  FSETP.GEU.AND P5, PT, R58, -126, PT ;  /* 0xc2fc00003a00780b */ /* 0x000fe20003fae000 */
[----:B------:R-:W-:-:S04]  /*15f30*/  FFMA2 R4, R148.F32x2.HI_LO, UR36.F32, R0.F32 ;  /* 0x0000002494047c49 */ /* 0x000fc80009200000 */
[----:B------:R-:W-:Y:S01]  /*15f40*/  @!P6 FMUL R57, R57, 0.5 ;  /* 0x3f0000003939e820 */ /* 0x000fe20000400000 */
[----:B------:R-:W2:Y:S01]  /*15f50*/  MUFU.EX2 R122, R60 ;  /* 0x0000003c007a7308 */ /* 0x000ea20000000800 */
[----:B---3--:R-:W-:Y:S01]  /*15f60*/  @!P0 FMUL R118, R118, R118 ;  /* 0x0000007676768220 */ /* 0x008fe20000400000 */
[----:B------:R-:W-:-:S05]  /*15f70*/  FSETP.GEU.AND P0, PT, R63, -126, PT ;  /* 0xc2fc00003f00780b */ /* 0x000fca0003f0e000 */
[----:B------:R-:W-:Y:S01]  /*15f80*/  @!P5 FMUL R58, R58, 0.5 ;  /* 0x3f0000003a3ad820 */ /* 0x000fe20000400000 */
[----:B------:R-:W3:Y:S01]  /*15f90*/  MUFU.EX2 R121, R59 ;  /* 0x0000003b00797308 */ /* 0x000ee20000000800 */
[----:B-1----:R-:W-:Y:S01]  /*15fa0*/  @!P2 FMUL R123, R123, R123 ;  /* 0x0000007b7b7ba220 */ /* 0x002fe20000400000 */
[----:B------:R-:W-:Y:S02]  /*15fb0*/  FSETP.GEU.AND P2, PT, R68, -126, PT ;  /* 0xc2fc00004400780b */ /* 0x000fe40003f4e000 */
[----:B------:R-:W-:-:S03]  /*15fc0*/  F2FP.BF16.F32.PACK_AB R61, R97, R96 ;  /* 0x00000060613d723e */ /* 0x000fc600000010ff */
[----:B------:R-:W-:Y:S01]  /*15fd0*/  @!P0 FMUL R63, R63, 0.5 ;  /* 0x3f0000003f3f8820 */ /* 0x000fe20000400000 */
[----:B------:R-:W1:Y:S01]  /*15fe0*/  MUFU.EX2 R124, R62 ;  /* 0x0000003e007c7308 */ /* 0x000e620000000800 */
[----:B--2---:R-:W-:Y:S01]  /*15ff0*/  @!P3 FMUL R122, R122, R122 ;  /* 0x0000007a7a7ab220 */ /* 0x004fe20000400000 */
[----:B------:R-:W-:Y:S02]  /*16000*/  FSETP.GEU.AND P3, PT, R67, -126, PT ;  /* 0xc2fc00004300780b */ /* 0x000fe40003f6e000 */
[----:B------:R-:W-:-:S03]  /*16010*/  F2FP.BF16.F32.PACK_AB R60, R95, R94 ;  /* 0x0000005e5f3c723e */ /* 0x000fc600000010ff */
[----:B------:R-:W-:Y:S01]  /*16020*/  @!P2 FMUL R68, R68, 0.5 ;  /* 0x3f0000004444a820 */ /* 0x000fe20000400000 */
[----:B------:R-:W2:Y:S01]  /*16030*/  MUFU.EX2 R119, R57 ;  /* 0x0000003900777308 */ /* 0x000ea20000000800 */
[----:B---3--:R-:W-:Y:S01]  /*16040*/  @!P4 FMUL R121, R121, R121 ;  /* 0x000000797979c220 */ /* 0x008fe20000400000 */
[----:B------:R-:W-:Y:S02]  /*16050*/  FSETP.GEU.AND P4, PT, R66, -126, PT ;  /* 0xc2fc00004200780b */ /* 0x000fe40003f8e000 */
[----:B------:R-:W-:-:S03]  /*16060*/  F2FP.BF16.F32.PACK_AB R59, R93, R92 ;  /* 0x0000005c5d3b723e */ /* 0x000fc600000010ff */
        /* <DEDUP_REMOVED lines=108> */
[----:B------:R-:W-:-:S05]  /*16730*/  FSETP.GEU.AND P1, PT, R26, -126, PT ;  /* 0xc2fc00001a00780b */ /* 0x000fca0003f2e000 */
        /* <DEDUP_REMOVED lines=9> */
[----:B------:R-:W-:Y:S02]  /*167d0*/  F2FP.BF16.F32.PACK_AB R79, R135, R134 ;  /* 0x00000086874f723e */ /* 0x000fe400000010ff */
[----:B------:R-:W-:Y:S01]  /*167e0*/  F2FP.BF16.F32.PACK_AB R83, R147, R146 ;  /* 0x000000929353723e */ /* 0x000fe200000010ff */
[----:B------:R-:W-:Y:S01]  /*167f0*/  @!P6 FMUL R85, R85, 0.5 ;  /* 0x3f0000005555e820 */ /* 0x000fe20000400000 */
[----:B------:R-:W3:Y:S01]  /*16800*/  MUFU.EX2 R180, R24 ;  /* 0x0000001800b47308 */ /* 0x000ee20000000800 */
[----:B-1----:R-:W-:Y:S01]  /*16810*/  @!P0 FMUL R176, R176, R176 ;  /* 0x000000b0b0b08220 */ /* 0x002fe20000400000 */
[----:B------:R-:W-:-:S02]  /*16820*/  FSETP.GEU.AND P0, PT, R27, -126, PT ;  /* 0xc2fc00001b00780b */ /* 0x000fc40003f0e000 */
[----:B------:R-:W-:-:S03]  /*16830*/  F2FP.BF16.F32.PACK_AB R84, R161, R160 ;  /* 0x000000a0a154723e */ /* 0x000fc600000010ff */
[----:B------:R-:W-:Y:S01]  /*16840*/  @!P5 FMUL R86, R86, 0.5 ;  /* 0x3f0000005656d820 */ /* 0x000fe20000400000 */
[----:B------:R-:W1:Y:S01]  /*16850*/  MUFU.EX2 R179, R87 ;  /* 0x0000005700b37308 */ /* 0x000e620000000800 */
[----:B--2---:R-:W-:Y:S01]  /*16860*/  @!P2 FMUL R181, R181, R181 ;  /* 0x000000b5b5b5a220 */ /* 0x004fe20000400000 */
[----:B------:R-:W-:-:S05]  /*16870*/  FSETP.GEU.AND P2, PT, R32, -126, PT ;  /* 0xc2fc00002000780b */ /* 0x000fca0003f4e000 */
[----:B------:R-:W-:Y:S01]  /*16880*/  @!P0 FMUL R27, R27, 0.5 ;  /* 0x3f0000001b1b8820 */ /* 0x000fe20000400000 */
[----:B------:R-:W2:Y:S01]  /*16890*/  MUFU.EX2 R182, R26 ;  /* 0x0000001a00b67308 */ /* 0x000ea20000000800 */
[----:B---3--:R-:W-:Y:S01]  /*168a0*/  @!P3 FMUL R180, R180, R180 ;  /* 0x000000b4b4b4b220 */ /* 0x008fe20000400000 */
[----:B------:R-:W-:Y:S01]  /*168b0*/  FSETP.GEU.AND P3, PT, R31, -126, PT ;  /* 0xc2fc00001f00780b */ /* 0x000fe20003f6e000 */
[----:B------:R-:W3:Y:S04]  /*168c0*/  S2R R24, SR_TID.X ;  /* 0x0000000000187919 */ /* 0x000ee80000002100 */
[----:B------:R-:W-:Y:S01]  /*168d0*/  @!P2 FMUL R32, R32, 0.5 ;  /* 0x3f0000002020a820 */ /* 0x000fe20000400000 */
[----:B------:R-:W4:Y:S01]  /*168e0*/  MUFU.EX2 R177, R85 ;  /* 0x0000005500b17308 */ /* 0x000f220000000800 */
        /* <DEDUP_REMOVED lines=8> */
[----:B----4-:R-:W-:Y:S01]  /*16970*/  @!P6 FMUL R177, R177, R177 ;  /* 0x000000b1b1b1e220 */ /* 0x010fe20000400000 */
[----:B------:R-:W-:Y:S02]  /*16980*/  FSETP.GEU.AND P6, PT, R28, -126, PT ;  /* 0xc2fc00001c00780b */ /* 0x000fe40003fce000 */
[----:B------:R-:W-:-:S03]  /*16990*/  F2FP.BF16.F32.PACK_AB R85, R175, R174 ;  /* 0x000000aeaf55723e */ /* 0x000fc600000010ff */
[----:B------:R-:W-:Y:S01]  /*169a0*/  @!P1 FMUL R33, R33, 0.5 ;  /* 0x3f00000021219820 */ /* 0x000fe20000400000 */
[----:B------:R-:W4:Y:S01]  /*169b0*/  MUFU.EX2 R188, R32 ;  /* 0x0000002000bc7308 */ /* 0x000f220000000800 */
[----:B-1----:R-:W-:Y:S01]  /*169c0*/  @!P5 FMUL R178, R178, R178 ;  /* 0x000000b2b2b2d220 */ /* 0x002fe20000400000 */
[----:B------:R-:W-:Y:S02]  /*169d0*/  FSETP.GEU.AND P5, PT, R29, -126, PT ;  /* 0xc2fc00001d00780b */ /* 0x000fe40003fae000 */
[----:B---3--:R-:W-:Y:S02]  /*169e0*/  SHF.R.U32.HI R24, RZ, 0x5, R24 ;  /* 0x00000005ff187819 */ /* 0x008fe40000011618 */
[----:B------:R-:W-:Y:S01]  /*169f0*/  F2FP.BF16.F32.PACK_AB R86, R177, R176 ;  /* 0x000000b0b156723e */ /* 0x000fe200000010ff */
[----:B------:R-:W-:Y:S01]  /*16a00*/  @!P6 FMUL R28, R28, 0.5 ;  /* 0x3f0000001c1ce820 */ /* 0x000fe20000400000 */
[----:B------:R-:W1:Y:S01]  /*16a10*/  MUFU.EX2 R187, R31 ;  /* 0x0000001f00bb7308 */ /* 0x000e620000000800 */
[----:B--2---:R-:W-:Y:S01]  /*16a20*/  @!P0 FMUL R183, R183, R183 ;  /* 0x000000b7b7b78220 */ /* 0x004fe20000400000 */
[----:B------:R-:W-:-:S02]  /*16a30*/  FSETP.GEU.AND P0, PT, R34, -126, PT ;  /* 0xc2fc00002200780b */ /* 0x000fc40003f0e000 */
[----:B------:R-:W-:Y:S02]  /*16a40*/  F2FP.BF16.F32.PACK_AB R87, R179, R178 ;  /* 0x000000b2b357723e */ /* 0x000fe400000010ff */
[----:B------:R-:W-:Y:S01]  /*16a50*/  F2FP.BF16.F32.PACK_AB R25, R183, R182 ;  /* 0x000000b6b719723e */ /* 0x000fe200000010ff */
[----:B------:R-:W-:Y:S01]  /*16a60*/  @!P5 FMUL R29, R29, 0.5 ;  /* 0x3f0000001d1dd820 */ /* 0x000fe20000400000 */
[----:B------:R-:W2:Y:S01]  /*16a70*/  MUFU.EX2 R186, R30 ;  /* 0x0000001e00ba7308 */ /* 0x000ea20000000800 */
[----:B----4-:R-:W-:Y:S01]  /*16a80*/  @!P2 FMUL R188, R188, R188 ;  /* 0x000000bcbcbca220 */ /* 0x010fe20000400000 */
        /* <DEDUP_REMOVED lines=27> */
[----:B------:R-:W-:-:S04]  /*16c40*/  FSETP.GEU.AND P0, PT, R49, -126, PT ;  /* 0xc2fc00003100780b */ /* 0x000fc80003f0e000 */
[----:B------:R-:W-:Y:S01]  /*16c50*/  STL [R1+0x18], R29 ;  /* 0x0000181d01007387 */ /* 0x000fe20000100800 */
[----:B------:R-:W-:Y:S01]  /*16c60*/  @!P5 FMUL R36, R36, 0.5 ;  /* 0x3f0000002424d820 */ /* 0x000fe20000400000 */
[----:B------:R-:W3:Y:S02]  /*16c70*/  MUFU.EX2 R3, R37 ;  /* 0x0000002500037308 */ /* 0x000ee40000000800 */
[----:B-1----:R1:W-:Y:S05]  /*16c80*/  STL [R1+0x2c], R8 ;  /* 0x00002c0801007387 */ /* 0x0023ea0000100800 */
[----:B------:R-:W-:Y:S01]  /*16c90*/  @!P0 FMUL R49, R49, 0.5 ;  /* 0x3f00000031318820 */ /* 0x000fe20000400000 */
[----:B------:R4:W5:Y:S01]  /*16ca0*/  MUFU.EX2 R32, R48 ;  /* 0x0000003000207308 */ /* 0x0009620000000800 */
[----:B--2---:R-:W-:Y:S01]  /*16cb0*/  @!P3 FMUL R31, R31, R31 ;  /* 0x0000001f1f1fb220 */ /* 0x004fe20000400000 */
[----:B------:R-:W-:-:S04]  /*16cc0*/  FSETP.GEU.AND P3, PT, R45, -126, PT ;  /* 0xc2fc00002d00780b */ /* 0x000fc80003f6e000 */
[----:B------:R2:W-:Y:S02]  /*16cd0*/  STL [R1+0x28], R31 ;  /* 0x0000281f01007387 */ /* 0x0005e40000100800 */
[----:B------:R-:W1:Y:S02]  /*16ce0*/  MUFU.EX2 R56, R35 ;  /* 0x0000002300387308 */ /* 0x000e640000000800 */
[----:B---3--:R3:W-:Y:S05]  /*16cf0*/  STL [R1+0x24], R3 ;  /* 0x0000240301007387 */ /* 0x0087ea0000100800 */
[----:B------:R-:W-:Y:S01]  /*16d00*/  @!P3 FMUL R45, R45, 0.5 ;  /* 0x3f0000002d2db820 */ /* 0x000fe20000400000 */
[----:B------:R-:W2:Y:S01]  /*16d10*/  MUFU.EX2 R30, R36 ;  /* 0x00000024001e7308 */ /* 0x000ea20000000800 */
[----:B----4-:R-:W-:Y:S01]  /*16d20*/  MOV R48, R8 ;  /* 0x0000000800307202 */ /* 0x010fe20000000f00 */
[----:B-----5:R-:W-:Y:S01]  /*16d30*/  @!P1 FMUL R32, R32, R32 ;  /* 0x0000002020209220 */ /* 0x020fe20000400000 */
[----:B------:R-:W-:Y:S01]  /*16d40*/  FSETP.GEU.AND P1, PT, R43, -126, PT ;  /* 0xc2fc00002b00780b */ /* 0x000fe20003f2e000 */
[----:B-1----:R-:W-:-:S02]  /*16d50*/  FFMA2 R8, R140.F32x2.HI_LO, UR36.F32, R0.F32 ;  /* 0x000000248c087c49 */ /* 0x002fc40009200000 */
[----:B------:R-:W-:Y:S01]  /*16d60*/  @!P2 FMUL R48, R48, R48 ;  /* 0x000000303030a220 */ /* 0x000fe20000400000 */
[----:B------:R1:W-:Y:S01]  /*16d70*/  STL [R1+0x30], R32 ;  /* 0x0000302001007387 */ /* 0x0003e20000100800 */
[----:B------:R4:W5:Y:S01]  /*16d80*/  MUFU.EX2 R39, R49 ;  /* 0x0000003100277308 */ /* 0x0009620000000800 */
[----:B------:R-:W-:Y:S01]  /*16d90*/  @!P6 FMUL R56, R56, R56 ;  /* 0x000000383838e220 */ /* 0x000fe20000400000 */
[----:B------:R-:W-:Y:S01]  /*16da0*/  FSETP.GEU.AND P6, PT, R46, -126, PT ;  /* 0xc2fc00002e00780b */ /* 0x000fe20003fce000 */
[----:B------:R-:W-:Y:S01]  /*16db0*/  @!P2 STL [R1+0x2c], R48 ;  /* 0x00002c300100a387 */ /* 0x000fe20000100800 */
[----:B------:R-:W-:-:S03]  /*16dc0*/  FSETP.GEU.AND P2, PT, R42, -126, PT ;  /* 0xc2fc00002a00780b */ /* 0x000fc60003f4e000 */
[----:B------:R-:W-:Y:S01]  /*16dd0*/  STL [R1+0x1c], R56 ;  /* 0x00001c3801007387 */ /* 0x000fe20000100800 */
[----:B------:R-:W3:Y:S01]  /*16de0*/  MUFU.EX2 R37, R45 ;  /* 0x0000002d00257308 */ /* 0x000ee20000000800 */
[----:B--2---:R-:W-:Y:S01]  /*16df0*/  @!P5 FMUL R30, R30, R30 ;  /* 0x0000001e1e1ed220 */ /* 0x004fe20000400000 */
[----:B------:R-:W-:Y:S01]  /*16e00*/  FSETP.GEU.AND P5, PT, R47, -126, PT ;  /* 0xc2fc00002f00780b */ /* 0x000fe20003fae000 */
[----:B------:R-:W-:Y:S01]  /*16e10*/  @!P1 FMUL R43, R43, 0.5 ;  /* 0x3f0000002b2b9820 */ /* 0x000fe20000400000 */
[----:B------:R-:W-:Y:S02]  /*16e20*/  F2FP.BF16.F32.PACK_AB R31, R48, R31 ;  /* 0x0000001f301f723e */ /* 0x000fe400000010ff */
[----:B------:R2:W-:Y:S01]  /*16e30*/  STL [R1+0x20], R30 ;  /* 0x0000201e01007387 */ /* 0x0005e20000100800 */
[----:B------:R-:W-:Y:S01]  /*16e40*/  @!P6 FMUL R46, R46, 0.5 ;  /* 0x3f0000002e2ee820 */ /* 0x000fe20000400000 */
[----:B------:R-:W1:Y:S01]  /*16e50*/  MUFU.EX2 R36, R43 ;  /* 0x0000002b00247308 */ /* 0x000e620000000800 */
[----:B----4-:R-:W-:Y:S01]  /*16e60*/  MOV R49, R3 ;  /* 0x0000000300317202 */ /* 0x010fe20000000f00 */
[----:B------:R-:W-:Y:S01]  /*16e70*/  @!P2 FMUL R42, R42, 0.5 ;  /* 0x3f0000002a2aa820 */ /* 0x000fe20000400000 */
[----:B-----5:R-:W-:Y:S01]  /*16e80*/  @!P0 FMUL R39, R39, R39 ;  /* 0x0000002727278220 */ /* 0x020fe20000400000 */
[----:B------:R-:W-:-:S02]  /*16e90*/  FSETP.GEU.AND P0, PT, R40, -126, PT ;  /* 0xc2fc00002800780b */ /* 0x000fc40003f0e000 */
[----:B------:R-:W-:Y:S01]  /*16ea0*/  @!P4 FMUL R49, R49, R49 ;  /* 0x000000313131c220 */ /* 0x000fe20000400000 */
[----:B------:R-:W-:Y:S01]  /*16eb0*/  @!P5 FMUL R47, R47, 0.5 ;  /* 0x3f0000002f2fd820 */ /* 0x000fe20000400000 */
[----:B------:R-:W4:Y:S01]  /*16ec0*/  MUFU.EX2 R35, R42 ;  /* 0x0000002a00237308 */ /* 0x000f220000000800 */
[----:B---3--:R-:W-:Y:S01]  /*16ed0*/  @!P3 FMUL R37, R37, R37 ;  /* 0x000000252525b220 */ /* 0x008fe20000400000 */
[----:B------:R-:W-:Y:S01]  /*16ee0*/  FSETP.GEU.AND P3, PT, R6, -126, PT ;  /* 0xc2fc00000600780b */ /* 0x000fe20003f6e000 */
[----:B------:R-:W-:Y:S01]  /*16ef0*/  @!P4 STL [R1+0x24], R49 ;  /* 0x000024310100c387 */ /* 0x000fe20000100800 */
[----:B------:R-:W-:Y:S02]  /*16f00*/  FSETP.GEU.AND P4, PT, R44, -126, PT ;  /* 0xc2fc00002c00780b */ /* 0x000fe40003f8e000 */
[----:B------:R-:W-:Y:S01]  /*16f10*/  MOV R3, UR4 ;  /* 0x0000000400037c02 */ /* 0x000fe20008000f00 */
[----:B------:R-:W-:Y:S01]  /*16f20*/  STL [R1+0x34], R39 ;  /* 0x0000342701007387 */ /* 0x000fe20000100800 */
[----:B------:R-:W3:Y:S01]  /*16f30*/  MUFU.EX2 R33, R46 ;  /* 0x0000002e00217308 */ /* 0x000ee20000000800 */
[----:B------:R-:W-:Y:S01]  /*16f40*/  @!P0 FMUL R40, R40, 0.5 ;  /* 0x3f00000028288820 */ /* 0x000fe20000400000 */
[----:B-1----:R-:W-:Y:S01]  /*16f50*/  @!P1 FMUL R36, R36, R36 ;  /* 0x0000002424249220 */ /* 0x002fe20000400000 */
[----:B------:R-:W-:Y:S01]  /*16f60*/  FSETP.GEU.AND P1, PT, R4, -126, PT ;  /* 0xc2fc00000400780b */ /* 0x000fe20003f2e000 */
[----:B------:R-:W-:Y:S01]  /*16f70*/  STL [R1+0x44], R37 ;  /* 0x0000442501007387 */ /* 0x000fe20000100800 */
[----:B------:R-:W-:-:S02]  /*16f80*/  F2FP.BF16.F32.PACK_AB R32, R39, R32 ;  /* 0x000000202720723e */ /* 0x000fc400000010ff */
[----:B------:R-:W-:Y:S01]  /*16f90*/  @!P3 FMUL R6, R6, 0.5 ;  /* 0x3f0000000606b820 */ /* 0x000fe20000400000 */
[----:B------:R-:W1:Y:S01]  /*16fa0*/  MUFU.EX2 R38, R47 ;  /* 0x0000002f00267308 */ /* 0x000e620000000800 */
[----:B------:R-:W-:Y:S01]  /*16fb0*/  @!P4 FMUL R44, R44, 0.5 ;  /* 0x3f0000002c2cc820 */ /* 0x000fe20000400000 */
[----:B----4-:R-:W-:Y:S01]  /*16fc0*/  @!P2 FMUL R35, R35, R35 ;  /* 0x000000232323a220 */ /* 0x010fe20000400000 */
[----:B------:R-:W-:Y:S01]  /*16fd0*/  FSETP.GEU.AND P2, PT, R7, -126, PT ;  /* 0xc2fc00000700780b */ /* 0x000fe20003f4e000 */
[----:B------:R-:W-:Y:S01]  /*16fe0*/  STL [R1+0x4c], R36 ;  /* 0x00004c2401007387 */ /* 0x000fe20000100800 */
[----:B--2---:R-:W-:-:S03]  /*16ff0*/  F2FP.BF16.F32.PACK_AB R30, R49, R30 ;  /* 0x0000001e311e723e */ /* 0x004fc600000010ff */
[----:B------:R-:W2:Y:S01]  /*17000*/  MUFU.EX2 R34, R44 ;  /* 0x0000002c00227308 */ /* 0x000ea20000000800 */
[----:B---3--:R-:W-:Y:S01]  /*17010*/  @!P6 FMUL R33, R33, R33 ;  /* 0x000000212121e220 */ /* 0x008fe20000400000 */
[----:B------:R-:W-:Y:S01]  /*17020*/  FSETP.GEU.AND P6, PT, R41, -126, PT ;  /* 0xc2fc00002900780b */ /* 0x000fe20003fce000 */
[----:B------:R-:W-:Y:S01]  /*17030*/  @!P1 FMUL R4, R4, 0.5 ;  /* 0x3f00000004049820 */ /* 0x000fe20000400000 */
[----:B------:R-:W-:Y:S01]  /*17040*/  MOV R46, R56 ;  /* 0x00000038002e7202 */ /* 0x000fe20000000f00 */
[----:B------:R3:W-:Y:S01]  /*17050*/  STL [R1+0x48], R35 ;  /* 0x0000482301007387 */ /* 0x0007e20000100800 */
[----:B------:R-:W-:Y:S02]  /*17060*/  F2FP.BF16.F32.PACK_AB R56, R89, R88 ;  /* 0x000000585938723e */ /* 0x000fe400000010ff */
[----:B------:R-:W4:Y:S01]  /*17070*/  MUFU.EX2 R140, R40 ;  /* 0x00000028008c7308 */ /* 0x000f220000000800 */
[----:B-1----:R-:W-:Y:S01]  /*17080*/  @!P5 FMUL R38, R38, R38 ;  /* 0x000000262626d220 */ /* 0x002fe20000400000 */
[----:B------:R-:W-:Y:S01]  /*17090*/  FSETP.GEU.AND P5, PT, R8, -126, PT ;  /* 0xc2fc00000800780b */ /* 0x000fe20003fae000 */
[----:B------:R-:W-:Y:S01]  /*170a0*/  @!P2 FMUL R7, R7, 0.5 ;  /* 0x3f0000000707a820 */ /* 0x000fe20000400000 */
[----:B------:R1:W-:Y:S01]  /*170b0*/  STL [R1+0x38], R33 ;  /* 0x0000382101007387 */ /* 0x0003e20000100800 */
[----:B------:R-:W-:-:S02]  /*170c0*/  F2FP.BF16.F32.PACK_AB R29, R46, R29 ;  /* 0x0000001d2e1d723e */ /* 0x000fc400000010ff */
[----:B------:R-:W-:Y:S01]  /*170d0*/  @!P6 FMUL R41, R41, 0.5 ;  /* 0x3f0000002929e820 */ /* 0x000fe20000400000 */
[----:B------:R-:W5:Y:S01]  /*170e0*/  MUFU.EX2 R148, R6 ;  /* 0x0000000600947308 */ /* 0x000f620000000800 */
[----:B--2---:R-:W-:Y:S01]  /*170f0*/  @!P4 FMUL R34, R34, R34 ;  /* 0x000000222222c220 */ /* 0x004fe20000400000 */
[----:B------:R-:W-:Y:S01]  /*17100*/  FSETP.GEU.AND P4, PT, R9, -126, PT ;  /* 0xc2fc00000900780b */ /* 0x000fe20003f8e000 */
[----:B------:R2:W-:Y:S04]  /*17110*/  STL [R1+0x3c], R38 ;  /* 0x00003c2601007387 */ /* 0x0005e80000100800 */
[----:B------:R-:W-:Y:S01]  /*17120*/  @!P5 FMUL R8, R8, 0.5 ;  /* 0x3f0000000808d820 */ /* 0x000fe20000400000 */
[----:B------:R-:W2:Y:S01]  /*17130*/  MUFU.EX2 R149, R7 ;  /* 0x0000000700957308 */ /* 0x000ea20000000800 */
[----:B----4-:R-:W-:Y:S01]  /*17140*/  @!P0 FMUL R140, R140, R140 ;  /* 0x0000008c8c8c8220 */ /* 0x010fe20000400000 */
[----:B------:R-:W-:Y:S01]  /*17150*/  FSETP.GEU.AND P0, PT, R5, -126, PT ;  /* 0xc2fc00000500780b */ /* 0x000fe20003f0e000 */
[----:B------:R4:W-:Y:S01]  /*17160*/  STL [R1+0x40], R34 ;  /* 0x0000402201007387 */ /* 0x0009e20000100800 */
[----:B---3--:R-:W-:-:S03]  /*17170*/  F2FP.BF16.F32.PACK_AB R35, R36, R35 ;  /* 0x000000232423723e */ /* 0x008fc600000010ff */
[----:B------:R-:W-:Y:S01]  /*17180*/  @!P4 FMUL R9, R9, 0.5 ;  /* 0x3f0000000909c820 */ /* 0x000fe20000400000 */
[----:B------:R-:W3:Y:S01]  /*17190*/  MUFU.EX2 R141, R41 ;  /* 0x00000029008d7308 */ /* 0x000ee20000000800 */
[----:B-----5:R-:W-:Y:S01]  /*171a0*/  @!P3 FMUL R148, R148, R148 ;  /* 0x000000949494b220 */ /* 0x020fe20000400000 */
[----:B-1----:R-:W-:-:S05]  /*171b0*/  F2FP.BF16.F32.PACK_AB R33, R38, R33 ;  /* 0x000000212621723e */ /* 0x002fca00000010ff */
[----:B------:R-:W-:Y:S01]  /*171c0*/  @!P0 FMUL R5, R5, 0.5 ;  /* 0x3f00000005058820 */ /* 0x000fe20000400000 */
[----:B------:R-:W1:Y:S01]  /*171d0*/  MUFU.EX2 R132, R8 ;  /* 0x0000000800847308 */ /* 0x000e620000000800 */
[----:B--2---:R-:W-:Y:S01]  /*171e0*/  @!P2 FMUL R149, R149, R149 ;  /* 0x000000959595a220 */ /* 0x004fe20000400000 */
[----:B------:R-:W-:Y:S01]  /*171f0*/  FSETP.GEU.AND P2, PT, R50, -126, PT ;  /* 0xc2fc00003200780b */ /* 0x000fe20003f4e000 */
[----:B------:R-:W-:-:S03]  /*17200*/  FFMA2 R6, R172.F32x2.HI_LO, UR36.F32, R0.F32 ;  /* 0x00000024ac067c49 */ /* 0x000fc60009200000 */
[----:B------:R-:W-:Y:S02]  /*17210*/  F2FP.BF16.F32.PACK_AB R38, R149, R148 ;  /* 0x000000949526723e */ /* 0x000fe400000010ff */
[----:B------:R2:W5:Y:S01]  /*17220*/  MUFU.EX2 R133, R9 ;  /* 0x0000000900857308 */ /* 0x0005620000000800 */
[----:B---3--:R-:W-:Y:S01]  /*17230*/  @!P6 FMUL R141, R141, R141 ;  /* 0x0000008d8d8de220 */ /* 0x008fe20000400000 */
[----:B------:R-:W-:Y:S02]  /*17240*/  FSETP.GEU.AND P6, PT, R52, -126, PT ;  /* 0xc2fc00003400780b */ /* 0x000fe40003fce000 */
[----:B----4-:R-:W-:Y:S02]  /*17250*/  F2FP.BF16.F32.PACK_AB R34, R37, R34 ;  /* 0x000000222522723e */ /* 0x010fe400000010ff */
[----:B------:R-:W-:Y:S01]  /*17260*/  F2FP.BF16.F32.PACK_AB R36, R141, R140 ;  /* 0x0000008c8d24723e */ /* 0x000fe200000010ff */
[----:B------:R-:W-:Y:S01]  /*17270*/  @!P2 FMUL R50, R50, 0.5 ;  /* 0x3f0000003232a820 */ /* 0x000fe20000400000 */
[----:B------:R-:W3:Y:S01]  /*17280*/  MUFU.EX2 R20, R4 ;  /* 0x0000000400147308 */ /* 0x000ee20000000800 */
[----:B-1----:R-:W-:Y:S01]  /*17290*/  @!P5 FMUL R132, R132, R132 ;  /* 0x000000848484d220 */ /* 0x002fe20000400000 */
[----:B------:R-:W-:-:S05]  /*172a0*/  FSETP.GEU.AND P5, PT, R53, -126, PT ;  /* 0xc2fc00003500780b */ /* 0x000fca0003fae000 */
[----:B------:R-:W-:Y:S01]  /*172b0*/  @!P6 FMUL R52, R52, 0.5 ;  /* 0x3f0000003434e820 */ /* 0x000fe20000400000 */
[----:B------:R-:W1:Y:S01]  /*172c0*/  MUFU.EX2 R21, R5 ;  /* 0x0000000500157308 */ /* 0x000e620000000800 */
[----:B--2---:R-:W-:Y:S02]  /*172d0*/  FFMA2 R8, R144.F32x2.HI_LO, UR36.F32, R0.F32 ;  /* 0x0000002490087c49 */ /* 0x004fe40009200000 */
[----:B-----5:R-:W-:-:S03]  /*172e0*/  @!P4 FMUL R133, R133, R133 ;  /* 0x000000858585c220 */ /* 0x020fc60000400000 */
[----:B------:R-:W-:Y:S01]  /*172f0*/  FSETP.GEU.AND P3, PT, R9, -126, PT ;  /* 0xc2fc00000900780b */ /* 0x000fe20003f6e000 */
[----:B------:R-:W-:Y:S01]  /*17300*/  @!P5 FMUL R53, R53, 0.5 ;  /* 0x3f0000003535d820 */ /* 0x000fe20000400000 */
[----:B------:R-:W-:Y:S01]  /*17310*/  FSETP.GEU.AND P4, PT, R8, -126, PT ;  /* 0xc2fc00000800780b */ /* 0x000fe20003f8e000 */
[----:B---3--:R-:W-:Y:S01]  /*17320*/  @!P1 FMUL R20, R20, R20 ;  /* 0x0000001414149220 */ /* 0x008fe20000400000 */
[----:B------:R-:W2:Y:S01]  /*17330*/  MUFU.EX2 R172, R50 ;  /* 0x0000003200ac7308 */ /* 0x000ea20000000800 */
[----:B------:R-:W-:Y:S02]  /*17340*/  FSETP.GEU.AND P1, PT, R51, -126, PT ;  /* 0xc2fc00003300780b */ /* 0x000fe40003f2e000 */
[----:B------:R-:W-:Y:S01]  /*17350*/  F2FP.BF16.F32.PACK_AB R37, R133, R132 ;  /* 0x000000848525723e */ /* 0x000fe200000010ff */
[----:B------:R3:W-:Y:S01]  /*17360*/  STL [R1+0x50], R20 ;  /* 0x0000501401007387 */ /* 0x0007e20000100800 */
[----:B-1----:R-:W-:Y:S01]  /*17370*/  @!P0 FMUL R21, R21, R21 ;  /* 0x0000001515158220 */ /* 0x002fe20000400000 */
[----:B------:R-:W-:-:S03]  /*17380*/  FSETP.GEU.AND P0, PT, R6, -126, PT ;  /* 0xc2fc00000600780b */ /* 0x000fc60003f0e000 */
[----:B------:R-:W-:Y:S01]  /*17390*/  @!P3 FMUL R9, R9, 0.5 ;  /* 0x3f0000000909b820 */ /* 0x000fe20000400000 */
[----:B------:R-:W1:Y:S01]  /*173a0*/  MUFU.EX2 R144, R52 ;  /* 0x0000003400907308 */ /* 0x000e620000000800 */
[----:B------:R-:W-:Y:S01]  /*173b0*/  @!P4 FMUL R8, R8, 0.5 ;  /* 0x3f0000000808c820 */ /* 0x000fe20000400000 */
[----:B------:R-:W-:Y:S01]  /*173c0*/  FFMA2 R4, R158.F32x2.HI_LO, UR36.F32, R0.F32 ;  /* 0x000000249e047c49 */ /* 0x000fe20009200000 */
[----:B------:R3:W-:Y:S01]  /*173d0*/  STL [R1+0x54], R21 ;  /* 0x0000541501007387 */ /* 0x0007e20000100800 */
[----:B------:R-:W-:Y:S01]  /*173e0*/  @!P1 FMUL R51, R51, 0.5 ;  /* 0x3f00000033339820 */ /* 0x000fe20000400000 */
[----:B------:R-:W-:Y:S01]  /*173f0*/  F2FP.BF16.F32.PACK_AB R39, R21, R20 ;  /* 0x000000141527723e */ /* 0x000fe200000010ff */
[----:B--2---:R-:W-:Y:S02]  /*17400*/  @!P2 FMUL R172, R172, R172 ;  /* 0x000000acacaca220 */ /* 0x004fe40000400000 */
[----:B------:R-:W2:Y:S01]  /*17410*/  MUFU.EX2 R15, R9 ;  /* 0x00000009000f7308 */ /* 0x000ea20000000800 */
[----:B------:R-:W-:Y:S01]  /*17420*/  FSETP.GEU.AND P2, PT, R11, -126, PT ;  /* 0xc2fc00000b00780b */ /* 0x000fe20003f4e000 */
[----:B------:R-:W-:-:S06]  /*17430*/  @!P0 FMUL R6, R6, 0.5 ;  /* 0x3f00000006068820 */ /* 0x000fcc0000400000 */
[----:B------:R-:W4:Y:S01]  /*17440*/  MUFU.EX2 R145, R53 ;  /* 0x0000003500917308 */ /* 0x000f220000000800 */
[----:B-1----:R-:W-:Y:S01]  /*17450*/  @!P6 FMUL R144, R144, R144 ;  /* 0x000000909090e220 */ /* 0x002fe20000400000 */
[----:B------:R-:W-:-:S04]  /*17460*/  FSETP.GEU.AND P6, PT, R7, -126, PT ;  /* 0xc2fc00000700780b */ /* 0x000fc80003fce000 */
[----:B------:R-:W-:Y:S02]  /*17470*/  @!P2 FMUL R11, R11, 0.5 ;  /* 0x3f0000000b0ba820 */ /* 0x000fe40000400000 */
[----:B------:R-:W1:Y:S01]  /*17480*/  MUFU.EX2 R14, R8 ;  /* 0x00000008000e7308 */ /* 0x000e620000000800 */
[----:B--2---:R-:W-:Y:S01]  /*17490*/  @!P3 FMUL R15, R15, R15 ;  /* 0x0000000f0f0fb220 */ /* 0x004fe20000400000 */
[----:B------:R-:W-:-:S04]  /*174a0*/  FSETP.GEU.AND P3, PT, R10, -126, PT ;  /* 0xc2fc00000a00780b */ /* 0x000fc80003f6e000 */
[----:B------:R3:W-:Y:S01]  /*174b0*/  STL [R1+0x5c], R15 ;  /* 0x00005c0f01007387 */ /* 0x0007e20000100800 */
[----:B------:R-:W-:Y:S01]  /*174c0*/  @!P6 FMUL R7, R7, 0.5 ;  /* 0x3f0000000707e820 */ /* 0x000fe20000400000 */
[----:B------:R-:W2:Y:S01]  /*174d0*/  MUFU.EX2 R173, R51 ;  /* 0x0000003300ad7308 */ /* 0x000ea20000000800 */
[----:B----4-:R-:W-:Y:S01]  /*174e0*/  @!P5 FMUL R145, R145, R145 ;  /* 0x000000919191d220 */ /* 0x010fe20000400000 */
[----:B------:R-:W-:-:S04]  /*174f0*/  FSETP.GEU.AND P5, PT, R4, -126, PT ;  /* 0xc2fc00000400780b */ /* 0x000fc80003fae000 */
[----:B------:R-:W-:Y:S01]  /*17500*/  F2FP.BF16.F32.PACK_AB R40, R145, R144 ;  /* 0x000000909128723e */ /* 0x000fe200000010ff */
[----:B------:R-:W-:Y:S01]  /*17510*/  @!P3 FMUL R10, R10, 0.5 ;  /* 0x3f0000000a0ab820 */ /* 0x000fe20000400000 */
[----:B------:R-:W4:Y:S01]  /*17520*/  MUFU.EX2 R158, R6 ;  /* 0x00000006009e7308 */ /* 0x000f220000000800 */
[----:B-1----:R-:W-:Y:S01]  /*17530*/  @!P4 FMUL R14, R14, R14 ;  /* 0x0000000e0e0ec220 */ /* 0x002fe20000400000 */
[----:B------:R-:W-:Y:S01]  /*17540*/  FSETP.GEU.AND P4, PT, R5, -126, PT ;  /* 0xc2fc00000500780b */ /* 0x000fe20003f8e000 */
[----:B------:R-:W-:-:S03]  /*17550*/  FFMA2 R8, R156.F32x2.HI_LO, UR36.F32, R0.F32 ;  /* 0x000000249c087c49 */ /* 0x000fc60009200000 */
[----:B------:R3:W-:Y:S01]  /*17560*/  STL [R1+0x58], R14 ;  /* 0x0000580e01007387 */ /* 0x0007e20000100800 */
[----:B------:R-:W-:Y:S01]  /*17570*/  @!P5 FMUL R4, R4, 0.5 ;  /* 0x3f0000000404d820 */ /* 0x000fe20000400000 */
[----:B------:R-:W1:Y:S01]  /*17580*/  MUFU.EX2 R156, R10 ;  /* 0x0000000a009c7308 */ /* 0x000e620000000800 */
[----:B--2---:R-:W-:Y:S01]  /*17590*/  @!P1 FMUL R173, R173, R173 ;  /* 0x000000adadad9220 */ /* 0x004fe20000400000 */
[----:B------:R-:W-:Y:S02]  /*175a0*/  FSETP.GEU.AND P1, PT, R8, -126, PT ;  /* 0xc2fc00000800780b */ /* 0x000fe40003f2e000 */
[----:B------:R-:W-:Y:S02]  /*175b0*/  F2FP.BF16.F32.PACK_AB R41, R15, R14 ;  /* 0x0000000e0f29723e */ /* 0x000fe400000010ff */
[----:B------:R-:W-:Y:S01]  /*175c0*/  F2FP.BF16.F32.PACK_AB R42, R173, R172 ;  /* 0x000000acad2a723e */ /* 0x000fe200000010ff */
[----:B------:R-:W-:Y:S01]  /*175d0*/  @!P4 FMUL R5, R5, 0.5 ;  /* 0x3f0000000505c820 */ /* 0x000fe20000400000 */
[----:B------:R2:W5:Y:S01]  /*175e0*/  MUFU.EX2 R157, R11 ;  /* 0x0000000b009d7308 */ /* 0x0005620000000800 */
[----:B----4-:R-:W-:Y:S01]  /*175f0*/  @!P0 FMUL R158, R158, R158 ;  /* 0x0000009e9e9e8220 */ /* 0x010fe20000400000 */
[----:B------:R-:W-:-:S05]  /*17600*/  FSETP.GEU.AND P0, PT, R9, -126, PT ;  /* 0xc2fc00000900780b */ /* 0x000fca0003f0e000 */
[----:B------:R-:W-:Y:S01]  /*17610*/  @!P1 FMUL R8, R8, 0.5 ;  /* 0x3f00000008089820 */ /* 0x000fe20000400000 */
[----:B------:R4:W3:Y:S01]  /*17620*/  MUFU.EX2 R159, R7 ;  /* 0x00000007009f7308 */ /* 0x0008e20000000800 */
[----:B-1----:R-:W-:-:S06]  /*17630*/  @!P3 FMUL R156, R156, R156 ;  /* 0x0000009c9c9cb220 */ /* 0x002fcc0000400000 */
[----:B------:R-:W-:Y:S01]  /*17640*/  @!P0 FMUL R9, R9, 0.5 ;  /* 0x3f00000009098820 */ /* 0x000fe20000400000 */
[----:B------:R-:W1:Y:S01]  /*17650*/  MUFU.EX2 R170, R4 ;  /* 0x0000000400aa7308 */ /* 0x000e620000000800 */
[----:B--2---:R-:W-:Y:S02]  /*17660*/  FFMA2 R10, R166.F32x2.HI_LO, UR36.F32, R0.F32 ;  /* 0x00000024a60a7c49 */ /* 0x004fe40009200000 */
[----:B-----5:R-:W-:-:S03]  /*17670*/  @!P2 FMUL R157, R157, R157 ;  /* 0x0000009d9d9da220 */ /* 0x020fc60000400000 */
[----:B------:R-:W-:Y:S02]  /*17680*/  FSETP.GEU.AND P2, PT, R10, -126, PT ;  /* 0xc2fc00000a00780b */ /* 0x000fe40003f4e000 */
[----:B------:R2:W5:Y:S01]  /*17690*/  MUFU.EX2 R171, R5 ;  /* 0x0000000500ab7308 */ /* 0x0005620000000800 */
[----:B----4-:R-:W-:Y:S01]  /*176a0*/  FFMA2 R6, R168.F32x2.HI_LO, UR36.F32, R0.F32 ;  /* 0x00000024a8067c49 */ /* 0x010fe20009200000 */
[----:B------:R-:W-:Y:S01]  /*176b0*/  F2FP.BF16.F32.PACK_AB R45, R157, R156 ;  /* 0x0000009c9d2d723e */ /* 0x000fe200000010ff */
[----:B---3--:R-:W-:-:S03]  /*176c0*/  @!P6 FMUL R159, R159, R159 ;  /* 0x0000009f9f9fe220 */ /* 0x008fc60000400000 */
[----:B------:R-:W-:Y:S02]  /*176d0*/  FSETP.GEU.AND P6, PT, R6, -126, PT ;  /* 0xc2fc00000600780b */ /* 0x000fe40003fce000 */
[----:B------:R-:W3:Y:S01]  /*176e0*/  MUFU.EX2 R168, R8 ;  /* 0x0000000800a87308 */ /* 0x000ee20000000800 */
[----:B-1----:R-:W-:Y:S01]  /*176f0*/  @!P5 FMUL R170, R170, R170 ;  /* 0x000000aaaaaad220 */ /* 0x002fe20000400000 */
[----:B------:R-:W-:Y:S01]  /*17700*/  FSETP.GEU.AND P5, PT, R7, -126, PT ;  /* 0xc2fc00000700780b */ /* 0x000fe20003fae000 */
[----:B------:R-:W-:Y:S01]  /*17710*/  @!P2 FMUL R10, R10, 0.5 ;  /* 0x3f0000000a0aa820 */ /* 0x000fe20000400000 */
[----:B------:R-:W-:-:S04]  /*17720*/  F2FP.BF16.F32.PACK_AB R43, R159, R158 ;  /* 0x0000009e9f2b723e */ /* 0x000fc800000010ff */
[----:B------:R1:W4:Y:S01]  /*17730*/  MUFU.EX2 R169, R9 ;  /* 0x0000000900a97308 */ /* 0x0003220000000800 */
[--C-:B--2---:R-:W-:Y:S02]  /*17740*/  FFMA2 R4, R154.F32x2.HI_LO, UR36.F32, R0.reuse.F32 ;  /* 0x000000249a047c49 */ /* 0x104fe40009200000 */
[----:B-----5:R-:W-:Y:S01]  /*17750*/  @!P4 FMUL R171, R171, R171 ;  /* 0x000000abababc220 */ /* 0x020fe20000400000 */
[----:B------:R-:W-:Y:S02]  /*17760*/  @!P6 FMUL R6, R6, 0.5 ;  /* 0x3f0000000606e820 */ /* 0x000fe40000400000 */
[----:B------:R-:W-:Y:S01]  /*17770*/  FSETP.GEU.AND P3, PT, R5, -126, PT ;  /* 0xc2fc00000500780b */ /* 0x000fe20003f6e000 */
[----:B------:R-:W-:Y:S01]  /*17780*/  @!P5 FMUL R7, R7, 0.5 ;  /* 0x3f0000000707d820 */ /* 0x000fe20000400000 */
[----:B------:R-:W-:Y:S01]  /*17790*/  FSETP.GEU.AND P4, PT, R4, -126, PT ;  /* 0xc2fc00000400780b */ /* 0x000fe20003f8e000 */
[----:B---3--:R-:W-:Y:S01]  /*177a0*/  @!P1 FMUL R168, R168, R168 ;  /* 0x000000a8a8a89220 */ /* 0x008fe20000400000 */
[----:B------:R-:W-:Y:S01]  /*177b0*/  FSETP.GEU.AND P1, PT, R11, -126, PT ;  /* 0xc2fc00000b00780b */ /* 0x000fe20003f2e000 */
[----:B------:R-:W2:Y:S01]  /*177c0*/  MUFU.EX2 R154, R6 ;  /* 0x00000006009a7308 */ /* 0x000ea20000000800 */
[----:B------:R-:W-:Y:S01]  /*177d0*/  F2FP.BF16.F32.PACK_AB R44, R171, R170 ;  /* 0x000000aaab2c723e */ /* 0x000fe200000010ff */
[----:B-1----:R-:W-:-:S06]  /*177e0*/  FFMA2 R8, R152.F32x2.HI_LO, UR36.F32, R0.F32 ;  /* 0x0000002498087c49 */ /* 0x002fcc0009200000 */
[----:B------:R-:W-:Y:S01]  /*177f0*/  @!P3 FMUL R5, R5, 0.5 ;  /* 0x3f0000000505b820 */ /* 0x000fe20000400000 */
[----:B----4-:R-:W-:Y:S01]  /*17800*/  @!P0 FMUL R169, R169, R169 ;  /* 0x000000a9a9a98220 */ /* 0x010fe20000400000 */
[----:B------:R-:W1:Y:S01]  /*17810*/  MUFU.EX2 R152, R10 ;  /* 0x0000000a00987308 */ /* 0x000e620000000800 */
[----:B------:R-:W-:Y:S01]  /*17820*/  FSETP.GEU.AND P0, PT, R8, -126, PT ;  /* 0xc2fc00000800780b */ /* 0x000fe20003f0e000 */
[----:B------:R-:W-:Y:S01]  /*17830*/  @!P4 FMUL R4, R4, 0.5 ;  /* 0x3f0000000404c820 */ /* 0x000fe20000400000 */
[----:B------:R-:W-:Y:S01]  /*17840*/  @!P1 FMUL R11, R11, 0.5 ;  /* 0x3f0000000b0b9820 */ /* 0x000fe20000400000 */
[----:B------:R-:W-:Y:S01]  /*17850*/  F2FP.BF16.F32.PACK_AB R46, R169, R168 ;  /* 0x000000a8a92e723e */ /* 0x000fe200000010ff */
[----:B--2---:R-:W-:-:S03]  /*17860*/  @!P6 FMUL R154, R154, R154 ;  /* 0x0000009a9a9ae220 */ /* 0x004fc60000400000 */
[----:B------:R-:W2:Y:S01]  /*17870*/  MUFU.EX2 R167, R5 ;  /* 0x0000000500a77308 */ /* 0x000ea20000000800 */
[----:B------:R-:W-:-:S05]  /*17880*/  FSETP.GEU.AND P6, PT, R9, -126, PT ;  /* 0xc2fc00000900780b */ /* 0x000fca0003fce000 */
[----:B------:R-:W-:Y:S02]  /*17890*/  @!P0 FMUL R8, R8, 0.5 ;  /* 0x3f00000008088820 */ /* 0x000fe40000400000 */
[----:B------:R3:W4:Y:S01]  /*178a0*/  MUFU.EX2 R166, R4 ;  /* 0x0000000400a67308 */ /* 0x0007220000000800 */
[----:B-1----:R-:W-:-:S05]  /*178b0*/  @!P2 FMUL R152, R152, R152 ;  /* 0x000000989898a220 */ /* 0x002fca0000400000 */
[----:B------:R-:W-:Y:S02]  /*178c0*/  @!P6 FMUL R9, R9, 0.5 ;  /* 0x3f0000000909e820 */ /* 0x000fe40000400000 */
[----:B------:R1:W5:Y:S01]  /*178d0*/  MUFU.EX2 R155, R7 ;  /* 0x00000007009b7308 */ /* 0x0003620000000800 */
[----:B--2---:R-:W-:-:S07]  /*178e0*/  @!P3 FMUL R167, R167, R167 ;  /* 0x000000a7a7a7b220 */ /* 0x004fce0000400000 */
[----:B------:R-:W2:Y:S01]  /*178f0*/  MUFU.EX2 R153, R11 ;  /* 0x0000000b00997308 */ /* 0x000ea20000000800 */
[----:B---3--:R-:W-:Y:S02]  /*17900*/  FFMA2 R4, R150.F32x2.HI_LO, UR36.F32, R0.F32 ;  /* 0x0000002496047c49 */ /* 0x008fe40009200000 */
[----:B----4-:R-:W-:-:S03]  /*17910*/  @!P4 FMUL R166, R166, R166 ;  /* 0x000000a6a6a6c220 */ /* 0x010fc60000400000 */
[----:B------:R-:W-:Y:S02]  /*17920*/  FSETP.GEU.AND P3, PT, R4, -126, PT ;  /* 0xc2fc00000400780b */ /* 0x000fe40003f6e000 */
[----:B------:R-:W-:Y:S01]  /*17930*/  FSETP.GEU.AND P2, PT, R5, -126, PT ;  /* 0xc2fc00000500780b */ /* 0x000fe20003f4e000 */
[----:B-1----:R-:W-:Y:S01]  /*17940*/  FFMA2 R6, R164.F32x2.HI_LO, UR36.F32, R0.F32 ;  /* 0x00000024a4067c49 */ /* 0x002fe20009200000 */
[----:B------:R-:W-:Y:S01]  /*17950*/  MOV R0, UR41 ;  /* 0x0000002900007c02 */ /* 0x000fe20008000f00 */
[----:B------:R-:W1:Y:S01]  /*17960*/  MUFU.EX2 R164, R8 ;  /* 0x0000000800a47308 */ /* 0x000e620000000800 */
[----:B-----5:R-:W-:Y:S01]  /*17970*/  @!P5 FMUL R155, R155, R155 ;  /* 0x0000009b9b9bd220 */ /* 0x020fe20000400000 */
[----:B------:R-:W-:Y:S01]  /*17980*/  F2FP.BF16.F32.PACK_AB R48, R167, R166 ;  /* 0x000000a6a730723e */ /* 0x000fe200000010ff */
[----:B------:R3:W-:Y:S01]  /*17990*/  SYNCS.ARRIVE.TRANS64.A1T0 RZ, [R0+UR40+0x140d0], RZ ;  /* 0x0140d0ff00ff79a7 */ /* 0x0007e20008100028 */
[----:B------:R-:W-:Y:S01]  /*179a0*/  FSETP.GEU.AND P5, PT, R6, -126, PT ;  /* 0xc2fc00000600780b */ /* 0x000fe20003fae000 */
[----:B--2---:R-:W-:Y:S01]  /*179b0*/  @!P1 FMUL R153, R153, R153 ;  /* 0x0000009999999220 */ /* 0x004fe20000400000 */
[----:B------:R-:W-:-:S02]  /*179c0*/  FSETP.GEU.AND P1, PT, R162, -126, PT ;  /* 0xc2fc0000a200780b */ /* 0x000fc40003f2e000 */
[----:B------:R-:W-:Y:S01]  /*179d0*/  @!P3 FMUL R4, R4, 0.5 ;  /* 0x3f0000000404b820 */ /* 0x000fe20000400000 */
[----:B------:R-:W-:Y:S01]  /*179e0*/  FSETP.GEU.AND P4, PT, R7, -126, PT ;  /* 0xc2fc00000700780b */ /* 0x000fe20003f8e000 */
[----:B------:R-:W-:Y:S01]  /*179f0*/  @!P2 FMUL R5, R5, 0.5 ;  /* 0x3f0000000505a820 */ /* 0x000fe20000400000 */
[----:B------:R-:W2:Y:S01]  /*17a00*/  MUFU.EX2 R165, R9 ;  /* 0x0000000900a57308 */ /* 0x000ea20000000800 */
[----:B------:R-:W-:Y:S02]  /*17a10*/  F2FP.BF16.F32.PACK_AB R47, R155, R154 ;  /* 0x0000009a9b2f723e */ /* 0x000fe400000010ff */
[----:B------:R-:W-:Y:S01]  /*17a20*/  F2FP.BF16.F32.PACK_AB R49, R153, R152 ;  /* 0x000000989931723e */ /* 0x000fe200000010ff */
[----:B-1----:R-:W-:Y:S01]  /*17a30*/  @!P0 FMUL R164, R164, R164 ;  /* 0x000000a4a4a48220 */ /* 0x002fe20000400000 */
[----:B------:R-:W-:-:S03]  /*17a40*/  FSETP.GEU.AND P0, PT, R163, -126, PT ;  /* 0xc2fc0000a300780b */ /* 0x000fc60003f0e000 */
[----:B------:R-:W1:Y:S01]  /*17a50*/  MUFU.EX2 R12, R4 ;  /* 0x00000004000c7308 */ /* 0x000e620000000800 */
[----:B------:R-:W-:Y:S01]  /*17a60*/  @!P1 FMUL R162, R162, 0.5 ;  /* 0x3f000000a2a29820 */ /* 0x000fe20000400000 */
[----:B------:R-:W-:Y:S01]  /*17a70*/  @!P5 FMUL R6, R6, 0.5 ;  /* 0x3f0000000606d820 */ /* 0x000fe20000400000 */
[----:B------:R-:W-:-:S05]  /*17a80*/  @!P4 FMUL R7, R7, 0.5 ;  /* 0x3f0000000707c820 */ /* 0x000fca0000400000 */
[----:B------:R-:W4:Y:S01]  /*17a90*/  MUFU.EX2 R13, R5 ;  /* 0x00000005000d7308 */ /* 0x000f220000000800 */
[----:B--2---:R-:W-:Y:S01]  /*17aa0*/  @!P6 FMUL R165, R165, R165 ;  /* 0x000000a5a5a5e220 */ /* 0x004fe20000400000 */
[----:B------:R-:W-:Y:S01]  /*17ab0*/  LOP3.LUT P6, RZ, R3, 0x3, R24, 0x48, !PT ;  /* 0x0000000303ff7812 */ /* 0x000fe200078c4818 */
[----:B------:R-:W-:Y:S01]  /*17ac0*/  @!P0 FMUL R163, R163, 0.5 ;  /* 0x3f000000a3a38820 */ /* 0x000fe20000400000 */
[----:B------:R-:W-:Y:S02]  /*17ad0*/  F2FP.BF16.F32.PACK_AB R24, R181, R180 ;  /* 0x000000b4b518723e */ /* 0x000fe400000010ff */
[----:B------:R-:W-:Y:S02]  /*17ae0*/  F2FP.BF16.F32.PACK_AB R50, R165, R164 ;  /* 0x000000a4a532723e */ /* 0x000fe400000010ff */
[----:B------:R-:W2:Y:S01]  /*17af0*/  MUFU.EX2 R150, R6 ;  /* 0x0000000600967308 */ /* 0x000ea20000000800 */
[----:B-1----:R-:W-:-:S05]  /*17b00*/  @!P3 FMUL R12, R12, R12 ;  /* 0x0000000c0c0cb220 */ /* 0x002fca0000400000 */
[----:B------:R3:W-:Y:S02]  /*17b10*/  STL [R1+0x60], R12 ;  /* 0x0000600c01007387 */ /* 0x0007e40000100800 */
[----:B------:R-:W1:Y:S01]  /*17b20*/  MUFU.EX2 R151, R7 ;  /* 0x0000000700977308 */ /* 0x000e620000000800 */
[----:B----4-:R-:W-:-:S05]  /*17b30*/  @!P2 FMUL R13, R13, R13 ;  /* 0x0000000d0d0da220 */ /* 0x010fca0000400000 */
[----:B------:R3:W-:Y:S01]  /*17b40*/  STL [R1+0x64], R13 ;  /* 0x0000640d01007387 */ /* 0x0007e20000100800 */
[----:B------:R-:W-:Y:S01]  /*17b50*/  F2FP.BF16.F32.PACK_AB R52, R13, R12 ;  /* 0x0000000c0d34723e */ /* 0x000fe200000010ff */
[----:B------:R-:W4:Y:S01]  /*17b60*/  MUFU.EX2 R162, R162 ;  /* 0x000000a200a27308 */ /* 0x000f220000000800 */
[----:B--2---:R-:W-:-:S07]  /*17b70*/  @!P5 FMUL R150, R150, R150 ;  /* 0x000000969696d220 */ /* 0x004fce0000400000 */
[----:B------:R-:W2:Y:S01]  /*17b80*/  MUFU.EX2 R163, R163 ;  /* 0x000000a300a37308 */ /* 0x000ea20000000800 */
[----:B-1----:R-:W-:-:S05]  /*17b90*/  @!P4 FMUL R151, R151, R151 ;  /* 0x000000979797c220 */ /* 0x002fca0000400000 */
[----:B------:R-:W-:Y:S01]  /*17ba0*/  F2FP.BF16.F32.PACK_AB R51, R151, R150 ;  /* 0x000000969733723e */ /* 0x000fe200000010ff */
[----:B----4-:R-:W-:Y:S01]  /*17bb0*/  @!P1 FMUL R162, R162, R162 ;  /* 0x000000a2a2a29220 */ /* 0x010fe20000400000 */
[----:B--2---:R-:W-:-:S05]  /*17bc0*/  @!P0 FMUL R163, R163, R163 ;  /* 0x000000a3a3a38220 */ /* 0x004fca0000400000 */
[----:B------:R-:W-:Y:S01]  /*17bd0*/  F2FP.BF16.F32.PACK_AB R53, R163, R162 ;  /* 0x000000a2a335723e */ /* 0x000fe200000010ff */
[----:B---3--:R-:W-:Y:S06]  /*17be0*/  @!P6 BRA `(.L_x_267) ;  /* 0x000000000040e947 */ /* 0x008fec0003800000 */
[----:B------:R-:W-:Y:S01]  /*17bf0*/  MOV R14, 0x8 ;  /* 0x00000008000e7802 */ /* 0x000fe20000000f00 */
        /* <DEDUP_REMOVED lines=15> */
.L_x_267:
[----:B------:R-:W-:Y:S05]  /*17cf0*/  WARPSYNC.ALL ;  /* 0x0000000000007948 */ /* 0x000fea0003800000 */
[----:B------:R1:W-:Y:S02]  /*17d00*/  STTM.x32 tmem[UR43], R56 ;  /* 0x00000038000079ed */ /* 0x0003e400082c002b */
[----:B-1----:R-:W2:Y:S01]  /*17d10*/  LDL R87, [R1+0x6c] ;  /* 0x00006c0001577983 */ /* 0x002ea20000100800 */
[----:B------:R-:W-:Y:S01]  /*17d20*/  UIADD3 UR4, UPT, UPT, UR43, 0x20, URZ ;  /* 0x000000202b047890 */ /* 0x000fe2000fffe0ff */
[----:B------:R-:W1:Y:S03]  /*17d30*/  S2R R58, SR_TID.X ;  /* 0x00000000003a7919 */ /* 0x000e660000002100 */
[----:B------:R-:W-:-:S06]  /*17d40*/  USHF.R.U32.HI UR4, URZ, 0x15, UR4 ;  /* 0x00000015ff047899 */ /* 0x000fcc0008011604 */
[----:B------:R-:W-:Y:S02]  /*17d50*/  MOV R0, UR4 ;  /* 0x0000000400007c02 */ /* 0x000fe40008000f00 */
[----:B-1----:R-:W-:Y:S02]  /*17d60*/  SHF.R.U32.HI R59, RZ, 0x5, R58 ;  /* 0x00000005ff3b7819 */ /* 0x002fe4000001163a */
[----:B--2---:R-:W-:-:S04]  /*17d70*/  FSETP.NEU.AND P0, PT, R87, -INF , PT ;  /* 0xff8000005700780b */ /* 0x004fc80003f0d000 */
[----:B------:R-:W-:Y:S02]  /*17d80*/  FSEL R4, R87, RZ, P0 ;  /* 0x000000ff57047208 */ /* 0x000fe40000000000 */
[----:B------:R-:W-:-:S03]  /*17d90*/  LOP3.LUT P0, RZ, R0, 0x3, R59, 0x48, !PT ;  /* 0x0000000300ff7812 */ /* 0x000fc6000780483b */
[----:B------:R-:W-:-:S04]  /*17da0*/  FMUL R4, R4, -UR36 ;  /* 0x8000002404047c20 */ /* 0x000fc80008400000 */
[--C-:B------:R-:W-:Y:S02]  /*17db0*/  FFMA2 R54, R54.F32x2.HI_LO, UR36.F32, R4.reuse.F32 ;  /* 0x0000002436367c49 */ /* 0x100fe40009200004 */
[----:B------:R-:W-:-:S03]  /*17dc0*/  FFMA2 R4, R18.F32x2.HI_LO, UR36.F32, R4.F32 ;  /* 0x0000002412047c49 */ /* 0x000fc60009200004 */
[----:B------:R-:W-:Y:S02]  /*17dd0*/  FSETP.GEU.AND P4, PT, R54, -126, PT ;  /* 0xc2fc00003600780b */ /* 0x000fe40003f8e000 */
[----:B------:R-:W-:Y:S02]  /*17de0*/  FSETP.GEU.AND P3, PT, R55, -126, PT ;  /* 0xc2fc00003700780b */ /* 0x000fe40003f6e000 */
[----:B------:R-:W-:Y:S02]  /*17df0*/  FSETP.GEU.AND P2, PT, R4, -126, PT ;  /* 0xc2fc00000400780b */ /* 0x000fe40003f4e000 */
[----:B------:R-:W-:-:S07]  /*17e00*/  FSETP.GEU.AND P1, PT, R5, -126, PT ;  /* 0xc2fc00000500780b */ /* 0x000fce0003f2e000 */
[----:B------:R-:W-:Y:S02]  /*17e10*/  @!P4 FMUL R54, R54, 0.5 ;  /* 0x3f0000003636c820 */ /* 0x000fe40000400000 */
[----:B------:R-:W-:Y:S02]  /*17e20*/  @!P3 FMUL R55, R55, 0.5 ;  /* 0x3f0000003737b820 */ /* 0x000fe40000400000 */
[----:B------:R-:W-:Y:S01]  /*17e30*/  @!P2 FMUL R4, R4, 0.5 ;  /* 0x3f0000000404a820 */ /* 0x000fe20000400000 */
[----:B------:R-:W1:Y:S01]  /*17e40*/  MUFU.EX2 R56, R54 ;  /* 0x0000003600387308 */ /* 0x000e620000000800 */
[----:B------:R-:W-:-:S07]  /*17e50*/  @!P1 FMUL R5, R5, 0.5 ;  /* 0x3f00000005059820 */ /* 0x000fce0000400000 */
[----:B------:R-:W2:Y:S08]  /*17e60*/  MUFU.EX2 R57, R55 ;  /* 0x0000003700397308 */ /* 0x000eb00000000800 */
[----:B------:R-:W3:Y:S01]  /*17e70*/  MUFU.EX2 R18, R4 ;  /* 0x0000000400127308 */ /* 0x000ee20000000800 */
[----:B-1----:R-:W-:-:S07]  /*17e80*/  @!P4 FMUL R56, R56, R56 ;  /* 0x000000383838c220 */ /* 0x002fce0000400000 */
[----:B------:R-:W1:Y:S01]  /*17e90*/  MUFU.EX2 R19, R5 ;  /* 0x0000000500137308 */ /* 0x000e620000000800 */
[----:B--2---:R-:W-:-:S05]  /*17ea0*/  @!P3 FMUL R57, R57, R57 ;  /* 0x000000393939b220 */ /* 0x004fca0000400000 */
[----:B------:R-:W-:Y:S01]  /*17eb0*/  F2FP.BF16.F32.PACK_AB R54, R57, R56 ;  /* 0x000000383936723e */ /* 0x000fe200000010ff */
[----:B---3--:R-:W-:Y:S01]  /*17ec0*/  @!P2 FMUL R18, R18, R18 ;  /* 0x000000121212a220 */ /* 0x008fe20000400000 */
[----:B-1----:R-:W-:-:S05]  /*17ed0*/  @!P1 FMUL R19, R19, R19 ;  /* 0x0000001313139220 */ /* 0x002fca0000400000 */
[----:B------:R-:W-:Y:S01]  /*17ee0*/  F2FP.BF16.F32.PACK_AB R55, R19, R18 ;  /* 0x000000121337723e */ /* 0x000fe200000010ff */
[----:B------:R-:W-:Y:S06]  /*17ef0*/  @!P0 BRA `(.L_x_268) ;  /* 0x0000000000408947 */ /* 0x000fec0003800000 */
        /* <DEDUP_REMOVED lines=16> */
.L_x_268:
        /* <DEDUP_REMOVED lines=10> */
.L_x_269:
[----:B------:R-:W3:Y:S01]  /*180a0*/  S2UR UR6, SR_CgaCtaId ;  /* 0x00000000000679c3 */ /* 0x000ee20000008800 */
[----:B------:R-:W-:Y:S01]  /*180b0*/  UISETP.NE.AND UP0, UPT, UR55, URZ, UPT ;  /* 0x000000ff3700728c */ /* 0x000fe2000bf05270 */
[----:B------:R-:W-:-:S03]  /*180c0*/  UMOV UR4, 0x400 ;  /* 0x0000040000047882 */ /* 0x000fc60000000000 */
[----:B------:R-:W-:-:S04]  /*180d0*/  USEL UR39, UR51, UR50, UP0 ;  /* 0x0000003233277287 */ /* 0x000fc80008000000 */
[----:B------:R-:W-:Y:S02]  /*180e0*/  ULOP3.LUT UR39, UR39, 0x1, URZ, 0x3c, !UPT ;  /* 0x0000000127277892 */ /* 0x000fe4000f8e3cff */
[----:B---3--:R-:W-:-:S04]  /*180f0*/  ULEA UR4, UR6, UR4, 0x18 ;  /* 0x0000000406047291 */ /* 0x008fc8000f8ec0ff */
[----:B------:R-:W-:Y:S02]  /*18100*/  UIADD3 UR5, UPT, UPT, UR4, 0x14068, URZ ;  /* 0x0001406804057890 */ /* 0x000fe4000fffe0ff */
[----:B------:R-:W-:Y:S02]  /*18110*/  @UP0 UIADD3 UR5, UPT, UPT, UR4, 0x14058, URZ ;  /* 0x0001405804050890 */ /* 0x000fe4000fffe0ff */
[----:B------:R-:W-:Y:S02]  /*18120*/  UISETP.NE.AND UP0, UPT, UR46, URZ, UPT ;  /* 0x000000ff2e00728c */ /* 0x000fe4000bf05270 */
[----:B------:R-:W-:-:S09]  /*18130*/  UPRMT UR5, UR6, 0x654, UR5 ;  /* 0x0000065406057896 */ /* 0x000fd20008000005 */
[----:B--2---:R-:W-:Y:S01]  /*18140*/  SYNCS.ARRIVE.TRANS64.RED.A1T0 RZ, [UR5], RZ ;  /* 0x000000ffffff79a7 */ /* 0x004fe20008100405 */
[----:B------:R-:W-:Y:S05]  /*18150*/  BRA.U UP0, `(.L_x_270) ;  /* 0x0000000100047547 */ /* 0x000fea000b800000 */
[----:B------:R-:W-:Y:S05]  /*18160*/  BPT.TRAP 0x1 ;  /* 0x000000040000795c */ /* 0x000fea0000300000 */
.L_x_270:
        /* <DEDUP_REMOVED lines=26> */
.L_x_428:
        /* <DEDUP_REMOVED lines=10> */
.L_x_273:
[----:B------:R-:W-:Y:S05]  /*183b0*/  BSYNC.RECONVERGENT B0 ;  /* 0x0000000000007941 */ /* 0x000fea0003800200 */
.L_x_272:
[----:B------:R-:W2:Y:S04]  /*183c0*/  LDL.LU.64 R4, [R1+0x18] ;  /* 0x0000180001047983 */ /* 0x000ea80000300a00 */
[----:B-1----:R-:W3:Y:S04]  /*183d0*/  LDL.LU.64 R26, [R1+0x20] ;  /* 0x00002000011a7983 */ /* 0x002ee80000300a00 */
[----:B------:R-:W4:Y:S04]  /*183e0*/  LDL.LU.64 R24, [R1+0x28] ;  /* 0x0000280001187983 */ /* 0x000f280000300a00 */
[----:B------:R-:W5:Y:S04]  /*183f0*/  LDL.LU.64 R20, [R1+0x38] ;  /* 0x0000380001147983 */ /* 0x000f680000300a00 */
[----:B------:R-:W5:Y:S04]  /*18400*/  LDL.LU.64 R14, [R1+0x40] ;  /* 0x00004000010e7983 */ /* 0x000f680000300a00 */
[----:B------:R-:W5:Y:S04]  /*18410*/  LDL.LU.64 R12, [R1+0x48] ;  /* 0x00004800010c7983 */ /* 0x000f680000300a00 */
[----:B------:R-:W5:Y:S01]  /*18420*/  LDL.LU.64 R6, [R1+0x30] ;  /* 0x0000300001067983 */ /* 0x000f620000300a00 */
[----:B------:R-:W-:-:S03]  /*18430*/  FADD2 R90, R90.F32x2.HI_LO, R138.F32x2.HI_LO ;  /* 0x0000008a5a5a724b */ /* 0x000fc60000000000 */
[----:B------:R-:W5:Y:S01]  /*18440*/  LDL.LU.64 R10, [R1+0x50] ;  /* 0x00005000010a7983 */ /* 0x000f620000300a00 */
[----:B------:R-:W-:-:S03]  /*18450*/  FADD2 R90, R90.F32x2.HI_LO, R174.F32x2.HI_LO ;  /* 0x000000ae5a5a724b */ /* 0x000fc60000000000 */
[----:B------:R-:W5:Y:S01]  /*18460*/  LDL.LU.64 R8, [R1+0x58] ;  /* 0x0000580001087983 */ /* 0x000f620000300a00 */
[----:B------:R-:W-:Y:S02]  /*18470*/  FADD2 R90, R90.F32x2.HI_LO, R182.F32x2.HI_LO ;  /* 0x000000b65a5a724b */ /* 0x000fe40000000000 */
[----:B------:R-:W-:-:S04]  /*18480*/  FMUL R16, R3, R16 ;  /* 0x0000001003107220 */ /* 0x000fc80000400000 */
[----:B------:R-:W-:-:S04]  /*18490*/  FADD2 R88, R16.F32, R88.F32x2.HI_LO ;  /* 0x000000581058724b */ /* 0x000fc80000040000 */
[----:B------:R-:W-:-:S04]  /*184a0*/  FADD2 R88, R88.F32x2.HI_LO, R94.F32x2.HI_LO ;  /* 0x0000005e5858724b */ /* 0x000fc80000000000 */
[----:B------:R-:W-:Y:S02]  /*184b0*/  FADD2 R88, R88.F32x2.HI_LO, R102.F32x2.HI_LO ;  /* 0x000000665858724b */ /* 0x000fe40000000000 */
[----:B--2---:R-:W-:Y:S02]  /*184c0*/  FADD2 R90, R90.F32x2.HI_LO, R4.F32x2.HI_LO ;  /* 0x000000045a5a724b */ /* 0x004fe40000000000 */
[----:B------:R-:W2:Y:S01]  /*184d0*/  LDL.LU.64 R4, [R1+0x60] ;  /* 0x0000600001047983 */ /* 0x000ea20000300a00 */
        /* <DEDUP_REMOVED lines=14> */
[----:B---3--:R-:W-:Y:S02]  /*185c0*/  FADD2 R22, R22.F32x2.HI_LO, R26.F32x2.HI_LO ;  /* 0x0000001a1616724b */ /* 0x008fe40000000000 */
[----:B----4-:R-:W-:Y:S02]  /*185d0*/  FADD2 R92, R92.F32x2.HI_LO, R24.F32x2.HI_LO ;  /* 0x000000185c5c724b */ /* 0x010fe40000000000 */
[----:B------:R-:W-:Y:S02]  /*185e0*/  FADD2 R88, R88.F32x2.HI_LO, R188.F32x2.HI_LO ;  /* 0x000000bc5858724b */ /* 0x000fe40000000000 */
[----:B-----5:R-:W-:Y:S02]  /*185f0*/  FADD2 R90, R90.F32x2.HI_LO, R20.F32x2.HI_LO ;  /* 0x000000145a5a724b */ /* 0x020fe40000000000 */
        /* <DEDUP_REMOVED lines=19> */
[----:B------:R-:W-:Y:S01]  /*18730*/  UISETP.NE.AND UP0, UPT, UR53, 0x1, UPT ;  /* 0x000000013500788c */ /* 0x000fe2000bf05270 */
[----:B------:R-:W-:-:S02]  /*18740*/  FADD2 R90, R90.F32x2.HI_LO, R162.F32x2.HI_LO ;  /* 0x000000a25a5a724b */ /* 0x000fc40000000000 */
[----:B------:R-:W-:Y:S02]  /*18750*/  FADD2 R22, R22.F32x2.HI_LO, R56.F32x2.HI_LO ;  /* 0x000000381616724b */ /* 0x000fe40000000000 */
[----:B------:R-:W-:-:S04]  /*18760*/  FADD2 R92, R92.F32x2.HI_LO, R18.F32x2.HI_LO ;  /* 0x000000125c5c724b */ /* 0x000fc80000000000 */
[----:B------:R-:W-:Y:S02]  /*18770*/  FADD2 R22, R22.F32x2.HI_LO, R92.F32x2.HI_LO ;  /* 0x0000005c1616724b */ /* 0x000fe40000000000 */
[----:B--2---:R-:W-:-:S04]  /*18780*/  FADD2 R88, R88.F32x2.HI_LO, R4.F32x2.HI_LO ;  /* 0x000000045858724b */ /* 0x004fc80000000000 */
[----:B------:R-:W-:-:S04]  /*18790*/  FADD2 R88, R88.F32x2.HI_LO, R90.F32x2.HI_LO ;  /* 0x0000005a5858724b */ /* 0x000fc80000000000 */
[----:B------:R-:W-:-:S04]  /*187a0*/  FADD2 R22, R88.F32x2.HI_LO, R22.F32x2.HI_LO ;  /* 0x000000165816724b */ /* 0x000fc80000000000 */
[----:B------:R-:W-:Y:S01]  /*187b0*/  FADD R16, R22, R23 ;  /* 0x0000001716107221 */ /* 0x000fe20000000000 */
[----:B------:R-:W-:Y:S06]  /*187c0*/  BRA.U UP0, `(.L_x_274) ;  /* 0x0000000100987547 */ /* 0x000fec000b800000 */
[----:B------:R-:W-:Y:S05]  /*187d0*/  @P1 BRA `(.L_x_275) ;  /* 0x0000000000041947 */ /* 0x000fea0003800000 */
[----:B------:R-:W-:Y:S05]  /*187e0*/  BPT.TRAP 0x1 ;  /* 0x000000040000795c */ /* 0x000fea0000300000 */
.L_x_275:
[----:B------:R-:W-:Y:S01]  /*187f0*/  UISETP.NE.AND UP0, UPT, UR55, URZ, UPT ;  /* 0x000000ff3700728c */ /* 0x000fe2000bf05270 */
[----:B------:R-:W-:Y:S01]  /*18800*/  IMAD.U32 R0, RZ, RZ, UR39 ;  /* 0x00000027ff007e24 */ /* 0x000fe2000f8e00ff */
[----:B------:R-:W-:Y:S01]  /*18810*/  UIADD3 UR5, UPT, UPT, UR4, 0x14060, URZ ;  /* 0x0001406004057890 */ /* 0x000fe2000fffe0ff */
[----:B------:R-:W-:Y:S01]  /*18820*/  IMAD.U32 R17, R58, 0x10000, RZ ;  /* 0x000100003a117824 */ /* 0x000fe200078e00ff */
[----:B------:R-:W-:Y:S02]  /*18830*/  LOP3.LUT R59, R59, 0x3, RZ, 0xc0, !PT ;  /* 0x000000033b3b7812 */ /* 0x000fe400078ec0ff */
[----:B------:R-:W-:Y:S02]  /*18840*/  SHF.L.U32 R0, R0, 0x1f, RZ ;  /* 0x0000001f00007819 */ /* 0x000fe400000006ff */
[----:B------:R-:W-:-:S03]  /*18850*/  LOP3.LUT R17, R17, 0x600000, RZ, 0xc0, !PT ;  /* 0x0060000011117812 */ /* 0x000fc600078ec0ff */
[----:B------:R-:W-:Y:S01]  /*18860*/  @UP0 UIADD3 UR5, UPT, UPT, UR4, 0x14050, URZ ;  /* 0x0001405004050890 */ /* 0x000fe2000fffe0ff */
[----:B------:R-:W-:Y:S01]  /*18870*/  SHF.R.U32.HI R4, RZ, 0x15, R17 ;  /* 0x00000015ff047819 */ /* 0x000fe20000011611 */
[----:B------:R-:W-:-:S03]  /*18880*/  USEL UR4, URZ, 0x80, UP0 ;  /* 0x00000080ff047887 */ /* 0x000fc60008000000 */
[----:B------:R-:W-:-:S03]  /*18890*/  ISETP.NE.AND P0, PT, R59, R4, PT ;  /* 0x000000043b00720c */ /* 0x000fc60003f05270 */
[----:B------:R-:W-:Y:S01]  /*188a0*/  LOP3.LUT R17, R17, UR4, RZ, 0xfc, !PT ;  /* 0x0000000411117c12 */ /* 0x000fe2000f8efcff */
[----:B------:R-:W1:Y:S02]  /*188b0*/  SYNCS.PHASECHK.TRANS64.TRYWAIT P1, [UR5], R0 ;  /* 0x00000000ff0075a7 */ /* 0x000e640008021105 */
[----:B-1----:R-:W-:Y:S07]  /*188c0*/  @!P1 BRA `(.L_x_276) ;  /* 0x0000003800289947 */ /* 0x002fee0003800000 */
.L_x_430:
        /* <DEDUP_REMOVED lines=17> */
.L_x_277:
[----:B------:R-:W2:Y:S01]  /*189e0*/  LDL R19, [R1+0x6c] ;  /* 0x00006c0001137983 */ /* 0x000ea20000100800 */
[----:B------:R-:W-:Y:S05]  /*189f0*/  WARPSYNC.ALL ;  /* 0x0000000000007948 */ /* 0x000fea0003800000 */
[----:B------:R-:W-:Y:S02]  /*18a00*/  R2UR UR4, R17 ;  /* 0x00000000110472ca */ /* 0x000fe400000e0000 */
[----:B------:R-:W-:-:S11]  /*18a10*/  MOV R18, R16 ;  /* 0x0000001000127202 */ /* 0x000fd60000000f00 */
[----:B--2---:R2:W-:Y:S02]  /*18a20*/  STTM.x2 tmem[UR4], R18 ;  /* 0x00000012000079ed */ /* 0x0045e400080c0004 */
.L_x_274:
[----:B-1----:R-:W3:Y:S01]  /*18a30*/  LDL.LU R0, [R1+0x6c] ;  /* 0x00006c0001007983 */ /* 0x002ee20000300800 */
[----:B------:R-:W-:Y:S01]  /*18a40*/  UISETP.NE.AND UP0, UPT, UR55, URZ, UPT ;  /* 0x000000ff3700728c */ /* 0x000fe2000bf05270 */
[----:B------:R-:W-:Y:S01]  /*18a50*/  IADD3 R2, PT, PT, R2, 0x80, RZ ;  /* 0x0000008002027810 */ /* 0x000fe20007ffe0ff */
[----:B------:R-:W-:Y:S02]  /*18a60*/  UIADD3 UR4, UPT, UPT, UR53, -0x1, URZ ;  /* 0xffffffff35047890 */ /* 0x000fe4000fffe0ff */
[----:B------:R-:W-:Y:S02]  /*18a70*/  USEL UR50, UR50, UR39, UP0 ;  /* 0x0000002732327287 */ /* 0x000fe40008000000 */
[----:B------:R-:W-:Y:S02]  /*18a80*/  USEL UR51, UR39, UR51, UP0 ;  /* 0x0000003327337287 */ /* 0x000fe40008000000 */
[----:B------:R-:W-:Y:S02]  /*18a90*/  UISETP.GT.AND UP0, UPT, UR53, 0x1, UPT ;  /* 0x000000013500788c */ /* 0x000fe4000bf04270 */
[----:B------:R-:W-:Y:S01]  /*18aa0*/  ULOP3.LUT UR54, UR54, 0x1, URZ, 0x3c, !UPT ;  /* 0x0000000136367892 */ /* 0x000fe2000f8e3cff */
[----:B------:R-:W-:Y:S01]  /*18ab0*/  UMOV UR53, UR4 ;  /* 0x0000000400357c82 */ /* 0x000fe20008000000 */
[----:B---3--:R-:W-:-:S05]  /*18ac0*/  MOV R17, R0 ;  /* 0x0000000000117202 */ /* 0x008fca0000000f00 */
[----:B------:R-:W-:Y:S05]  /*18ad0*/  BRA.U UP0, `(.L_x_278) ;  /* 0xffffff91006c7547 */ /* 0x000fea000b83ffff */
.L_x_257:
[----:B------:R-:W-:-:S09]  /*18ae0*/  UISETP.NE.AND UP0, UPT, UR46, URZ, UPT ;  /* 0x000000ff2e00728c */ /* 0x000fd2000bf05270 */
[----:B------:R-:W-:Y:S05]  /*18af0*/  BRA.U UP0, `(.L_x_279) ;  /* 0x0000000100047547 */ /* 0x000fea000b800000 */
[----:B------:R-:W-:Y:S05]  /*18b00*/  BPT.TRAP 0x1 ;  /* 0x000000040000795c */ /* 0x000fea0000300000 */
.L_x_279:
[----:B------:R-:W3:Y:S01]  /*18b10*/  S2UR UR6, SR_CgaCtaId ;  /* 0x00000000000679c3 */ /* 0x000ee20000008800 */
[----:B------:R-:W-:Y:S01]  /*18b20*/  UISETP.NE.AND UP1, UPT, UR55, URZ, UPT ;  /* 0x000000ff3700728c */ /* 0x000fe2000bf25270 */
[----:B------:R-:W-:Y:S02]  /*18b30*/  UMOV UR5, 0x400 ;  /* 0x0000040000057882 */ /* 0x000fe40000000000 */
[----:B---3--:R-:W-:-:S04]  /*18b40*/  ULEA UR5, UR6, UR5, 0x18 ;  /* 0x0000000506057291 */ /* 0x008fc8000f8ec0ff */
[----:B------:R-:W-:-:S04]  /*18b50*/  UIADD3 UR4, UPT, UPT, UR5, 0x14080, URZ ;  /* 0x0001408005047890 */ /* 0x000fc8000fffe0ff */
[----:B------:R-:W-:-:S09]  /*18b60*/  @UP1 UIADD3 UR4, UPT, UPT, UR5, 0x14070, URZ ;  /* 0x0001407005041890 */ /* 0x000fd2000fffe0ff */
[----:B------:R-:W-:Y:S01]  /*18b70*/  SYNCS.ARRIVE.TRANS64.A1T0 RZ, [UR4], RZ ;  /* 0x000000ffffff79a7 */ /* 0x000fe20008100004 */
[----:B------:R-:W-:Y:S01]  /*18b80*/  USEL UR4, UR52, UR49, UP1 ;  /* 0x0000003134047287 */ /* 0x000fe20008800000 */
[----:B------:R-:W-:Y:S11]  /*18b90*/  BRA.U UP0, `(.L_x_280) ;  /* 0x0000000100047547 */ /* 0x000ff6000b800000 */
[----:B------:R-:W-:Y:S05]  /*18ba0*/  BPT.TRAP 0x1 ;  /* 0x000000040000795c */ /* 0x000fea0000300000 */
.L_x_280:
[----:B------:R-:W-:Y:S02]  /*18bb0*/  UISETP.NE.AND UP0, UPT, UR55, URZ, UPT ;  /* 0x000000ff3700728c */ /* 0x000fe4000bf05270 */
[----:B------:R-:W-:Y:S02]  /*18bc0*/  ULOP3.LUT UR4, UR4, 0x1, URZ, 0x3c, !UPT ;  /* 0x0000000104047892 */ /* 0x000fe4000f8e3cff */
[----:B------:R-:W-:-:S04]  /*18bd0*/  UIADD3 UR7, UPT, UPT, UR5, 0x14088, URZ ;  /* 0x0001408805077890 */ /* 0x000fc8000fffe0ff */
[----:B-1----:R-:W-:-:S03]  /*18be0*/  MOV R3, UR4 ;  /* 0x0000000400037c02 */ /* 0x002fc60008000f00 */
[----:B------:R-:W-:Y:S01]  /*18bf0*/  @UP0 UIADD3 UR7, UPT, UPT, UR5, 0x14078, URZ ;  /* 0x0001407805070890 */ /* 0x000fe2000fffe0ff */
[----:B------:R-:W-:-:S08]  /*18c00*/  SHF.L.U32 R3, R3, 0x1f, RZ ;  /* 0x0000001f03037819 */ /* 0x000fd000000006ff */
[----:B------:R-:W1:Y:S02]  /*18c10*/  SYNCS.PHASECHK.TRANS64.TRYWAIT P0, [UR7], R3 ;  /* 0x00000003ff0075a7 */ /* 0x000e640008001107 */
[----:B-1----:R-:W-:Y:S05]  /*18c20*/  @!P0 BRA `(.L_x_281) ;  /* 0x0000003400688947 */ /* 0x002fea0003800000 */
.L_x_432:
[----:B------:R-:W-:-:S04]  /*18c30*/  UISETP.NE.AND UP0, UPT, UR55, URZ, UPT ;  /* 0x000000ff3700728c */ /* 0x000fc8000bf05270 */
[----:B------:R-:W-:-:S04]  /*18c40*/  USEL UR47, UR48, UR47, UP0 ;  /* 0x0000002f302f7287 */ /* 0x000fc80008000000 */
[----:B------:R-:W-:-:S09]  /*18c50*/  UISETP.GT.U32.AND UP0, UPT, UR47, 0x1, UPT ;  /* 0x000000012f00788c */ /* 0x000fd2000bf04070 */
[----:B------:R-:W-:Y:S05]  /*18c60*/  BRA.U UP0, `(.L_x_282) ;  /* 0x0000000100087547 */ /* 0x000fea000b800000 */
[----:B------:R-:W-:Y:S05]  /*18c70*/  BPT.TRAP 0x1 ;  /* 0x000000040000795c */ /* 0x000fea0000300000 */
[----:B------:R-:W-:Y:S05]  /*18c80*/  BPT.TRAP 0x1 ;  /* 0x000000040000795c */ /* 0x000fea0000300000 */
.L_x_282:
[----:B------:R-:W-:Y:S02]  /*18c90*/  UISETP.NE.AND UP0, UPT, UR55, URZ, UPT ;  /* 0x000000ff3700728c */ /* 0x000fe4000bf05270 */
[----:B------:R-:W-:-:S09]  /*18ca0*/  UIADD3 UR4, UPT, UPT, UR5, 0x14068, URZ ;  /* 0x0001406805047890 */ /* 0x000fd2000fffe0ff */
[----:B------:R-:W-:-:S04]  /*18cb0*/  @UP0 UIADD3 UR4, UPT, UPT, UR5, 0x14058, URZ ;  /* 0x0001405805040890 */ /* 0x000fc8000fffe0ff */
[----:B------:R-:W-:-:S09]  /*18cc0*/  UPRMT UR4, UR6, 0x654, UR4 ;  /* 0x0000065406047896 */ /* 0x000fd20008000004 */
[----:B------:R-:W-:Y:S01]  /*18cd0*/  SYNCS.ARRIVE.TRANS64.RED.A1T0 RZ, [UR4], RZ ;  /* 0x000000ffffff79a7 */ /* 0x000fe20008100404 */
[----:B------:R-:W-:Y:S05]  /*18ce0*/  EXIT ;  /* 0x000000000000794d */ /* 0x000fea0003800000 */
.L_x_26:
[----:B------:R-:W-:-:S05]  /*18cf0*/  IMAD.MOV.U32 R3, RZ, RZ, -0x4 ;  /* 0xfffffffcff037424 */ /* 0x000fca00078e00ff */
[----:B------:R-:W-:-:S05]  /*18d00*/  VIADDMNMX.U32 R0, R2, R3, 0x2, PT ;  /* 0x0000000202007446 */ /* 0x000fca0003800003 */
[----:B------:R-:W-:-:S04]  /*18d10*/  IMAD.SHL.U32 R0, R0, 0x4, RZ ;  /* 0x0000000400007824 */ /* 0x000fc800078e00ff */
[----:B------:R-:W1:Y:S02]  /*18d20*/  LDC R2, c[0x2][R0] ;  /* 0x0080000000027b82 */ /* 0x000e640000000800 */
[----:B-1----:R-:W-:-:S04]  /*18d30*/  SHF.R.S32.HI R3, RZ, 0x1f, R2 ;  /* 0x0000001fff037819 */ /* 0x002fc80000011402 */
.L_x_477:
[----:B------:R-:W-:Y:S05]  /*18d40*/  BRX R2 -0x18d50                                                                                                                                                                                                                                                                                                                                                                                                                                                                                                                                                                                                  (*"BRANCH_TARGETS .L_x_478,.L_x_479,.L_x_480"*) ;  /* 0xfffffe7002ac7949 */ /* 0x000fea000383ffff */
.L_x_480:
[----:B------:R-:W-:-:S08]  /*18d50*/  NOP ;  /* 0x0000000000007918 */ /* 0x000fd00000000000 */
[----:B------:R-:W-:-:S00]  /*18d60*/  USETMAXREG.DEALLOC.CTAPOOL 0x18 ;  /* 0x00000018000079c8 */ /* 0x000fc000080e0500 */
[----:B------:R-:W-:Y:S05]  /*18d70*/  EXIT ;  /* 0x000000000000794d */ /* 0x000fea0003800000 */
.L_x_478:
[----:B------:R-:W-:-:S08]  /*18d80*/  NOP ;  /* 0x0000000000007918 */ /* 0x000fd00000000000 */
[----:B------:R-:W1:-:S00]  /*18d90*/  USETMAXREG.DEALLOC.CTAPOOL 0x20 ;  /* 0x00000020000079c8 */ /* 0x000e4000080e0500 */
[----:B------:R-:W2:Y:S01]  /*18da0*/  S2UR UR6, SR_CTAID.X ;  /* 0x00000000000679c3 */ /* 0x000ea20000002500 */
[----:B------:R-:W3:Y:S07]  /*18db0*/  LDCU.64 UR4, c[0x0][0x380] ;  /* 0x00007000ff0477ac */ /* 0x000eee0008000a00 */
[----:B------:R-:W4:Y:S01]  /*18dc0*/  S2UR UR37, SR_CTAID.Z ;  /* 0x00000000002579c3 */ /* 0x000f220000002700 */
[----:B---3--:R-:W-:Y:S02]  /*18dd0*/  UISETP.NE.AND UP1, UPT, UR5, URZ, UPT ;  /* 0x000000ff0500728c */ /* 0x008fe4000bf25270 */
[----:B--2---:R-:W-:-:S04]  /*18de0*/  USHF.L.U32 UR11, UR6, 0x8, URZ ;  /* 0x00000008060b7899 */ /* 0x004fc800080006ff */
[----:B------:R-:W-:-:S06]  /*18df0*/  UISETP.GE.U32.OR UP1, UPT, UR11, UR4, !UP1 ;  /* 0x000000040b00728c */ /* 0x000fcc000cf26470 */
[----:B------:R-:W-:-:S13]  /*18e00*/  PLOP3.LUT P1, PT, PT, PT, UP1, 0x80, 0x8 ;  /* 0x000000000008781c */ /* 0x000fda0003f2f018 */
[----:B-1--4-:R-:W-:Y:S05]  /*18e10*/  @P1 EXIT ;  /* 0x000000000000194d */ /* 0x012fea0003800000 */
[----:B------:R-:W1:Y:S01]  /*18e20*/  LDCU UR4, c[0x0][0x38c] ;  /* 0x00007180ff0477ac */ /* 0x000e620008000800 */
[----:B------:R-:W2:Y:S01]  /*18e30*/  S2UR UR8, SR_CTAID.Y ;  /* 0x00000000000879c3 */ /* 0x000ea20000002600 */
[----:B------:R-:W-:Y:S01]  /*18e40*/  BSSY.RECONVERGENT B0, `(.L_x_283) ;  /* 0x0000021000007945 */ /* 0x000fe20003800200 */
[----:B------:R-:W-:Y:S01]  /*18e50*/  UMOV UR12, URZ ;  /* 0x000000ff000c7c82 */ /* 0x000fe20008000000 */
[----:B------:R-:W-:-:S04]  /*18e60*/  UIADD3 UR10, UPT, UPT, UR5, 0x7f, URZ ;  /* 0x0000007f050a7890 */ /* 0x000fc8000fffe0ff */
[----:B------:R-:W-:-:S04]  /*18e70*/  USHF.R.S32.HI UR9, URZ, 0x1f, UR10 ;  /* 0x0000001fff097899 */ /* 0x000fc8000801140a */
[----:B------:R-:W-:-:S04]  /*18e80*/  ULEA.HI UR9, UR9, UR10, URZ, 0x7 ;  /* 0x0000000a09097291 */ /* 0x000fc8000f8f38ff */
[----:B------:R-:W-:Y:S01]  /*18e90*/  USHF.R.S32.HI UR9, URZ, 0x7, UR9 ;  /* 0x00000007ff097899 */ /* 0x000fe20008011409 */
[----:B-1----:R-:W1:Y:S01]  /*18ea0*/  I2F.U32.RP R2, UR4 ;  /* 0x0000000400027d06 */ /* 0x002e620008209000 */
[----:B------:R-:W-:-:S07]  /*18eb0*/  UISETP.NE.U32.AND UP1, UPT, UR4, URZ, UPT ;  /* 0x000000ff0400728c */ /* 0x000fce000bf25070 */
[----:B-1----:R-:W1:Y:S02]  /*18ec0*/  MUFU.RCP R0, R2 ;  /* 0x0000000200007308 */ /* 0x002e640000001000 */
[----:B-1----:R-:W-:-:S06]  /*18ed0*/  IADD3 R0, PT, PT, R0, 0xffffffe, RZ ;  /* 0x0ffffffe00007810 */ /* 0x002fcc0007ffe0ff */
[----:B------:R-:W1:Y:S02]  /*18ee0*/  F2I.FTZ.U32.TRUNC.NTZ R0, R0 ;  /* 0x0000000000007305 */ /* 0x000e64000021f000 */
[----:B-1----:R-:W-:-:S13]  /*18ef0*/  R2UR UR13, R0 ;  /* 0x00000000000d72ca */ /* 0x002fda00000e0000 */
[----:B------:R-:W-:-:S04]  /*18f00*/  UIADD3 UR7, UPT, UPT, URZ, -UR13, URZ ;  /* 0x8000000dff077290 */ /* 0x000fc8000fffe0ff */
[----:B------:R-:W-:-:S04]  /*18f10*/  UIMAD UR7, UR7, UR4, URZ ;  /* 0x00000004070772a4 */ /* 0x000fc8000f8e02ff */
[----:B------:R-:W-:-:S04]  /*18f20*/  UIMAD.WIDE.U32 UR12, UR13, UR7, UR12 ;  /* 0x000000070d0c72a5 */ /* 0x000fc8000f8e000c */
[----:B--2---:R-:W-:-:S07]  /*18f30*/  UIMAD.WIDE.U32 UR12, UR13, UR8, URZ ;  /* 0x000000080d0c72a5 */ /* 0x004fce000f8e00ff */
[----:B------:R-:W-:Y:S02]  /*18f40*/  UMOV UR36, UR13 ;  /* 0x0000000d00247c82 */ /* 0x000fe40008000000 */
[----:B------:R-:W-:-:S04]  /*18f50*/  UIADD3 UR7, UPT, UPT, -UR36, URZ, URZ ;  /* 0x000000ff24077290 */ /* 0x000fc8000fffe1ff */
[----:B------:R-:W-:-:S04]  /*18f60*/  UIMAD UR7, UR4, UR7, UR8 ;  /* 0x00000007040772a4 */ /* 0x000fc8000f8e0208 */
[----:B------:R-:W-:-:S11]  /*18f70*/  UISETP.GE.U32.AND UP5, UPT, UR7, UR4, UPT ;  /* 0x000000040700728c */ /* 0x000fd6000bfa6070 */
[----:B------:R-:W-:Y:S02]  /*18f80*/  @UP5 UIADD3 UR7, UPT, UPT, UR7, -UR4, URZ ;  /* 0x8000000407075290 */ /* 0x000fe4000fffe0ff */
[----:B------:R-:W-:Y:S02]  /*18f90*/  @UP5 UIADD3 UR36, UPT, UPT, UR36, 0x1, URZ ;  /* 0x0000000124245890 */ /* 0x000fe4000fffe0ff */
[----:B------:R-:W-:Y:S02]  /*18fa0*/  UISETP.GE.U32.AND UP4, UPT, UR7, UR4, UPT ;  /* 0x000000040700728c */ /* 0x000fe4000bf86070 */
[----:B------:R-:W-:-:S04]  /*18fb0*/  ULEA UR7, UR6, 0x2, 0x1 ;  /* 0x0000000206077891 */ /* 0x000fc8000f8e08ff */
[----:B------:R-:W-:-:S05]  /*18fc0*/  ULOP3.LUT UR7, UR7, 0x1fffffe, URZ, 0xc0, !UPT ;  /* 0x01fffffe07077892 */ /* 0x000fca000f8ec0ff */
[----:B------:R-:W-:Y:S02]  /*18fd0*/  @UP4 UIADD3 UR36, UPT, UPT, UR36, 0x1, URZ ;  /* 0x0000000124244890 */ /* 0x000fe4000fffe0ff */
[----:B------:R-:W-:Y:S02]  /*18fe0*/  @!UP1 ULOP3.LUT UR36, URZ, UR4, URZ, 0x33, !UPT ;  /* 0x00000004ff249292 */ /* 0x000fe4000f8e33ff */
[----:B------:R-:W-:Y:S02]  /*18ff0*/  UISETP.LT.AND UP1, UPT, UR9, UR7, UPT ;  /* 0x000000070900728c */ /* 0x000fe4000bf21270 */
[----:B------:R-:W-:Y:S02]  /*19000*/  UIADD3 UR12, UPT, UPT, -UR36, URZ, URZ ;  /* 0x000000ff240c7290 */ /* 0x000fe4000fffe1ff */
[----:B------:R-:W-:Y:S02]  /*19010*/  USEL UR7, UR9, UR7, UP1 ;  /* 0x0000000709077287 */ /* 0x000fe40008800000 */
[----:B------:R-:W-:Y:S01]  /*19020*/  UIMAD UR12, UR4, UR12, UR8 ;  /* 0x0000000c040c72a4 */ /* 0x000fe2000f8e0208 */
[----:B------:R-:W-:Y:S11]  /*19030*/  @!P3 BRA `(.L_x_284) ;  /* 0x000000000004b947 */ /* 0x000ff60003800000 */
[----:B------:R-:W-:Y:S05]  /*19040*/  BPT.TRAP 0x1 ;  /* 0x000000040000795c */ /* 0x000fea0000300000 */
.L_x_284:
[----:B------:R-:W-:Y:S05]  /*19050*/  BSYNC.RECONVERGENT B0 ;  /* 0x0000000000007941 */ /* 0x000fea0003800200 */
.L_x_283:
[----:B------:R-:W1:Y:S01]  /*19060*/  S2UR UR8, SR_CgaCtaId ;  /* 0x00000000000879c3 */ /* 0x000e620000008800 */
[----:B------:R-:W-:Y:S01]  /*19070*/  UMOV UR4, 0x400 ;  /* 0x0000040000047882 */ /* 0x000fe20000000000 */
[----:B------:R-:W-:Y:S01]  /*19080*/  IMAD.MOV.U32 R3, RZ, RZ, 0x1 ;  /* 0x00000001ff037424 */ /* 0x000fe200078e00ff */
[----:B------:R-:W-:-:S04]  /*19090*/  @!P0 MOV R2, 0x4000 ;  /* 0x0000400000028802 */ /* 0x000fc80000000f00 */
[----:B------:R-:W-:Y:S01]  /*190a0*/  SHF.L.U32 R3, R3, 0x1f, RZ ;  /* 0x0000001f03037819 */ /* 0x000fe200000006ff */
[----:B-1----:R-:W-:-:S09]  /*190b0*/  ULEA UR8, UR8, UR4, 0x18 ;  /* 0x0000000408087291 */ /* 0x002fd2000f8ec0ff */
[----:B------:R-:W1:Y:S02]  /*190c0*/  SYNCS.PHASECHK.TRANS64.TRYWAIT P1, [UR8+0x14010], R3 ;  /* 0x01401003ff0075a7 */ /* 0x000e640008021108 */
[----:B-1----:R-:W-:Y:S05]  /*190d0*/  @!P1 BRA `(.L_x_285) ;  /* 0x0000003000549947 */ /* 0x002fea0003800000 */
.L_x_434:
[----:B------:R-:W-:Y:S01]  /*190e0*/  PLOP3.LUT P5, PT, P5, P6, PT, 0xf8, 0x8f ;  /* 0x00000000008f781c */ /* 0x000fe20002fadf70 */
[----:B------:R2:W-:Y:S01]  /*190f0*/  @!P0 SYNCS.ARRIVE.TRANS64 RZ, [UR8+0x14000], R2 ;  /* 0x01400002ffff89a7 */ /* 0x0005e20008000008 */
[----:B------:R-:W-:Y:S11]  /*19100*/  BSSY.RECONVERGENT B0, `(.L_x_286) ;  /* 0x0000003000007945 */ /* 0x000ff60003800200 */
[----:B------:R-:W-:Y:S05]  /*19110*/  @!P5 BRA `(.L_x_287) ;  /* 0x000000000004d947 */ /* 0x000fea0003800000 */
[----:B------:R-:W-:Y:S05]  /*19120*/  BPT.TRAP 0x1 ;  /* 0x000000040000795c */ /* 0x000fea0000300000 */
.L_x_287:
[----:B------:R-:W-:Y:S05]  /*19130*/  BSYNC.RECONVERGENT B0 ;  /* 0x0000000000007941 */ /* 0x000fea0003800200 */
.L_x_286:
[----:B------:R-:W-:Y:S01]  /*19140*/  LOP3.LUT P1, R18, R18, 0x1f, RZ, 0xc0, !PT ;  /* 0x0000001f12127812 */ /* 0x000fe2000782c0ff */
[----:B------:R-:W-:Y:S03]  /*19150*/  BSSY.RECONVERGENT B0, `(.L_x_288) ;  /* 0x0000004000007945 */ /* 0x000fe60003800200 */
[----:B------:R-:W-:-:S13]  /*19160*/  PLOP3.LUT P1, PT, P1, P0, PT, 0x8f, 0xf8 ;  /* 0x0000000000f8781c */ /* 0x000fda0000f21177 */
[----:B------:R-:W-:Y:S05]  /*19170*/  @P1 BRA `(.L_x_289) ;  /* 0x0000000000041947 */ /* 0x000fea0003800000 */
[----:B------:R-:W-:Y:S05]  /*19180*/  BPT.TRAP 0x1 ;  /* 0x000000040000795c */ /* 0x000fea0000300000 */
.L_x_289:
[----:B------:R-:W-:Y:S05]  /*19190*/  BSYNC.RECONVERGENT B0 ;  /* 0x0000000000007941 */ /* 0x000fea0003800200 */
.L_x_288:
[----:B------:R-:W3:Y:S01]  /*191a0*/  LDCU.64 UR4, c[0x0][0x348] ;  /* 0x00006900ff0477ac */ /* 0x000ee20008000a00 */
[----:B------:R-:W-:Y:S01]  /*191b0*/  UIADD3 UR9, UPT, UPT, UR8, 0x14000, URZ ;  /* 0x0001400008097890 */ /* 0x000fe2000fffe0ff */
[----:B------:R-:W-:Y:S01]  /*191c0*/  UMOV UR10, URZ ;  /* 0x000000ff000a7c82 */ /* 0x000fe20008000000 */
[----:B------:R-:W-:Y:S01]  /*191d0*/  UMOV UR13, UR36 ;  /* 0x00000024000d7c82 */ /* 0x000fe20008000000 */
[----:B------:R-:W-:Y:S01]  /*191e0*/  UMOV UR14, UR37 ;  /* 0x00000025000e7c82 */ /* 0x000fe20008000000 */
[----:B---3--:R-:W-:-:S03]  /*191f0*/  UIADD3 UR16, UP1, UPT, UR4, 0x80, URZ ;  /* 0x0000008004107890 */ /* 0x008fc6000ff3e0ff */
[----:B------:R-:W-:Y:S01]  /*19200*/  UMOV UR4, 0x0 ;  /* 0x0000000000047882 */ /* 0x000fe20000000000 */
[----:B------:R-:W-:-:S03]  /*19210*/  UIADD3.X UR17, UPT, UPT, URZ, UR5, URZ, UP1, !UPT ;  /* 0x00000005ff117290 */ /* 0x000fc60008ffe4ff */
[----:B------:R-:W-:-:S06]  /*19220*/  UMOV UR5, 0x10000000 ;  /* 0x1000000000057882 */ /* 0x000fcc0000000000 */
[----:B------:R3:W-:Y:S02]  /*19230*/  UTMALDG.5D [UR8], [UR16], desc[UR4] ;  /* 0x00000408100075b4 */ /* 0x0007e40008021000 */
[----:B---3--:R-:W-:Y:S05]  /*19240*/  BRA.U !UP0, `(.L_x_290) ;  /* 0x0000000108047547 */ /* 0x008fea000b800000 */
[----:B------:R-:W-:Y:S05]  /*19250*/  BPT.TRAP 0x1 ;  /* 0x000000040000795c */ /* 0x000fea0000300000 */
.L_x_290:
[----:B------:R-:W3:Y:S01]  /*19260*/  SYNCS.PHASECHK.TRANS64.TRYWAIT P1, [UR8+0x14038], R3 ;  /* 0x01403803ff0075a7 */ /* 0x000ee20008021108 */
[----:B--2---:R-:W-:Y:S01]  /*19270*/  @!P0 MOV R2, 0x4000 ;  /* 0x0000400000028802 */ /* 0x004fe20000000f00 */
[----:B---3--:R-:W-:Y:S06]  /*19280*/  @!P1 BRA `(.L_x_291) ;  /* 0x0000003000009947 */ /* 0x008fec0003800000 */
.L_x_436:
[----:B------:R2:W-:Y:S01]  /*19290*/  @!P0 SYNCS.ARRIVE.TRANS64 RZ, [UR8+0x14020], R2 ;  /* 0x01402002ffff89a7 */ /* 0x0005e20008000008 */
[----:B------:R-:W-:-:S09]  /*192a0*/  UPLOP3.LUT UP2, UPT, UP2, UP3, UPT, 0xf8, 0x8f ;  /* 0x00000000008f789c */ /* 0x000fd20001747f70 */
[----:B------:R-:W-:Y:S05]  /*192b0*/  BRA.U !UP2, `(.L_x_292) ;  /* 0x000000010a047547 */ /* 0x000fea000b800000 */
[----:B------:R-:W-:Y:S05]  /*192c0*/  BPT.TRAP 0x1 ;  /* 0x000000040000795c */ /* 0x000fea0000300000 */
.L_x_292:
[----:B------:R-:W-:Y:S01]  /*192d0*/  ISETP.EQ.OR P1, PT, R18, RZ, P0 ;  /* 0x000000ff1200720c */ /* 0x000fe20000722670 */
[----:B------:R-:W-:-:S12]  /*192e0*/  BSSY.RECONVERGENT B0, `(.L_x_293) ;  /* 0x0000003000007945 */ /* 0x000fd80003800200 */
[----:B------:R-:W-:Y:S05]  /*192f0*/  @P1 BRA `(.L_x_294) ;  /* 0x0000000000041947 */ /* 0x000fea0003800000 */
[----:B------:R-:W-:Y:S05]  /*19300*/  BPT.TRAP 0x1 ;  /* 0x000000040000795c */ /* 0x000fea0000300000 */
.L_x_294:
[----:B------:R-:W-:Y:S05]  /*19310*/  BSYNC.RECONVERGENT B0 ;  /* 0x0000000000007941 */ /* 0x000fea0003800200 */
.L_x_293:
[----:B------:R-:W3:Y:S01]  /*19320*/  LDCU.64 UR4, c[0x0][0x348] ;  /* 0x00006900ff0477ac */ /* 0x000ee20008000a00 */
[----:B------:R-:W-:Y:S01]  /*19330*/  BSSY.RECONVERGENT B0, `(.L_x_295) ;  /* 0x000000e000007945 */ /* 0x000fe20003800200 */
[----:B------:R-:W-:Y:S02]  /*19340*/  UIADD3 UR16, UPT, UPT, UR8, 0x8000, URZ ;  /* 0x0000800008107890 */ /* 0x000fe4000fffe0ff */
[----:B------:R-:W-:Y:S01]  /*19350*/  UIADD3 UR17, UPT, UPT, UR8, 0x14020, URZ ;  /* 0x0001402008117890 */ /* 0x000fe2000fffe0ff */
[----:B------:R-:W-:Y:S01]  /*19360*/  UMOV UR18, URZ ;  /* 0x000000ff00127c82 */ /* 0x000fe20008000000 */
[----:B------:R-:W-:Y:S01]  /*19370*/  UMOV UR19, URZ ;  /* 0x000000ff00137c82 */ /* 0x000fe20008000000 */
[----:B------:R-:W-:Y:S01]  /*19380*/  UMOV UR20, UR36 ;  /* 0x0000002400147c82 */ /* 0x000fe20008000000 */
[----:B------:R-:W-:Y:S01]  /*19390*/  UMOV UR21, UR37 ;  /* 0x0000002500157c82 */ /* 0x000fe20008000000 */
[----:B---3--:R-:W-:-:S03]  /*193a0*/  UIADD3 UR14, UP1, UPT, UR4, 0x180, URZ ;  /* 0x00000180040e7890 */ /* 0x008fc6000ff3e0ff */
[----:B------:R-:W-:Y:S01]  /*193b0*/  UMOV UR4, 0x0 ;  /* 0x0000000000047882 */ /* 0x000fe20000000000 */
[----:B------:R-:W-:-:S03]  /*193c0*/  UIADD3.X UR15, UPT, UPT, URZ, UR5, URZ, UP1, !UPT ;  /* 0x00000005ff0f7290 */ /* 0x000fc60008ffe4ff */
[----:B------:R-:W-:-:S06]  /*193d0*/  UMOV UR5, 0x10000000 ;  /* 0x1000000000057882 */ /* 0x000fcc0000000000 */
[----:B------:R3:W-:Y:S02]  /*193e0*/  UTMALDG.4D [UR16], [UR14], desc[UR4] ;  /* 0x000004100e0075b4 */ /* 0x0007e40008019000 */
[----:B---3--:R-:W-:Y:S05]  /*193f0*/  @!P3 BRA `(.L_x_296) ;  /* 0x000000000004b947 */ /* 0x008fea0003800000 */
[----:B------:R-:W-:Y:S05]  /*19400*/  BPT.TRAP 0x1 ;  /* 0x000000040000795c */ /* 0x000fea0000300000 */
.L_x_296:
[----:B------:R-:W-:Y:S05]  /*19410*/  BSYNC.RECONVERGENT B0 ;  /* 0x0000000000007941 */ /* 0x000fea0003800200 */
.L_x_295:
[----:B------:R-:W3:Y:S01]  /*19420*/  SYNCS.PHASECHK.TRANS64.TRYWAIT P2, [UR8+0x14018], R3 ;  /* 0x01401803ff0075a7 */ /* 0x000ee20008041108 */
[----:B--2---:R-:W-:Y:S01]  /*19430*/  @!P0 MOV R2, 0x4000 ;  /* 0x0000400000028802 */ /* 0x004fe20000000f00 */
[----:B---3--:R-:W-:Y:S06]  /*19440*/  @!P2 BRA `(.L_x_297) ;  /* 0x0000002c00a8a947 */ /* 0x008fec0003800000 */
.L_x_438:
[----:B------:R2:W-:Y:S01]  /*19450*/  @!P0 SYNCS.ARRIVE.TRANS64 RZ, [UR8+0x14008], R2 ;  /* 0x01400802ffff89a7 */ /* 0x0005e20008000008 */
[----:B------:R-:W-:Y:S04]  /*19460*/  BSSY.RECONVERGENT B0, `(.L_x_298) ;  /* 0x0000003000007945 */ /* 0x000fe80003800200 */
[----:B------:R-:W-:Y:S05]  /*19470*/  @!P5 BRA `(.L_x_299) ;  /* 0x000000000004d947 */ /* 0x000fea0003800000 */
[----:B------:R-:W-:Y:S05]  /*19480*/  BPT.TRAP 0x1 ;  /* 0x000000040000795c */ /* 0x000fea0000300000 */
.L_x_299:
[----:B------:R-:W-:Y:S05]  /*19490*/  BSYNC.RECONVERGENT B0 ;  /* 0x0000000000007941 */ /* 0x000fea0003800200 */
.L_x_298:
[----:B------:R-:W-:Y:S04]  /*194a0*/  BSSY.RECONVERGENT B0, `(.L_x_300) ;  /* 0x0000003000007945 */ /* 0x000fe80003800200 */
[----:B------:R-:W-:Y:S05]  /*194b0*/  @P1 BRA `(.L_x_301) ;  /* 0x0000000000041947 */ /* 0x000fea0003800000 */
[----:B------:R-:W-:Y:S05]  /*194c0*/  BPT.TRAP 0x1 ;  /* 0x000000040000795c */ /* 0x000fea0000300000 */
.L_x_301:
[----:B------:R-:W-:Y:S05]  /*194d0*/  BSYNC.RECONVERGENT B0 ;  /* 0x0000000000007941 */ /* 0x000fea0003800200 */
.L_x_300:
[----:B------:R-:W3:Y:S01]  /*194e0*/  LDCU.64 UR4, c[0x0][0x348] ;  /* 0x00006900ff0477ac */ /* 0x000ee20008000a00 */
[----:B------:R-:W-:Y:S02]  /*194f0*/  UIADD3 UR19, UPT, UPT, UR11, 0x80, URZ ;  /* 0x000000800b137890 */ /* 0x000fe4000fffe0ff */
[----:B------:R-:W-:Y:S02]  /*19500*/  UIADD3 UR16, UPT, UPT, UR8, 0x4000, URZ ;  /* 0x0000400008107890 */ /* 0x000fe4000fffe0ff */
[----:B------:R-:W-:Y:S01]  /*19510*/  UIADD3 UR17, UPT, UPT, UR8, 0x14008, URZ ;  /* 0x0001400808117890 */ /* 0x000fe2000fffe0ff */
[----:B------:R-:W-:Y:S01]  /*19520*/  UMOV UR18, URZ ;  /* 0x000000ff00127c82 */ /* 0x000fe20008000000 */
[----:B------:R-:W-:Y:S01]  /*19530*/  UMOV UR20, UR12 ;  /* 0x0000000c00147c82 */ /* 0x000fe20008000000 */
        /* <DEDUP_REMOVED lines=9> */
.L_x_302:
[----:B------:R-:W3:Y:S01]  /*195d0*/  SYNCS.PHASECHK.TRANS64.TRYWAIT P2, [UR8+0x14040], R3 ;  /* 0x01404003ff0075a7 */ /* 0x000ee20008041108 */
[----:B--2---:R-:W-:Y:S01]  /*195e0*/  @!P0 MOV R2, 0x4000 ;  /* 0x0000400000028802 */ /* 0x004fe20000000f00 */
[----:B---3--:R-:W-:Y:S06]  /*195f0*/  @!P2 BRA `(.L_x_303) ;  /* 0x0000002c0054a947 */ /* 0x008fec0003800000 */
.L_x_440:
[----:B------:R2:W-:Y:S01]  /*19600*/  @!P0 SYNCS.ARRIVE.TRANS64 RZ, [UR8+0x14028], R2 ;  /* 0x01402802ffff89a7 */ /* 0x0005e20008000008 */
[----:B------:R-:W-:Y:S05]  /*19610*/  BRA.U !UP2, `(.L_x_304) ;  /* 0x000000010a047547 */ /* 0x000fea000b800000 */
[----:B------:R-:W-:Y:S05]  /*19620*/  BPT.TRAP 0x1 ;  /* 0x000000040000795c */ /* 0x000fea0000300000 */
.L_x_304:
[----:B------:R-:W-:Y:S04]  /*19630*/  BSSY.RECONVERGENT B0, `(.L_x_305) ;  /* 0x0000003000007945 */ /* 0x000fe80003800200 */
[----:B------:R-:W-:Y:S05]  /*19640*/  @P1 BRA `(.L_x_306) ;  /* 0x0000000000041947 */ /* 0x000fea0003800000 */
[----:B------:R-:W-:Y:S05]  /*19650*/  BPT.TRAP 0x1 ;  /* 0x000000040000795c */ /* 0x000fea0000300000 */
.L_x_306:
[----:B------:R-:W-:Y:S05]  /*19660*/  BSYNC.RECONVERGENT B0 ;  /* 0x0000000000007941 */ /* 0x000fea0003800200 */
.L_x_305:
[----:B------:R-:W3:Y:S01]  /*19670*/  LDCU.64 UR4, c[0x0][0x348] ;  /* 0x00006900ff0477ac */ /* 0x000ee20008000a00 */
[----:B------:R-:W-:Y:S02]  /*19680*/  UIADD3 UR32, UPT, UPT, UR8, 0xc000, URZ ;  /* 0x0000c00008207890 */ /* 0x000fe4000fffe0ff */
[----:B------:R-:W-:Y:S01]  /*19690*/  UIADD3 UR33, UPT, UPT, UR8, 0x14028, URZ ;  /* 0x0001402808217890 */ /* 0x000fe2000fffe0ff */
[----:B------:R-:W-:Y:S01]  /*196a0*/  UMOV UR34, URZ ;  /* 0x000000ff00227c82 */ /* 0x000fe20008000000 */
[----:B------:R-:W-:Y:S01]  /*196b0*/  UMOV UR35, URZ ;  /* 0x000000ff00237c82 */ /* 0x000fe20008000000 */
[----:B---3--:R-:W-:-:S03]  /*196c0*/  UIADD3 UR10, UP1, UPT, UR4, 0x280, URZ ;  /* 0x00000280040a7890 */ /* 0x008fc6000ff3e0ff */
[----:B------:R-:W-:Y:S01]  /*196d0*/  UMOV UR4, 0x0 ;  /* 0x0000000000047882 */ /* 0x000fe20000000000 */
[----:B------:R-:W-:-:S03]  /*196e0*/  UIADD3.X UR11, UPT, UPT, URZ, UR5, URZ, UP1, !UPT ;  /* 0x00000005ff0b7290 */ /* 0x000fc60008ffe4ff */
[----:B------:R-:W-:-:S06]  /*196f0*/  UMOV UR5, 0x10000000 ;  /* 0x1000000000057882 */ /* 0x000fcc0000000000 */
[----:B------:R3:W-:Y:S01]  /*19700*/  UTMALDG.4D [UR32], [UR10], desc[UR4] ;  /* 0x000004200a0075b4 */ /* 0x0007e20008019000 */
[----:B------:R-:W-:Y:S01]  /*19710*/  NOP ;  /* 0x0000000000007918 */ /* 0x000fe20000000000 */
[----:B------:R-:W-:-:S06]  /*19720*/  UISETP.GE.AND UP1, UPT, UR7, 0x2, UPT ;  /* 0x000000020700788c */ /* 0x000fcc000bf26270 */
[----:B------:R-:W-:-:S13]  /*19730*/  PLOP3.LUT P2, PT, PT, PT, UP1, 0x80, 0x8 ;  /* 0x000000000008781c */ /* 0x000fda0003f4f018 */
[----:B---3--:R-:W-:Y:S05]  /*19740*/  @!P2 EXIT ;  /* 0x000000000000a94d */ /* 0x008fea0003800000 */
[----:B------:R-:W-:Y:S01]  /*19750*/  UIADD3 UR9, UPT, UPT, UR7, -0x2, URZ ;  /* 0xfffffffe07097890 */ /* 0x000fe2000fffe0ff */
[----:B------:R-:W-:Y:S01]  /*19760*/  HFMA2 R4, -RZ, RZ, 0, 5.9604644775390625e-08 ;  /* 0x00000001ff047431 */ /* 0x000fe200000001ff */
[----:B------:R-:W-:Y:S02]  /*19770*/  UIADD3 UR11, UPT, UPT, UR7, -0x1, URZ ;  /* 0xffffffff070b7890 */ /* 0x000fe4000fffe0ff */
[----:B------:R-:W-:Y:S01]  /*19780*/  UISETP.GE.U32.AND UP1, UPT, UR9, 0x3, UPT ;  /* 0x000000030900788c */ /* 0x000fe2000bf26070 */
[----:B------:R-:W3:Y:S01]  /*19790*/  LDCU.64 UR4, c[0x0][0x348] ;  /* 0x00006900ff0477ac */ /* 0x000ee20008000a00 */
[----:B------:R-:W-:Y:S01]  /*197a0*/  ULOP3.LUT UR6, UR11, 0x3, URZ, 0xc0, !UPT ;  /* 0x000000030b067892 */ /* 0x000fe2000f8ec0ff */
[----:B------:R-:W-:Y:S01]  /*197b0*/  UMOV UR10, 0x2 ;  /* 0x00000002000a7882 */ /* 0x000fe20000000000 */
[----:B------:R-:W-:-:S05]  /*197c0*/  UMOV UR9, 0x1 ;  /* 0x0000000100097882 */ /* 0x000fca0000000000 */
[----:B------:R-:W-:Y:S05]  /*197d0*/  BRA.U !UP1, `(.L_x_307) ;  /* 0x0000001109107547 */ /* 0x000fea000b800000 */
[----:B------:R-:W-:Y:S01]  /*197e0*/  ULOP3.LUT UR9, UR11, 0xfffffffc, URZ, 0xc0, !UPT ;  /* 0xfffffffc0b097892 */ /* 0x000fe2000f8ec0ff */
[----:B------:R-:W-:Y:S01]  /*197f0*/  MOV R4, 0x1 ;  /* 0x0000000100047802 */ /* 0x000fe20000000f00 */
[----:B------:R-:W-:Y:S01]  /*19800*/  UMOV UR10, 0x2 ;  /* 0x00000002000a7882 */ /* 0x000fe20000000000 */
[----:B------:R-:W-:Y:S01]  /*19810*/  UMOV UR7, URZ ;  /* 0x000000ff00077c82 */ /* 0x000fe20008000000 */
[----:B------:R-:W-:Y:S01]  /*19820*/  UIADD3 UR9, UPT, UPT, -UR9, URZ, URZ ;  /* 0x000000ff09097290 */ /* 0x000fe2000fffe1ff */
[----:B------:R-:W-:-:S11]  /*19830*/  UMOV UR27, 0x100 ;  /* 0x00000100001b7882 */ /* 0x000fd60000000000 */
.L_x_348:
[----:B-1----:R-:W-:Y:S05]  /*19840*/  BRA.U !UP0, `(.L_x_308) ;  /* 0x0000000108047547 */ /* 0x002fea000b800000 */
[----:B---3--:R-:W-:Y:S05]  /*19850*/  BPT.TRAP 0x1 ;  /* 0x000000040000795c */ /* 0x008fea0000300000 */
.L_x_308:
[----:B------:R-:W4:Y:S01]  /*19860*/  S2UR UR8, SR_CgaCtaId ;  /* 0x00000000000879c3 */ /* 0x000f220000008800 */
[----:B------:R-:W-:Y:S01]  /*19870*/  UMOV UR11, 0x400 ;  /* 0x00000400000b7882 */ /* 0x000fe20000000000 */
[----:B-1----:R-:W-:Y:S02]  /*19880*/  SHF.L.U32 R3, R4, 0x1f, RZ ;  /* 0x0000001f04037819 */ /* 0x002fe400000006ff */
[----:B--2---:R-:W-:Y:S01]  /*19890*/  @!P0 MOV R2, 0x4000 ;  /* 0x0000400000028802 */ /* 0x004fe20000000f00 */
[----:B----4-:R-:W-:-:S04]  /*198a0*/  ULEA UR8, UR8, UR11, 0x18 ;  /* 0x0000000b08087291 */ /* 0x010fc8000f8ec0ff */
[----:B------:R-:W-:-:S09]  /*198b0*/  ULEA UR33, UR10, UR8, 0x3 ;  /* 0x000000080a217291 */ /* 0x000fd2000f8e18ff */
[----:B------:R-:W1:Y:S02]  /*198c0*/  SYNCS.PHASECHK.TRANS64.TRYWAIT P2, [UR33+0x14038], R3 ;  /* 0x01403803ff0075a7 */ /* 0x000e640008041121 */
[----:B-1----:R-:W-:Y:S05]  /*198d0*/  @!P2 BRA `(.L_x_309) ;  /* 0x0000002800b4a947 */ /* 0x002fea0003800000 */
.L_x_442:
[----:B------:R2:W-:Y:S01]  /*198e0*/  @!P0 SYNCS.ARRIVE.TRANS64 RZ, [UR33+0x14020], R2 ;  /* 0x01402002ffff89a7 */ /* 0x0005e20008000021 */
[----:B------:R-:W-:Y:S05]  /*198f0*/  BRA.U !UP2, `(.L_x_310) ;  /* 0x000000010a047547 */ /* 0x000fea000b800000 */
[----:B---3--:R-:W-:Y:S05]  /*19900*/  BPT.TRAP 0x1 ;  /* 0x000000040000795c */ /* 0x008fea0000300000 */
.L_x_310:
[----:B------:R-:W-:Y:S04]  /*19910*/  BSSY.RECONVERGENT B0, `(.L_x_311) ;  /* 0x0000003000007945 */ /* 0x000fe80003800200 */
[----:B------:R-:W-:Y:S05]  /*19920*/  @P1 BRA `(.L_x_312) ;  /* 0x0000000000041947 */ /* 0x000fea0003800000 */
[----:B---3--:R-:W-:Y:S05]  /*19930*/  BPT.TRAP 0x1 ;  /* 0x000000040000795c */ /* 0x008fea0000300000 */
.L_x_312:
[----:B---3--:R-:W-:Y:S05]  /*19940*/  BSYNC.RECONVERGENT B0 ;  /* 0x0000000000007941 */ /* 0x008fea0003800200 */
.L_x_311:
[----:B------:R-:W-:Y:S02]  /*19950*/  ULEA UR32, UR10, UR8, 0xe ;  /* 0x000000080a207291 */ /* 0x000fe4000f8e70ff */
[----:B------:R-:W-:Y:S02]  /*19960*/  UIADD3 UR14, UP1, UPT, UR4, 0x180, URZ ;  /* 0x00000180040e7890 */ /* 0x000fe4000ff3e0ff */
[----:B------:R-:W-:Y:S02]  /*19970*/  UIADD3 UR35, UPT, UPT, UR27, -0x80, URZ ;  /* 0xffffff801b237890 */ /* 0x000fe4000fffe0ff */
[----:B------:R-:W-:Y:S02]  /*19980*/  UIADD3 UR33, UPT, UPT, UR33, 0x14020, URZ ;  /* 0x0001402021217890 */ /* 0x000fe4000fffe0ff */
[----:B------:R-:W-:Y:S02]  /*19990*/  UIADD3 UR32, UPT, UPT, UR32, 0x8000, URZ ;  /* 0x0000800020207890 */ /* 0x000fe4000fffe0ff */
[----:B------:R-:W-:Y:S01]  /*199a0*/  UIADD3.X UR15, UPT, UPT, URZ, UR5, URZ, UP1, !UPT ;  /* 0x00000005ff0f7290 */ /* 0x000fe20008ffe4ff */
[----:B------:R-:W-:Y:S01]  /*199b0*/  UMOV UR12, 0x0 ;  /* 0x00000000000c7882 */ /* 0x000fe20000000000 */
[----:B------:R-:W-:Y:S01]  /*199c0*/  UMOV UR13, 0x10000000 ;  /* 0x10000000000d7882 */ /* 0x000fe20000000000 */
[----:B------:R-:W-:Y:S01]  /*199d0*/  UMOV UR34, URZ ;  /* 0x000000ff00227c82 */ /* 0x000fe20008000000 */
[----:B------:R-:W-:-:S05]  /*199e0*/  UIADD3 UR10, UPT, UPT, UR10, 0x1, URZ ;  /* 0x000000010a0a7890 */ /* 0x000fca000fffe0ff */
[----:B------:R3:W-:Y:S01]  /*199f0*/  UTMALDG.4D [UR32], [UR14], desc[UR12] ;  /* 0x00000c200e0075b4 */ /* 0x0007e20008019000 */
[----:B------:R-:W-:-:S04]  /*19a00*/  UISETP.NE.AND UP1, UPT, UR10, 0x3, UPT ;  /* 0x000000030a00788c */ /* 0x000fc8000bf25270 */
[----:B------:R-:W-:Y:S02]  /*19a10*/  USEL UR11, URZ, 0x1, UP1 ;  /* 0x00000001ff0b7887 */ /* 0x000fe40008800000 */
[----:B------:R-:W-:-:S04]  /*19a20*/  USEL UR10, UR10, URZ, UP1 ;  /* 0x000000ff0a0a7287 */ /* 0x000fc80008800000 */
[----:B-1----:R-:W-:Y:S01]  /*19a30*/  LOP3.LUT R3, R4, UR11, RZ, 0x3c, !PT ;  /* 0x0000000b04037c12 */ /* 0x002fe2000f8e3cff */
[----:B---3--:R-:W-:Y:S07]  /*19a40*/  BRA.U !UP0, `(.L_x_313) ;  /* 0x0000000108047547 */ /* 0x008fee000b800000 */
[----:B------:R-:W-:Y:S05]  /*19a50*/  BPT.TRAP 0x1 ;  /* 0x000000040000795c */ /* 0x000fea0000300000 */
.L_x_313:
[----:B------:R-:W-:Y:S01]  /*19a60*/  ULEA UR17, UR10, UR8, 0x3 ;  /* 0x000000080a117291 */ /* 0x000fe2000f8e18ff */
[----:B------:R-:W-:Y:S02]  /*19a70*/  SHF.L.U32 R5, R3, 0x1f, RZ ;  /* 0x0000001f03057819 */ /* 0x000fe400000006ff */
[----:B--2---:R-:W-:-:S06]  /*19a80*/  @!P0 MOV R2, 0x4000 ;  /* 0x0000400000028802 */ /* 0x004fcc0000000f00 */
[----:B------:R-:W1:Y:S02]  /*19a90*/  SYNCS.PHASECHK.TRANS64.TRYWAIT P2, [UR17+0x14038], R5 ;  /* 0x01403805ff0075a7 */ /* 0x000e640008041111 */
[----:B-1----:R-:W-:Y:S05]  /*19aa0*/  @!P2 BRA `(.L_x_314) ;  /* 0x000000280058a947 */ /* 0x002fea0003800000 */
.L_x_444:
[----:B------:R2:W-:Y:S01]  /*19ab0*/  @!P0 SYNCS.ARRIVE.TRANS64 RZ, [UR17+0x14020], R2 ;  /* 0x01402002ffff89a7 */ /* 0x0005e20008000011 */
[----:B------:R-:W-:Y:S05]  /*19ac0*/  BRA.U !UP2, `(.L_x_315) ;  /* 0x000000010a047547 */ /* 0x000fea000b800000 */
[----:B------:R-:W-:Y:S05]  /*19ad0*/  BPT.TRAP 0x1 ;  /* 0x000000040000795c */ /* 0x000fea0000300000 */
.L_x_315:
[----:B------:R-:W-:Y:S04]  /*19ae0*/  BSSY.RECONVERGENT B0, `(.L_x_316) ;  /* 0x0000003000007945 */ /* 0x000fe80003800200 */
[----:B------:R-:W-:Y:S05]  /*19af0*/  @P1 BRA `(.L_x_317) ;  /* 0x0000000000041947 */ /* 0x000fea0003800000 */
[----:B------:R-:W-:Y:S05]  /*19b00*/  BPT.TRAP 0x1 ;  /* 0x000000040000795c */ /* 0x000fea0000300000 */
.L_x_317:
[----:B------:R-:W-:Y:S05]  /*19b10*/  BSYNC.RECONVERGENT B0 ;  /* 0x0000000000007941 */ /* 0x000fea0003800200 */
.L_x_316:
        /* <DEDUP_REMOVED lines=9> */
[----:B------:R-:W-:Y:S01]  /*19bb0*/  UMOV UR20, UR36 ;  /* 0x0000002400147c82 */ /* 0x000fe20008000000 */
[----:B------:R-:W-:Y:S01]  /*19bc0*/  UMOV UR21, UR37 ;  /* 0x0000002500157c82 */ /* 0x000fe20008000000 */
[----:B------:R-:W-:-:S03]  /*19bd0*/  UIADD3 UR10, UPT, UPT, UR10, 0x1, URZ ;  /* 0x000000010a0a7890 */ /* 0x000fc6000fffe0ff */
[----:B------:R3:W-:Y:S01]  /*19be0*/  UTMALDG.4D [UR16], [UR14], desc[UR12] ;  /* 0x00000c100e0075b4 */ /* 0x0007e20008019000 */
[----:B------:R-:W-:-:S04]  /*19bf0*/  UISETP.NE.AND UP1, UPT, UR10, 0x3, UPT ;  /* 0x000000030a00788c */ /* 0x000fc8000bf25270 */
[----:B------:R-:W-:Y:S02]  /*19c00*/  USEL UR11, URZ, 0x1, UP1 ;  /* 0x00000001ff0b7887 */ /* 0x000fe40008800000 */
[----:B------:R-:W-:-:S04]  /*19c10*/  USEL UR10, UR10, URZ, UP1 ;  /* 0x000000ff0a0a7287 */ /* 0x000fc80008800000 */
[----:B------:R-:W-:Y:S01]  /*19c20*/  LOP3.LUT R3, R3, UR11, RZ, 0x3c, !PT ;  /* 0x0000000b03037c12 */ /* 0x000fe2000f8e3cff */
[----:B---3--:R-:W-:Y:S07]  /*19c30*/  BRA.U !UP0, `(.L_x_318) ;  /* 0x0000000108047547 */ /* 0x008fee000b800000 */
[----:B------:R-:W-:Y:S05]  /*19c40*/  BPT.TRAP 0x1 ;  /* 0x000000040000795c */ /* 0x000fea0000300000 */
.L_x_318:
[----:B------:R-:W-:Y:S01]  /*19c50*/  ULEA UR25, UR10, UR8, 0x3 ;  /* 0x000000080a197291 */ /* 0x000fe2000f8e18ff */
[----:B-1----:R-:W-:Y:S02]  /*19c60*/  SHF.L.U32 R5, R3, 0x1f, RZ ;  /* 0x0000001f03057819 */ /* 0x002fe400000006ff */
[----:B--2---:R-:W-:-:S06]  /*19c70*/  @!P0 MOV R2, 0x4000 ;  /* 0x0000400000028802 */ /* 0x004fcc0000000f00 */
[----:B------:R-:W1:Y:S02]  /*19c80*/  SYNCS.PHASECHK.TRANS64.TRYWAIT P2, [UR25+0x14038], R5 ;  /* 0x01403805ff0075a7 */ /* 0x000e640008041119 */
[----:B-1----:R-:W-:Y:S05]  /*19c90*/  @!P2 BRA `(.L_x_319) ;  /* 0x0000002400f4a947 */ /* 0x002fea0003800000 */
.L_x_446:
[----:B------:R2:W-:Y:S01]  /*19ca0*/  @!P0 SYNCS.ARRIVE.TRANS64 RZ, [UR25+0x14020], R2 ;  /* 0x01402002ffff89a7 */ /* 0x0005e20008000019 */
[----:B------:R-:W-:Y:S05]  /*19cb0*/  BRA.U !UP2, `(.L_x_320) ;  /* 0x000000010a047547 */ /* 0x000fea000b800000 */
[----:B------:R-:W-:Y:S05]  /*19cc0*/  BPT.TRAP 0x1 ;  /* 0x000000040000795c */ /* 0x000fea0000300000 */
.L_x_320:
[----:B------:R-:W-:Y:S04]  /*19cd0*/  BSSY.RECONVERGENT B0, `(.L_x_321) ;  /* 0x0000003000007945 */ /* 0x000fe80003800200 */
[----:B------:R-:W-:Y:S05]  /*19ce0*/  @P1 BRA `(.L_x_322) ;  /* 0x0000000000041947 */ /* 0x000fea0003800000 */
[----:B------:R-:W-:Y:S05]  /*19cf0*/  BPT.TRAP 0x1 ;  /* 0x000000040000795c */ /* 0x000fea0000300000 */
.L_x_322:
[----:B------:R-:W-:Y:S05]  /*19d00*/  BSYNC.RECONVERGENT B0 ;  /* 0x0000000000007941 */ /* 0x000fea0003800200 */
.L_x_321:
[----:B------:R-:W-:Y:S02]  /*19d10*/  ULEA UR24, UR10, UR8, 0xe ;  /* 0x000000080a187291 */ /* 0x000fe4000f8e70ff */
[----:B------:R-:W-:Y:S02]  /*19d20*/  UIADD3 UR14, UP1, UPT, UR4, 0x180, URZ ;  /* 0x00000180040e7890 */ /* 0x000fe4000ff3e0ff */
        /* <DEDUP_REMOVED lines=16> */
.L_x_323:
[----:B------:R-:W-:Y:S01]  /*19e30*/  ULEA UR17, UR10, UR8, 0x3 ;  /* 0x000000080a117291 */ /* 0x000fe2000f8e18ff */
[----:B-1----:R-:W-:Y:S02]  /*19e40*/  SHF.L.U32 R5, R3, 0x1f, RZ ;  /* 0x0000001f03057819 */ /* 0x002fe400000006ff */
[----:B--2---:R-:W-:-:S06]  /*19e50*/  @!P0 MOV R2, 0x4000 ;  /* 0x0000400000028802 */ /* 0x004fcc0000000f00 */
[----:B------:R-:W1:Y:S02]  /*19e60*/  SYNCS.PHASECHK.TRANS64.TRYWAIT P2, [UR17+0x14038], R5 ;  /* 0x01403805ff0075a7 */ /* 0x000e640008041111 */
[----:B-1----:R-:W-:Y:S05]  /*19e70*/  @!P2 BRA `(.L_x_324) ;  /* 0x000000240094a947 */ /* 0x002fea0003800000 */
.L_x_448:
[----:B------:R2:W-:Y:S01]  /*19e80*/  @!P0 SYNCS.ARRIVE.TRANS64 RZ, [UR17+0x14020], R2 ;  /* 0x01402002ffff89a7 */ /* 0x0005e20008000011 */
[----:B------:R-:W-:Y:S05]  /*19e90*/  BRA.U !UP2, `(.L_x_325) ;  /* 0x000000010a047547 */ /* 0x000fea000b800000 */
[----:B------:R-:W-:Y:S05]  /*19ea0*/  BPT.TRAP 0x1 ;  /* 0x000000040000795c */ /* 0x000fea0000300000 */
.L_x_325:
[----:B------:R-:W-:Y:S04]  /*19eb0*/  BSSY.RECONVERGENT B0, `(.L_x_326) ;  /* 0x0000003000007945 */ /* 0x000fe80003800200 */
[----:B------:R-:W-:Y:S05]  /*19ec0*/  @P1 BRA `(.L_x_327) ;  /* 0x0000000000041947 */ /* 0x000fea0003800000 */
[----:B------:R-:W-:Y:S05]  /*19ed0*/  BPT.TRAP 0x1 ;  /* 0x000000040000795c */ /* 0x000fea0000300000 */
.L_x_327:
[----:B------:R-:W-:Y:S05]  /*19ee0*/  BSYNC.RECONVERGENT B0 ;  /* 0x0000000000007941 */ /* 0x000fea0003800200 */
.L_x_326:
        /* <DEDUP_REMOVED lines=10> */
[----:B------:R-:W-:Y:S01]  /*19f90*/  UMOV UR21, UR37 ;  /* 0x0000002500157c82 */ /* 0x000fe20008000000 */
[----:B------:R-:W-:-:S02]  /*19fa0*/  UIADD3 UR10, UPT, UPT, UR10, 0x1, URZ ;  /* 0x000000010a0a7890 */ /* 0x000fc4000fffe0ff */
[----:B------:R3:W-:Y:S02]  /*19fb0*/  UTMALDG.4D [UR16], [UR14], desc[UR12] ;  /* 0x00000c100e0075b4 */ /* 0x0007e40008019000 */
[----:B------:R-:W-:-:S04]  /*19fc0*/  UISETP.NE.AND UP1, UPT, UR10, 0x3, UPT ;  /* 0x000000030a00788c */ /* 0x000fc8000bf25270 */
[----:B------:R-:W-:Y:S02]  /*19fd0*/  USEL UR11, URZ, 0x1, UP1 ;  /* 0x00000001ff0b7887 */ /* 0x000fe40008800000 */
[----:B------:R-:W-:-:S04]  /*19fe0*/  USEL UR10, UR10, URZ, UP1 ;  /* 0x000000ff0a0a7287 */ /* 0x000fc80008800000 */
[----:B------:R-:W-:Y:S01]  /*19ff0*/  LOP3.LUT R3, R3, UR11, RZ, 0x3c, !PT ;  /* 0x0000000b03037c12 */ /* 0x000fe2000f8e3cff */
[----:B---3--:R-:W-:Y:S07]  /*1a000*/  BRA.U !UP0, `(.L_x_328) ;  /* 0x0000000108047547 */ /* 0x008fee000b800000 */
[----:B------:R-:W-:Y:S05]  /*1a010*/  BPT.TRAP 0x1 ;  /* 0x000000040000795c */ /* 0x000fea0000300000 */
.L_x_328:
[----:B------:R-:W-:Y:S01]  /*1a020*/  ULEA UR17, UR10, UR8, 0x3 ;  /* 0x000000080a117291 */ /* 0x000fe2000f8e18ff */
[----:B-1----:R-:W-:Y:S02]  /*1a030*/  SHF.L.U32 R5, R3, 0x1f, RZ ;  /* 0x0000001f03057819 */ /* 0x002fe400000006ff */
[----:B--2---:R-:W-:-:S06]  /*1a040*/  @!P0 MOV R2, 0x4000 ;  /* 0x0000400000028802 */ /* 0x004fcc0000000f00 */
[----:B------:R-:W1:Y:S02]  /*1a050*/  SYNCS.PHASECHK.TRANS64.TRYWAIT P2, [UR17+0x14038], R5 ;  /* 0x01403805ff0075a7 */ /* 0x000e640008041111 */
[----:B-1----:R-:W-:Y:S05]  /*1a060*/  @!P2 BRA `(.L_x_329) ;  /* 0x000000240030a947 */ /* 0x002fea0003800000 */
.L_x_450:
[----:B------:R2:W-:Y:S01]  /*1a070*/  @!P0 SYNCS.ARRIVE.TRANS64 RZ, [UR17+0x14020], R2 ;  /* 0x01402002ffff89a7 */ /* 0x0005e20008000011 */
[----:B------:R-:W-:Y:S05]  /*1a080*/  BRA.U !UP2, `(.L_x_330) ;  /* 0x000000010a047547 */ /* 0x000fea000b800000 */
[----:B------:R-:W-:Y:S05]  /*1a090*/  BPT.TRAP 0x1 ;  /* 0x000000040000795c */ /* 0x000fea0000300000 */
.L_x_330:
[----:B------:R-:W-:Y:S04]  /*1a0a0*/  BSSY.RECONVERGENT B0, `(.L_x_331) ;  /* 0x0000003000007945 */ /* 0x000fe80003800200 */
[----:B------:R-:W-:Y:S05]  /*1a0b0*/  @P1 BRA `(.L_x_332) ;  /* 0x0000000000041947 */ /* 0x000fea0003800000 */
[----:B------:R-:W-:Y:S05]  /*1a0c0*/  BPT.TRAP 0x1 ;  /* 0x000000040000795c */ /* 0x000fea0000300000 */
.L_x_332:
[----:B------:R-:W-:Y:S05]  /*1a0d0*/  BSYNC.RECONVERGENT B0 ;  /* 0x0000000000007941 */ /* 0x000fea0003800200 */
.L_x_331:
[----:B------:R-:W-:Y:S02]  /*1a0e0*/  ULEA UR16, UR10, UR8, 0xe ;  /* 0x000000080a107291 */ /* 0x000fe4000f8e70ff */
[----:B------:R-:W-:Y:S02]  /*1a0f0*/  UIADD3 UR14, UP1, UPT, UR4, 0x180, URZ ;  /* 0x00000180040e7890 */ /* 0x000fe4000ff3e0ff */
[----:B------:R-:W-:Y:S02]  /*1a100*/  UIADD3 UR19, UPT, UPT, UR27, 0x80, URZ ;  /* 0x000000801b137890 */ /* 0x000fe4000fffe0ff */
        /* <DEDUP_REMOVED lines=16> */
.L_x_333:
[----:B------:R-:W-:Y:S01]  /*1a210*/  ULEA UR17, UR10, UR8, 0x3 ;  /* 0x000000080a117291 */ /* 0x000fe2000f8e18ff */
[----:B-1----:R-:W-:Y:S02]  /*1a220*/  SHF.L.U32 R5, R3, 0x1f, RZ ;  /* 0x0000001f03057819 */ /* 0x002fe400000006ff */
[----:B--2---:R-:W-:-:S06]  /*1a230*/  @!P0 MOV R2, 0x4000 ;  /* 0x0000400000028802 */ /* 0x004fcc0000000f00 */
[----:B------:R-:W1:Y:S02]  /*1a240*/  SYNCS.PHASECHK.TRANS64.TRYWAIT P2, [UR17+0x14038], R5 ;  /* 0x01403805ff0075a7 */ /* 0x000e640008041111 */
[----:B-1----:R-:W-:Y:S05]  /*1a250*/  @!P2 BRA `(.L_x_334) ;  /* 0x0000002000cca947 */ /* 0x002fea0003800000 */
.L_x_452:
[----:B------:R2:W-:Y:S01]  /*1a260*/  @!P0 SYNCS.ARRIVE.TRANS64 RZ, [UR17+0x14020], R2 ;  /* 0x01402002ffff89a7 */ /* 0x0005e20008000011 */
[----:B------:R-:W-:Y:S05]  /*1a270*/  BRA.U !UP2, `(.L_x_335) ;  /* 0x000000010a047547 */ /* 0x000fea000b800000 */
[----:B------:R-:W-:Y:S05]  /*1a280*/  BPT.TRAP 0x1 ;  /* 0x000000040000795c */ /* 0x000fea0000300000 */
.L_x_335:
[----:B------:R-:W-:Y:S04]  /*1a290*/  BSSY.RECONVERGENT B0, `(.L_x_336) ;  /* 0x0000003000007945 */ /* 0x000fe80003800200 */
[----:B------:R-:W-:Y:S05]  /*1a2a0*/  @P1 BRA `(.L_x_337) ;  /* 0x0000000000041947 */ /* 0x000fea0003800000 */
[----:B------:R-:W-:Y:S05]  /*1a2b0*/  BPT.TRAP 0x1 ;  /* 0x000000040000795c */ /* 0x000fea0000300000 */
.L_x_337:
[----:B------:R-:W-:Y:S05]  /*1a2c0*/  BSYNC.RECONVERGENT B0 ;  /* 0x0000000000007941 */ /* 0x000fea0003800200 */
.L_x_336:
        /* <DEDUP_REMOVED lines=19> */
.L_x_338:
[----:B------:R-:W-:Y:S01]  /*1a400*/  ULEA UR17, UR10, UR8, 0x3 ;  /* 0x000000080a117291 */ /* 0x000fe2000f8e18ff */
[----:B-1----:R-:W-:Y:S02]  /*1a410*/  SHF.L.U32 R5, R3, 0x1f, RZ ;  /* 0x0000001f03057819 */ /* 0x002fe400000006ff */
[----:B--2---:R-:W-:-:S06]  /*1a420*/  @!P0 MOV R2, 0x4000 ;  /* 0x0000400000028802 */ /* 0x004fcc0000000f00 */
[----:B------:R-:W1:Y:S02]  /*1a430*/  SYNCS.PHASECHK.TRANS64.TRYWAIT P2, [UR17+0x14038], R5 ;  /* 0x01403805ff0075a7 */ /* 0x000e640008041111 */
[----:B-1----:R-:W-:Y:S05]  /*1a440*/  @!P2 BRA `(.L_x_339) ;  /* 0x000000200068a947 */ /* 0x002fea0003800000 */
.L_x_454:
[----:B------:R2:W-:Y:S01]  /*1a450*/  @!P0 SYNCS.ARRIVE.TRANS64 RZ, [UR17+0x14020], R2 ;  /* 0x01402002ffff89a7 */ /* 0x0005e20008000011 */
[----:B------:R-:W-:Y:S05]  /*1a460*/  BRA.U !UP2, `(.L_x_340) ;  /* 0x000000010a047547 */ /* 0x000fea000b800000 */
[----:B------:R-:W-:Y:S05]  /*1a470*/  BPT.TRAP 0x1 ;  /* 0x000000040000795c */ /* 0x000fea0000300000 */
.L_x_340:
[----:B------:R-:W-:Y:S04]  /*1a480*/  BSSY.RECONVERGENT B0, `(.L_x_341) ;  /* 0x0000003000007945 */ /* 0x000fe80003800200 */
[----:B------:R-:W-:Y:S05]  /*1a490*/  @P1 BRA `(.L_x_342) ;  /* 0x0000000000041947 */ /* 0x000fea0003800000 */
[----:B------:R-:W-:Y:S05]  /*1a4a0*/  BPT.TRAP 0x1 ;  /* 0x000000040000795c */ /* 0x000fea0000300000 */
.L_x_342:
[----:B------:R-:W-:Y:S05]  /*1a4b0*/  BSYNC.RECONVERGENT B0 ;  /* 0x0000000000007941 */ /* 0x000fea0003800200 */
.L_x_341:
        /* <DEDUP_REMOVED lines=19> */
.L_x_343:
[----:B------:R-:W-:Y:S01]  /*1a5f0*/  ULEA UR17, UR10, UR8, 0x3 ;  /* 0x000000080a117291 */ /* 0x000fe2000f8e18ff */
[----:B-1----:R-:W-:Y:S02]  /*1a600*/  SHF.L.U32 R5, R3, 0x1f, RZ ;  /* 0x0000001f03057819 */ /* 0x002fe400000006ff */
[----:B--2---:R-:W-:-:S06]  /*1a610*/  @!P0 MOV R2, 0x4000 ;  /* 0x0000400000028802 */ /* 0x004fcc0000000f00 */
[----:B------:R-:W1:Y:S02]  /*1a620*/  SYNCS.PHASECHK.TRANS64.TRYWAIT P2, [UR17+0x14038], R5 ;  /* 0x01403805ff0075a7 */ /* 0x000e640008041111 */
[----:B-1----:R-:W-:Y:S05]  /*1a630*/  @!P2 BRA `(.L_x_344) ;  /* 0x000000200004a947 */ /* 0x002fea0003800000 */
.L_x_456:
[----:B------:R2:W-:Y:S01]  /*1a640*/  @!P0 SYNCS.ARRIVE.TRANS64 RZ, [UR17+0x14020], R2 ;  /* 0x01402002ffff89a7 */ /* 0x0005e20008000011 */
[----:B------:R-:W-:Y:S05]  /*1a650*/  BRA.U !UP2, `(.L_x_345) ;  /* 0x000000010a047547 */ /* 0x000fea000b800000 */
[----:B------:R-:W-:Y:S05]  /*1a660*/  BPT.TRAP 0x1 ;  /* 0x000000040000795c */ /* 0x000fea0000300000 */
.L_x_345:
[----:B------:R-:W-:Y:S04]  /*1a670*/  BSSY.RECONVERGENT B0, `(.L_x_346) ;  /* 0x0000003000007945 */ /* 0x000fe80003800200 */
[----:B------:R-:W-:Y:S05]  /*1a680*/  @P1 BRA `(.L_x_347) ;  /* 0x0000000000041947 */ /* 0x000fea0003800000 */
[----:B------:R-:W-:Y:S05]  /*1a690*/  BPT.TRAP 0x1 ;  /* 0x000000040000795c */ /* 0x000fea0000300000 */
.L_x_347:
[----:B------:R-:W-:Y:S05]  /*1a6a0*/  BSYNC.RECONVERGENT B0 ;  /* 0x0000000000007941 */ /* 0x000fea0003800200 */
.L_x_346:
        /* <DEDUP_REMOVED lines=13> */
[----:B------:R-:W-:Y:S02]  /*1a780*/  UIADD3 UR9, UPT, UPT, UR9, 0x4, URZ ;  /* 0x0000000409097890 */ /* 0x000fe4000fffe0ff */
[----:B------:R-:W-:Y:S02]  /*1a790*/  UISETP.NE.AND UP1, UPT, UR10, 0x3, UPT ;  /* 0x000000030a00788c */ /* 0x000fe4000bf25270 */
[----:B------:R-:W-:Y:S02]  /*1a7a0*/  UIADD3 UR7, UPT, UPT, UR7, 0x4, URZ ;  /* 0x0000000407077890 */ /* 0x000fe4000fffe0ff */
[----:B------:R-:W-:Y:S02]  /*1a7b0*/  USEL UR11, URZ, 0x1, UP1 ;  /* 0x00000001ff0b7887 */ /* 0x000fe40008800000 */
[----:B------:R-:W-:Y:S02]  /*1a7c0*/  USEL UR10, UR10, URZ, UP1 ;  /* 0x000000ff0a0a7287 */ /* 0x000fe40008800000 */
[----:B------:R-:W-:-:S02]  /*1a7d0*/  UISETP.NE.AND UP1, UPT, UR9, URZ, UPT ;  /* 0x000000ff0900728c */ /* 0x000fc4000bf25270 */
[----:B------:R-:W-:Y:S01]  /*1a7e0*/  LOP3.LUT R4, R3, UR11, RZ, 0x3c, !PT ;  /* 0x0000000b03047c12 */ /* 0x000fe2000f8e3cff */
[----:B------:R-:W-:-:S06]  /*1a7f0*/  UIADD3 UR27, UPT, UPT, UR27, 0x200, URZ ;  /* 0x000002001b1b7890 */ /* 0x000fcc000fffe0ff */
[----:B----4-:R-:W-:Y:S06]  /*1a800*/  BRA.U UP1, `(.L_x_348) ;  /* 0xfffffff1010c7547 */ /* 0x010fec000b83ffff */
[----:B------:R-:W-:Y:S02]  /*1a810*/  UIADD3 UR9, UPT, UPT, UR7, 0x1, URZ ;  /* 0x0000000107097890 */ /* 0x000fe4000fffe0ff */
.L_x_307:
[----:B------:R-:W-:-:S13]  /*1a820*/  ISETP.NE.AND P2, PT, RZ, UR6, PT ;  /* 0x00000006ff007c0c */ /* 0x000fda000bf45270 */
[----:B---3--:R-:W-:Y:S05]  /*1a830*/  @!P2 EXIT ;  /* 0x000000000000a94d */ /* 0x008fea0003800000 */
[----:B------:R-:W-:Y:S02]  /*1a840*/  UIADD3 UR7, UPT, UPT, -UR6, URZ, URZ ;  /* 0x000000ff06077290 */ /* 0x000fe4000fffe1ff */
[----:B------:R-:W-:-:S12]  /*1a850*/  USHF.L.U32 UR27, UR9, 0x7, URZ ;  /* 0x00000007091b7899 */ /* 0x000fd800080006ff */
.L_x_359:
[----:B------:R-:W-:Y:S05]  /*1a860*/  BRA.U !UP0, `(.L_x_349) ;  /* 0x0000000108047547 */ /* 0x000fea000b800000 */
[----:B------:R-:W-:Y:S05]  /*1a870*/  BPT.TRAP 0x1 ;  /* 0x000000040000795c */ /* 0x000fea0000300000 */
.L_x_349:
[----:B------:R-:W-:Y:S01]  /*1a880*/  ULEA UR25, UR10, UR8, 0x3 ;  /* 0x000000080a197291 */ /* 0x000fe2000f8e18ff */
[----:B-1----:R-:W-:Y:S02]  /*1a890*/  SHF.L.U32 R3, R4, 0x1f, RZ ;  /* 0x0000001f04037819 */ /* 0x002fe400000006ff */
[----:B--2---:R-:W-:-:S06]  /*1a8a0*/  @!P0 MOV R2, 0x4000 ;  /* 0x0000400000028802 */ /* 0x004fcc0000000f00 */
[----:B------:R-:W1:Y:S02]  /*1a8b0*/  SYNCS.PHASECHK.TRANS64.TRYWAIT P2, [UR25+0x14038], R3 ;  /* 0x01403803ff0075a7 */ /* 0x000e640008041119 */
[----:B-1----:R-:W-:Y:S05]  /*1a8c0*/  @!P2 BRA `(.L_x_350) ;  /* 0x0000001c0078a947 */ /* 0x002fea0003800000 */
.L_x_458:
[----:B------:R2:W-:Y:S01]  /*1a8d0*/  @!P0 SYNCS.ARRIVE.TRANS64 RZ, [UR25+0x14020], R2 ;  /* 0x01402002ffff89a7 */ /* 0x0005e20008000019 */
[----:B------:R-:W-:Y:S05]  /*1a8e0*/  BRA.U !UP2, `(.L_x_351) ;  /* 0x000000010a047547 */ /* 0x000fea000b800000 */
[----:B------:R-:W-:Y:S05]  /*1a8f0*/  BPT.TRAP 0x1 ;  /* 0x000000040000795c */ /* 0x000fea0000300000 */
.L_x_351:
[----:B------:R-:W-:Y:S04]  /*1a900*/  BSSY.RECONVERGENT B0, `(.L_x_352) ;  /* 0x0000003000007945 */ /* 0x000fe80003800200 */
[----:B------:R-:W-:Y:S05]  /*1a910*/  @P1 BRA `(.L_x_353) ;  /* 0x0000000000041947 */ /* 0x000fea0003800000 */
[----:B------:R-:W-:Y:S05]  /*1a920*/  BPT.TRAP 0x1 ;  /* 0x000000040000795c */ /* 0x000fea0000300000 */
.L_x_353:
[----:B------:R-:W-:Y:S05]  /*1a930*/  BSYNC.RECONVERGENT B0 ;  /* 0x0000000000007941 */ /* 0x000fea0003800200 */
.L_x_352:
        /* <DEDUP_REMOVED lines=15> */
[----:B-1----:R-:W-:Y:S01]  /*1aa30*/  LOP3.LUT R3, R4, UR9, RZ, 0x3c, !PT ;  /* 0x0000000904037c12 */ /* 0x002fe2000f8e3cff */
[----:B---3--:R-:W-:Y:S07]  /*1aa40*/  BRA.U !UP0, `(.L_x_354) ;  /* 0x0000000108047547 */ /* 0x008fee000b800000 */
[----:B------:R-:W-:Y:S05]  /*1aa50*/  BPT.TRAP 0x1 ;  /* 0x000000040000795c */ /* 0x000fea0000300000 */
.L_x_354:
[----:B------:R-:W-:Y:S01]  /*1aa60*/  ULEA UR17, UR6, UR8, 0x3 ;  /* 0x0000000806117291 */ /* 0x000fe2000f8e18ff */
[----:B------:R-:W-:Y:S02]  /*1aa70*/  SHF.L.U32 R5, R3, 0x1f, RZ ;  /* 0x0000001f03057819 */ /* 0x000fe400000006ff */
[----:B--2---:R-:W-:-:S06]  /*1aa80*/  @!P0 MOV R2, 0x4000 ;  /* 0x0000400000028802 */ /* 0x004fcc0000000f00 */
[----:B------:R-:W1:Y:S02]  /*1aa90*/  SYNCS.PHASECHK.TRANS64.TRYWAIT P2, [UR17+0x14038], R5 ;  /* 0x01403805ff0075a7 */ /* 0x000e640008041111 */
[----:B-1----:R-:W-:Y:S05]  /*1aaa0*/  @!P2 BRA `(.L_x_355) ;  /* 0x0000001c0018a947 */ /* 0x002fea0003800000 */
.L_x_460:
[----:B------:R2:W-:Y:S01]  /*1aab0*/  @!P0 SYNCS.ARRIVE.TRANS64 RZ, [UR17+0x14020], R2 ;  /* 0x01402002ffff89a7 */ /* 0x0005e20008000011 */
[----:B------:R-:W-:Y:S05]  /*1aac0*/  BRA.U !UP2, `(.L_x_356) ;  /* 0x000000010a047547 */ /* 0x000fea000b800000 */
[----:B------:R-:W-:Y:S05]  /*1aad0*/  BPT.TRAP 0x1 ;  /* 0x000000040000795c */ /* 0x000fea0000300000 */
.L_x_356:
[----:B------:R-:W-:Y:S04]  /*1aae0*/  BSSY.RECONVERGENT B0, `(.L_x_357) ;  /* 0x0000003000007945 */ /* 0x000fe80003800200 */
[----:B------:R-:W-:Y:S05]  /*1aaf0*/  @P1 BRA `(.L_x_358) ;  /* 0x0000000000041947 */ /* 0x000fea0003800000 */
[----:B------:R-:W-:Y:S05]  /*1ab00*/  BPT.TRAP 0x1 ;  /* 0x000000040000795c */ /* 0x000fea0000300000 */
.L_x_358:
[----:B------:R-:W-:Y:S05]  /*1ab10*/  BSYNC.RECONVERGENT B0 ;  /* 0x0000000000007941 */ /* 0x000fea0003800200 */
.L_x_357:
        /* <DEDUP_REMOVED lines=12> */
[----:B------:R3:W-:Y:S01]  /*1abe0*/  UTMALDG.4D [UR16], [UR14], desc[UR12] ;  /* 0x00000c100e0075b4 */ /* 0x0007e20008019000 */
[----:B------:R-:W-:Y:S02]  /*1abf0*/  UIADD3 UR7, UPT, UPT, UR7, 0x1, URZ ;  /* 0x0000000107077890 */ /* 0x000fe4000fffe0ff */
[----:B------:R-:W-:Y:S02]  /*1ac00*/  UISETP.NE.AND UP1, UPT, UR10, 0x3, UPT ;  /* 0x000000030a00788c */ /* 0x000fe4000bf25270 */
[----:B------:R-:W-:Y:S02]  /*1ac10*/  UIADD3 UR27, UPT, UPT, UR27, 0x80, URZ ;  /* 0x000000801b1b7890 */ /* 0x000fe4000fffe0ff */
[----:B------:R-:W-:Y:S02]  /*1ac20*/  USEL UR6, URZ, 0x1, UP1 ;  /* 0x00000001ff067887 */ /* 0x000fe40008800000 */
[----:B------:R-:W-:Y:S02]  /*1ac30*/  USEL UR10, UR10, URZ, UP1 ;  /* 0x000000ff0a0a7287 */ /* 0x000fe40008800000 */
[----:B------:R-:W-:-:S02]  /*1ac40*/  UISETP.NE.AND UP1, UPT, UR7, URZ, UPT ;  /* 0x000000ff0700728c */ /* 0x000fc4000bf25270 */
[----:B------:R-:W-:-:S07]  /*1ac50*/  LOP3.LUT R4, R3, UR6, RZ, 0x3c, !PT ;  /* 0x0000000603047c12 */ /* 0x000fce000f8e3cff */
[----:B---3--:R-:W-:Y:S05]  /*1ac60*/  BRA.U UP1, `(.L_x_359) ;  /* 0xfffffff901fc7547 */ /* 0x008fea000b83ffff */
[----:B------:R-:W-:Y:S05]  /*1ac70*/  EXIT ;  /* 0x000000000000794d */ /* 0x000fea0003800000 */
.L_x_479:
[----:B------:R-:W-:-:S08]  /*1ac80*/  NOP ;  /* 0x0000000000007918 */ /* 0x000fd00000000000 */
[----:B------:R-:W1:-:S00]  /*1ac90*/  USETMAXREG.DEALLOC.CTAPOOL 0x20 ;  /* 0x00000020000079c8 */ /* 0x000e4000080e0500 */
[----:B------:R-:W2:Y:S08]  /*1aca0*/  S2UR UR18, SR_CTAID.X ;  /* 0x00000000001279c3 */ /* 0x000eb00000002500 */
[----:B-1----:R-:W1:Y:S01]  /*1acb0*/  LDC R0, c[0x0][0x380] ;  /* 0x0000e000ff007b82 */ /* 0x002e620000000800 */
[----:B--2---:R-:W-:-:S06]  /*1acc0*/  USHF.L.U32 UR18, UR18, 0x8, URZ ;  /* 0x0000000812127899 */ /* 0x004fcc00080006ff */
[----:B-1----:R-:W-:-:S13]  /*1acd0*/  ISETP.LE.U32.AND P0, PT, R0, UR18, PT ;  /* 0x0000001200007c0c */ /* 0x002fda000bf03070 */
[----:B------:R-:W-:Y:S05]  /*1ace0*/  @P0 EXIT ;  /* 0x000000000000094d */ /* 0x000fea0003800000 */
[----:B------:R-:W1:Y:S01]  /*1acf0*/  LDCU UR19, c[0x0][0x38c] ;  /* 0x00007180ff1377ac */ /* 0x000e620008000800 */
[----:B------:R-:W2:Y:S01]  /*1ad00*/  S2UR UR4, SR_CTAID.Y ;  /* 0x00000000000479c3 */ /* 0x000ea20000002600 */
[----:B------:R-:W-:Y:S01]  /*1ad10*/  UMOV UR6, URZ ;  /* 0x000000ff00067c82 */ /* 0x000fe20008000000 */
[----:B------:R-:W-:Y:S01]  /*1ad20*/  ELECT P0, URZ, PT ;  /* 0x0000000000ff782f */ /* 0x000fe20003800000 */
[----:B-1----:R-:W1:Y:S01]  /*1ad30*/  I2F.U32.RP R2, UR19 ;  /* 0x0000001300027d06 */ /* 0x002e620008209000 */
[----:B------:R-:W-:-:S07]  /*1ad40*/  UISETP.NE.U32.AND UP0, UPT, UR19, URZ, UPT ;  /* 0x000000ff1300728c */ /* 0x000fce000bf05070 */
[----:B-1----:R-:W1:Y:S02]  /*1ad50*/  MUFU.RCP R0, R2 ;  /* 0x0000000200007308 */ /* 0x002e640000001000 */
[----:B-1----:R-:W-:-:S06]  /*1ad60*/  VIADD R0, R0, 0xffffffe ;  /* 0x0ffffffe00007836 */ /* 0x002fcc0000000000 */
[----:B------:R-:W1:Y:S02]  /*1ad70*/  F2I.FTZ.U32.TRUNC.NTZ R0, R0 ;  /* 0x0000000000007305 */ /* 0x000e64000021f000 */
[----:B-1----:R-:W-:-:S13]  /*1ad80*/  R2UR UR7, R0 ;  /* 0x00000000000772ca */ /* 0x002fda00000e0000 */
[----:B------:R-:W-:-:S04]  /*1ad90*/  UIADD3 UR5, UPT, UPT, URZ, -UR7, URZ ;  /* 0x80000007ff057290 */ /* 0x000fc8000fffe0ff */
[----:B------:R-:W-:-:S04]  /*1ada0*/  UIMAD UR5, UR5, UR19, URZ ;  /* 0x00000013050572a4 */ /* 0x000fc8000f8e02ff */
[----:B------:R-:W-:-:S04]  /*1adb0*/  UIMAD.WIDE.U32 UR6, UR7, UR5, UR6 ;  /* 0x00000005070672a5 */ /* 0x000fc8000f8e0006 */
[----:B--2---:R-:W-:-:S07]  /*1adc0*/  UIMAD.WIDE.U32 UR20, UR7, UR4, URZ ;  /* 0x00000004071472a5 */ /* 0x004fce000f8e00ff */
[----:B------:R-:W-:Y:S02]  /*1add0*/  UMOV UR20, UR21 ;  /* 0x0000001500147c82 */ /* 0x000fe40008000000 */
[----:B------:R-:W-:Y:S02]  /*1ade0*/  UIADD3 UR5, UPT, UPT, -UR20, URZ, URZ ;  /* 0x000000ff14057290 */ /* 0x000fe4000fffe1ff */
[----:B------:R-:W1:Y:S02]  /*1adf0*/  S2UR UR21, SR_CTAID.Z ;  /* 0x00000000001579c3 */ /* 0x000e640000002700 */
[----:B------:R-:W-:-:S04]  /*1ae00*/  UIMAD UR5, UR19, UR5, UR4 ;  /* 0x00000005130572a4 */ /* 0x000fc8000f8e0204 */
[----:B------:R-:W-:-:S11]  /*1ae10*/  UISETP.GE.U32.AND UP2, UPT, UR5, UR19, UPT ;  /* 0x000000130500728c */ /* 0x000fd6000bf46070 */
[----:B------:R-:W-:Y:S02]  /*1ae20*/  @UP2 UIADD3 UR5, UPT, UPT, UR5, -UR19, URZ ;  /* 0x8000001305052290 */ /* 0x000fe4000fffe0ff */
[----:B------:R-:W-:Y:S02]  /*1ae30*/  @UP2 UIADD3 UR20, UPT, UPT, UR20, 0x1, URZ ;  /* 0x0000000114142890 */ /* 0x000fe4000fffe0ff */
[----:B------:R-:W-:-:S11]  /*1ae40*/  UISETP.GE.U32.AND UP1, UPT, UR5, UR19, UPT ;  /* 0x000000130500728c */ /* 0x000fd6000bf26070 */
[----:B------:R-:W-:Y:S02]  /*1ae50*/  @UP1 UIADD3 UR20, UPT, UPT, UR20, 0x1, URZ ;  /* 0x0000000114141890 */ /* 0x000fe4000fffe0ff */
[----:B------:R-:W-:-:S04]  /*1ae60*/  @!UP0 ULOP3.LUT UR20, URZ, UR19, URZ, 0x33, !UPT ;  /* 0x00000013ff148292 */ /* 0x000fc8000f8e33ff */
[----:B------:R-:W-:-:S04]  /*1ae70*/  UIADD3 UR5, UPT, UPT, -UR20, URZ, URZ ;  /* 0x000000ff14057290 */ /* 0x000fc8000fffe1ff */
[----:B------:R-:W-:Y:S01]  /*1ae80*/  UIMAD UR19, UR19, UR5, UR4 ;  /* 0x00000005131372a4 */ /* 0x000fe2000f8e0204 */
[----:B-1----:R-:W-:Y:S11]  /*1ae90*/  BRA.U UP6, `(.L_x_360) ;  /* 0x0000000106047547 */ /* 0x002ff6000b800000 */
[----:B------:R-:W-:Y:S05]  /*1aea0*/  BPT.TRAP 0x1 ;  /* 0x000000040000795c */ /* 0x000fea0000300000 */
.L_x_360:
[----:B------:R-:W1:Y:S01]  /*1aeb0*/  S2UR UR4, SR_CgaCtaId ;  /* 0x00000000000479c3 */ /* 0x000e620000008800 */
[----:B------:R-:W-:Y:S01]  /*1aec0*/  UMOV UR16, 0x400 ;  /* 0x0000040000107882 */ /* 0x000fe20000000000 */
[----:B------:R-:W-:Y:S01]  /*1aed0*/  SHF.L.U32 R3, RZ, 0x1f, RZ ;  /* 0x0000001fff037819 */ /* 0x000fe200000006ff */
[----:B-1----:R-:W-:-:S09]  /*1aee0*/  ULEA UR16, UR4, UR16, 0x18 ;  /* 0x0000001004107291 */ /* 0x002fd2000f8ec0ff */
[----:B------:R-:W1:Y:S02]  /*1aef0*/  SYNCS.PHASECHK.TRANS64.TRYWAIT P0, [UR16+0x140b0], R3 ;  /* 0x0140b003ff0075a7 */ /* 0x000e640008001110 */
[----:B-1----:R-:W-:Y:S05]  /*1af00*/  @!P0 BRA `(.L_x_361) ;  /* 0x0000001800188947 */ /* 0x002fea0003800000 */
.L_x_462:
[----:B------:R-:W2:Y:S01]  /*1af10*/  LDCU.64 UR6, c[0x0][0x348] ;  /* 0x00006900ff0677ac */ /* 0x000ea20008000a00 */
[----:B------:R-:W-:Y:S01]  /*1af20*/  UMOV UR17, URZ ;  /* 0x000000ff00117c82 */ /* 0x000fe20008000000 */
[----:B--2---:R-:W-:-:S04]  /*1af30*/  UIADD3 UR6, UP0, UPT, UR6, 0x400, URZ ;  /* 0x0000040006067890 */ /* 0x004fc8000ff1e0ff */
[----:B------:R-:W-:-:S09]  /*1af40*/  UIADD3.X UR7, UPT, UPT, URZ, UR7, URZ, UP0, !UPT ;  /* 0x00000007ff077290 */ /* 0x000fd200087fe4ff */
[----:B------:R2:W-:Y:S01]  /*1af50*/  UTMASTG.5D [UR16], [UR6] ;  /* 0x00000010060073b5 */ /* 0x0005e20008020000 */
[----:B------:R0:W-:Y:S01]  /*1af60*/  UTMACMDFLUSH ;  /* 0x00000000000079b7 */ /* 0x0001e20000000000 */
[----:B--2---:R-:W-:Y:S05]  /*1af70*/  BRA.U UP6, `(.L_x_362) ;  /* 0x0000000106047547 */ /* 0x004fea000b800000 */
[----:B------:R-:W-:Y:S05]  /*1af80*/  BPT.TRAP 0x1 ;  /* 0x000000040000795c */ /* 0x000fea0000300000 */
.L_x_362:
[----:B------:R-:W2:Y:S02]  /*1af90*/  SYNCS.PHASECHK.TRANS64.TRYWAIT P0, [UR16+0x140b8], R3 ;  /* 0x0140b803ff0075a7 */ /* 0x000ea40008001110 */
[----:B--2---:R-:W-:Y:S05]  /*1afa0*/  @!P0 BRA `(.L_x_363) ;  /* 0x0000001800088947 */ /* 0x004fea0003800000 */
.L_x_464:
[----:B------:R-:W2:Y:S01]  /*1afb0*/  LDCU.64 UR6, c[0x0][0x348] ;  /* 0x00006900ff0677ac */ /* 0x000ea20008000a00 */
[----:B------:R-:W-:Y:S02]  /*1afc0*/  UIADD3 UR10, UPT, UPT, UR18, 0x80, URZ ;  /* 0x00000080120a7890 */ /* 0x000fe4000fffe0ff */
[----:B------:R-:W-:Y:S01]  /*1afd0*/  UIADD3 UR8, UPT, UPT, UR16, 0x4000, URZ ;  /* 0x0000400010087890 */ /* 0x000fe2000fffe0ff */
[----:B------:R-:W-:Y:S01]  /*1afe0*/  UMOV UR9, URZ ;  /* 0x000000ff00097c82 */ /* 0x000fe20008000000 */
[----:B------:R-:W-:Y:S01]  /*1aff0*/  UMOV UR11, UR19 ;  /* 0x00000013000b7c82 */ /* 0x000fe20008000000 */
[----:B------:R-:W-:Y:S01]  /*1b000*/  UMOV UR12, UR20 ;  /* 0x00000014000c7c82 */ /* 0x000fe20008000000 */
[----:B------:R-:W-:Y:S01]  /*1b010*/  UMOV UR13, UR21 ;  /* 0x00000015000d7c82 */ /* 0x000fe20008000000 */
[----:B--2---:R-:W-:-:S04]  /*1b020*/  UIADD3 UR6, UP0, UPT, UR6, 0x400, URZ ;  /* 0x0000040006067890 */ /* 0x004fc8000ff1e0ff */
[----:B------:R-:W-:-:S09]  /*1b030*/  UIADD3.X UR7, UPT, UPT, URZ, UR7, URZ, UP0, !UPT ;  /* 0x00000007ff077290 */ /* 0x000fd200087fe4ff */
[----:B------:R2:W-:Y:S01]  /*1b040*/  UTMASTG.5D [UR8], [UR6] ;  /* 0x00000008060073b5 */ /* 0x0005e20008020000 */
[----:B------:R0:W-:Y:S01]  /*1b050*/  UTMACMDFLUSH ;  /* 0x00000000000079b7 */ /* 0x0001e20000000000 */
[----:B------:R-:W-:-:S04]  /*1b060*/  DEPBAR.LE SB0, 0x1 ;  /* 0x000080400000791a */ /* 0x000fc80000000000 */
[----:B--2---:R-:W-:Y:S05]  /*1b070*/  BRA.U UP6, `(.L_x_364) ;  /* 0x0000000106047547 */ /* 0x004fea000b800000 */
[----:B------:R-:W-:Y:S05]  /*1b080*/  BPT.TRAP 0x1 ;  /* 0x000000040000795c */ /* 0x000fea0000300000 */
.L_x_364:
[----:B------:R-:W-:-:S04]  /*1b090*/  UIADD3 UR5, UPT, UPT, UR16, 0x140c0, URZ ;  /* 0x000140c010057890 */ /* 0x000fc8000fffe0ff */
[----:B------:R-:W-:-:S09]  /*1b0a0*/  UPRMT UR5, UR4, 0x654, UR5 ;  /* 0x0000065404057896 */ /* 0x000fd20008000005 */
[----:B------:R-:W-:Y:S01]  /*1b0b0*/  SYNCS.ARRIVE.TRANS64.RED.A1T0 RZ, [UR5], RZ ;  /* 0x000000ffffff79a7 */ /* 0x000fe20008100405 */
[----:B------:R-:W-:-:S04]  /*1b0c0*/  DEPBAR.LE SB0, 0x0 ;  /* 0x000080000000791a */ /* 0x000fc80000000000 */
[----:B------:R-:W-:Y:S05]  /*1b0d0*/  BRA.U UP6, `(.L_x_365) ;  /* 0x0000000106047547 */ /* 0x000fea000b800000 */
[----:B------:R-:W-:Y:S05]  /*1b0e0*/  BPT.TRAP 0x1 ;  /* 0x000000040000795c */ /* 0x000fea0000300000 */
.L_x_365:
[----:B------:R-:W-:Y:S01]  /*1b0f0*/  UIADD3 UR5, UPT, UPT, UR16, 0x140c8, URZ ;  /* 0x000140c810057890 */ /* 0x000fe2000fffe0ff */
[----:B------:R-:W-:Y:S02]  /*1b100*/  IMAD.MOV.U32 R2, RZ, RZ, 0xffff ;  /* 0x0000ffffff027424 */ /* 0x000fe400078e00ff */
[----:B-1----:R-:W-:Y:S01]  /*1b110*/  IMAD.MOV.U32 R0, RZ, RZ, 0x1 ;  /* 0x00000001ff007424 */ /* 0x002fe200078e00ff */
[----:B------:R-:W-:-:S09]  /*1b120*/  UPRMT UR5, UR4, 0x654, UR5 ;  /* 0x0000065404057896 */ /* 0x000fd20008000005 */
[----:B------:R-:W-:Y:S01]  /*1b130*/  SYNCS.ARRIVE.TRANS64.RED.A1T0 RZ, [UR5], RZ ;  /* 0x000000ffffff79a7 */ /* 0x000fe20008100405 */
[----:B------:R-:W1:Y:S01]  /*1b140*/  LDS R3, [UR16+0x140e0] ;  /* 0x0140e010ff037984 */ /* 0x000e620008000800 */
[----:B------:R-:W-:Y:S02]  /*1b150*/  UMOV UR6, 0x40 ;  /* 0x0000004000067882 */ /* 0x000fe40000000000 */
[----:B------:R-:W-:Y:S01]  /*1b160*/  ULEA UR6, UR4, UR6, 0x18 ;  /* 0x0000000604067291 */ /* 0x000fe2000f8ec0ff */
[----:B------:R-:W-:-:S08]  /*1b170*/  NOP ;  /* 0x0000000000007918 */ /* 0x000fd00000000000 */
[----:B------:R-:W2:Y:S01]  /*1b180*/  LDS R5, [UR6+0x14] ;  /* 0x00001406ff057984 */ /* 0x000ea20008000800 */
[----:B-1----:R-:W-:-:S04]  /*1b190*/  LOP3.LUT R3, R3, 0xffff, RZ, 0xc0, !PT ;  /* 0x0000ffff03037812 */ /* 0x002fc800078ec0ff */
[----:B------:R-:W-:-:S04]  /*1b1a0*/  SHF.R.U32.HI R3, RZ, 0x5, R3 ;  /* 0x00000005ff037819 */ /* 0x000fc80000011603 */
[-C--:B------:R-:W-:Y:S02]  /*1b1b0*/  SHF.L.U32 R2, R2, R3.reuse, RZ ;  /* 0x0000000302027219 */ /* 0x080fe400000006ff */
[----:B------:R-:W-:Y:S02]  /*1b1c0*/  SHF.L.U32 R0, R0, R3, RZ ;  /* 0x0000000300007219 */ /* 0x000fe400000006ff */
[----:B--2---:R-:W-:-:S04]  /*1b1d0*/  LOP3.LUT R5, R5, R2, RZ, 0xc0, !PT ;  /* 0x0000000205057212 */ /* 0x004fc800078ec0ff */
[----:B------:R-:W-:-:S13]  /*1b1e0*/  ISETP.NE.AND P0, PT, R5, R2, PT ;  /* 0x000000020500720c */ /* 0x000fda0003f05270 */
[----:B------:R-:W-:Y:S05]  /*1b1f0*/  @P0 BRA `(.L_x_366) ;  /* 0x00000000005c0947 */ /* 0x000fea0003800000 */
[----:B------:R-:W1:Y:S02]  /*1b200*/  LDS R3, [UR6+0x18] ;  /* 0x00001806ff037984 */ /* 0x000e640008000800 */
[----:B-1----:R-:W-:-:S04]  /*1b210*/  LOP3.LUT R3, R3, R0, RZ, 0xc0, !PT ;  /* 0x0000000003037212 */ /* 0x002fc800078ec0ff */
[----:B------:R-:W-:-:S13]  /*1b220*/  ISETP.NE.AND P0, PT, R3, R0, PT ;  /* 0x000000000300720c */ /* 0x000fda0003f05270 */
[----:B------:R-:W-:Y:S05]  /*1b230*/  @P0 BRA `(.L_x_367) ;  /* 0x0000000000400947 */ /* 0x000fea0003800000 */
[----:B------:R-:W-:Y:S01]  /*1b240*/  R2UR UR8, R2 ;  /* 0x00000000020872ca */ /* 0x000fe200000e0000 */
[----:B------:R-:W1:Y:S01]  /*1b250*/  S2R R3, SR_LANEID ;  /* 0x0000000000037919 */ /* 0x000e620000000000 */
[----:B------:R-:W-:Y:S01]  /*1b260*/  LOP3.LUT R4, RZ, R0, RZ, 0x33, !PT ;  /* 0x00000000ff047212 */ /* 0x000fe200078e33ff */
[----:B------:R-:W-:Y:S02]  /*1b270*/  VOTEU.ANY UR7, UPT, PT ;  /* 0x0000000000077886 */ /* 0x000fe400038e0100 */
[----:B------:R-:W-:Y:S01]  /*1b280*/  UFLO.U32 UR7, UR7 ;  /* 0x00000007000772bd */ /* 0x000fe200080e0000 */
[----:B------:R-:W2:Y:S07]  /*1b290*/  REDUX UR4, R4 ;  /* 0x00000000040473c4 */ /* 0x000eae0000000000 */
[----:B------:R-:W-:-:S06]  /*1b2a0*/  ULOP3.LUT UR8, URZ, UR8, URZ, 0x33, !UPT ;  /* 0x00000008ff087292 */ /* 0x000fcc000f8e33ff */
[----:B------:R-:W-:-:S04]  /*1b2b0*/  IMAD.U32 R2, RZ, RZ, UR8 ;  /* 0x00000008ff027e24 */ /* 0x000fc8000f8e00ff */
[----:B------:R-:W3:Y:S02]  /*1b2c0*/  REDUX UR5, R2 ;  /* 0x00000000020573c4 */ /* 0x000ee40000000000 */
[----:B------:R4:W-:Y:S01]  /*1b2d0*/  UTCATOMSWS.AND URZ, UR8 ;  /* 0x0000000800ff79e3 */ /* 0x0009e20008000000 */
[----:B--2---:R-:W-:Y:S01]  /*1b2e0*/  IMAD.U32 R0, RZ, RZ, UR4 ;  /* 0x00000004ff007e24 */ /* 0x004fe2000f8e00ff */
[----:B-1----:R-:W-:Y:S01]  /*1b2f0*/  ISETP.EQ.U32.AND P0, PT, R3, UR7, PT ;  /* 0x0000000703007c0c */ /* 0x002fe2000bf02070 */
[----:B---3--:R-:W-:-:S12]  /*1b300*/  IMAD.U32 R3, RZ, RZ, UR5 ;  /* 0x00000005ff037e24 */ /* 0x008fd8000f8e00ff */
[----:B------:R4:W-:Y:S04]  /*1b310*/  @P0 ATOMS.AND RZ, [UR6+0x14], R3 ;  /* 0x00001403ffff098c */ /* 0x0009e8000a800006 */
[----:B------:R4:W-:Y:S01]  /*1b320*/  @P0 ATOMS.AND RZ, [UR6+0x18], R0 ;  /* 0x00001800ffff098c */ /* 0x0009e2000a800006 */
[----:B------:R-:W-:Y:S05]  /*1b330*/  BRA `(.L_x_368) ;  /* 0x0000000000147947 */ /* 0x000fea0003800000 */
.L_x_367:
[----:B------:R-:W-:Y:S02]  /*1b340*/  MOV R2, 0x1b360 ;  /* 0x0001b36000027802 */ /* 0x000fe40000000f00 */
[----:B------:R-:W-:Y:S05]  /*1b350*/  CALL.REL.NOINC `($__internal_0_$__cuda_sm10x_tcgen05_guardrail_trap_col_being_dealloced_not_returned_by_alloc) ;  /* 0x0000001400347944 */ /* 0x000fea0003c00000 */
[----:B------:R-:W-:Y:S05]  /*1b360*/  BRA `(.L_x_368) ;  /* 0x0000000000087947 */ /* 0x000fea0003800000 */
.L_x_366:
[----:B------:R-:W-:Y:S02]  /*1b370*/  MOV R2, 0x1b390 ;  /* 0x0001b39000027802 */ /* 0x000fe40000000f00 */
[----:B------:R-:W-:Y:S05]  /*1b380*/  CALL.REL.NOINC `($__internal_2_$__cuda_sm10x_tcgen05_guardrail_trap_unallocated_columns_being_dealloced) ;  /* 0x0000001400407944 */ /* 0x000fea0003c00000 */
.L_x_368:
[----:B------:R-:W-:Y:S01]  /*1b390*/  NOP ;  /* 0x0000000000007918 */ /* 0x000fe20000000000 */
[----:B----4-:R-:W-:Y:S05]  /*1b3a0*/  EXIT ;  /* 0x000000000000794d */ /* 0x010fea0003800000 */
.L_x_35:
[----:B-1----:R-:W-:-:S07]  /*1b3b0*/  MOV R3, UR4 ;  /* 0x0000000400037c02 */ /* 0x002fce0008000f00 */
.L_x_369:
[----:B-1----:R1:W2:Y:S02]  /*1b3c0*/  SYNCS.PHASECHK.TRANS64.TRYWAIT P0, [R3+URZ+0x14000], R6 ;  /* 0x01400006030075a7 */ /* 0x0022a400080011ff */
[----:B--2---:R-:W-:Y:S05]  /*1b3d0*/  @!P0 NANOSLEEP.SYNCS 0x989680 ;  /* 0x009896800000895d */ /* 0x004fea0003900000 */
[----:B------:R-:W2:Y:S02]  /*1b3e0*/  @!P0 SYNCS.PHASECHK.TRANS64 P0, [R3+URZ+0x14000], R6 ;  /* 0x01400006030085a7 */ /* 0x000ea400080010ff */
[----:B--2---:R-:W-:Y:S05]  /*1b3f0*/  @!P0 BRA `(.L_x_369) ;  /* 0xfffffffc00f08947 */ /* 0x004fea000383ffff */
[----:B------:R-:W-:Y:S05]  /*1b400*/  BRA `(.L_x_370) ;  /* 0xfffffe6400f07947 */ /* 0x000fea000383ffff */
.L_x_37:
[----:B-1----:R-:W-:-:S07]  /*1b410*/  MOV R3, UR4 ;  /* 0x0000000400037c02 */ /* 0x002fce0008000f00 */
.L_x_371:
[----:B-1----:R1:W2:Y:S02]  /*1b420*/  SYNCS.PHASECHK.TRANS64.TRYWAIT P0, [R3+URZ+0x14020], R6 ;  /* 0x01402006030075a7 */ /* 0x0022a400080011ff */
[----:B--2---:R-:W-:Y:S05]  /*1b430*/  @!P0 NANOSLEEP.SYNCS 0x989680 ;  /* 0x009896800000895d */ /* 0x004fea0003900000 */
[----:B------:R-:W2:Y:S02]  /*1b440*/  @!P0 SYNCS.PHASECHK.TRANS64 P0, [R3+URZ+0x14020], R6 ;  /* 0x01402006030085a7 */ /* 0x000ea400080010ff */
[----:B--2---:R-:W-:Y:S05]  /*1b450*/  @!P0 BRA `(.L_x_371) ;  /* 0xfffffffc00f08947 */ /* 0x004fea000383ffff */
[----:B------:R-:W-:Y:S05]  /*1b460*/  BRA `(.L_x_372) ;  /* 0xfffffe6400ec7947 */ /* 0x000fea000383ffff */
.L_x_39:
[----:B------:R-:W-:-:S07]  /*1b470*/  MOV R4, UR4 ;  /* 0x0000000400047c02 */ /* 0x000fce0008000f00 */
.L_x_373:
[----:B-1----:R1:W2:Y:S02]  /*1b480*/  SYNCS.PHASECHK.TRANS64.TRYWAIT P0, [R4+URZ+0x14058], R5 ;  /* 0x01405805040075a7 */ /* 0x0022a400080011ff */
[----:B--2---:R-:W-:Y:S05]  /*1b490*/  @!P0 NANOSLEEP.SYNCS 0x989680 ;  /* 0x009896800000895d */ /* 0x004fea0003900000 */
[----:B------:R-:W2:Y:S02]  /*1b4a0*/  @!P0 SYNCS.PHASECHK.TRANS64 P0, [R4+URZ+0x14058], R5 ;  /* 0x01405805040085a7 */ /* 0x000ea400080010ff */
[----:B--2---:R-:W-:Y:S05]  /*1b4b0*/  @!P0 BRA `(.L_x_373) ;  /* 0xfffffffc00f08947 */ /* 0x004fea000383ffff */
[----:B------:R-:W-:Y:S05]  /*1b4c0*/  BRA `(.L_x_374) ;  /* 0xfffffe6400fc7947 */ /* 0x000fea000383ffff */
.L_x_43:
[----:B------:R-:W-:-:S07]  /*1b4d0*/  MOV R3, UR4 ;  /* 0x0000000400037c02 */ /* 0x000fce0008000f00 */
.L_x_375:
[----:B--2---:R2:W3:Y:S02]  /*1b4e0*/  SYNCS.PHASECHK.TRANS64.TRYWAIT P0, [R3+URZ+0x14008], R6 ;  /* 0x01400806030075a7 */ /* 0x0044e400080011ff */
[----:B---3--:R-:W-:Y:S05]  /*1b4f0*/  @!P0 NANOSLEEP.SYNCS 0x989680 ;  /* 0x009896800000895d */ /* 0x008fea0003900000 */
[----:B------:R-:W3:Y:S02]  /*1b500*/  @!P0 SYNCS.PHASECHK.TRANS64 P0, [R3+URZ+0x14008], R6 ;  /* 0x01400806030085a7 */ /* 0x000ee400080010ff */
[----:B---3--:R-:W-:Y:S05]  /*1b510*/  @!P0 BRA `(.L_x_375) ;  /* 0xfffffffc00f08947 */ /* 0x008fea000383ffff */
[----:B------:R-:W-:Y:S05]  /*1b520*/  BRA `(.L_x_376) ;  /* 0xfffffe68008c7947 */ /* 0x000fea000383ffff */
.L_x_45:
[----:B-1----:R-:W-:-:S07]  /*1b530*/  MOV R4, UR4 ;  /* 0x0000000400047c02 */ /* 0x002fce0008000f00 */
.L_x_377:
[----:B-1----:R1:W2:Y:S02]  /*1b540*/  SYNCS.PHASECHK.TRANS64.TRYWAIT P0, [R4+URZ+0x14068], R5 ;  /* 0x01406805040075a7 */ /* 0x0022a400080011ff */
[----:B--2---:R-:W-:Y:S05]  /*1b550*/  @!P0 NANOSLEEP.SYNCS 0x989680 ;  /* 0x009896800000895d */ /* 0x004fea0003900000 */
[----:B------:R-:W2:Y:S02]  /*1b560*/  @!P0 SYNCS.PHASECHK.TRANS64 P0, [R4+URZ+0x14068], R5 ;  /* 0x01406805040085a7 */ /* 0x000ea400080010ff */
[----:B--2---:R-:W-:Y:S05]  /*1b570*/  @!P0 BRA `(.L_x_377) ;  /* 0xfffffffc00f08947 */ /* 0x004fea000383ffff */
[----:B------:R-:W-:Y:S05]  /*1b580*/  BRA `(.L_x_378) ;  /* 0xfffffe6800947947 */ /* 0x000fea000383ffff */
.L_x_49:
[----:B------:R-:W-:-:S07]  /*1b590*/  MOV R3, UR4 ;  /* 0x0000000400037c02 */ /* 0x000fce0008000f00 */
.L_x_379:
[----:B---3--:R3:W4:Y:S02]  /*1b5a0*/  SYNCS.PHASECHK.TRANS64.TRYWAIT P0, [R3+URZ+0x14028], R6 ;  /* 0x01402806030075a7 */ /* 0x00872400080011ff */
[----:B----4-:R-:W-:Y:S05]  /*1b5b0*/  @!P0 NANOSLEEP.SYNCS 0x989680 ;  /* 0x009896800000895d */ /* 0x010fea0003900000 */
[----:B------:R-:W4:Y:S02]  /*1b5c0*/  @!P0 SYNCS.PHASECHK.TRANS64 P0, [R3+URZ+0x14028], R6 ;  /* 0x01402806030085a7 */ /* 0x000f2400080010ff */
[----:B----4-:R-:W-:Y:S05]  /*1b5d0*/  @!P0 BRA `(.L_x_379) ;  /* 0xfffffffc00f08947 */ /* 0x010fea000383ffff */
[----:B------:R-:W-:Y:S05]  /*1b5e0*/  BRA `(.L_x_380) ;  /* 0xfffffe6c00287947 */ /* 0x000fea000383ffff */
.L_x_51:
[----:B------:R-:W-:-:S07]  /*1b5f0*/  MOV R0, UR4 ;  /* 0x0000000400007c02 */ /* 0x000fce0008000f00 */
.L_x_381:
[----:B----4-:R4:W1:Y:S02]  /*1b600*/  SYNCS.PHASECHK.TRANS64.TRYWAIT P0, [R0+URZ+0x140a0], R5 ;  /* 0x0140a005000075a7 */ /* 0x01086400080011ff */
[----:B-1----:R-:W-:Y:S05]  /*1b610*/  @!P0 NANOSLEEP.SYNCS 0x989680 ;  /* 0x009896800000895d */ /* 0x002fea0003900000 */
[----:B------:R-:W1:Y:S02]  /*1b620*/  @!P0 SYNCS.PHASECHK.TRANS64 P0, [R0+URZ+0x140a0], R5 ;  /* 0x0140a005000085a7 */ /* 0x000e6400080010ff */
[----:B-1----:R-:W-:Y:S05]  /*1b630*/  @!P0 BRA `(.L_x_381) ;  /* 0xfffffffc00f08947 */ /* 0x002fea000383ffff */
[----:B------:R-:W-:Y:S05]  /*1b640*/  BRA `(.L_x_382) ;  /* 0xfffffe6c00207947 */ /* 0x000fea000383ffff */
.L_x_53:
[----:B---3--:R-:W-:-:S07]  /*1b650*/  MOV R3, UR4 ;  /* 0x0000000400037c02 */ /* 0x008fce0008000f00 */
.L_x_383:
[----:B---3--:R3:W4:Y:S02]  /*1b660*/  SYNCS.PHASECHK.TRANS64.TRYWAIT P0, [R3+URZ+0x14058], R6 ;  /* 0x01405806030075a7 */ /* 0x00872400080011ff */
[----:B----4-:R-:W-:Y:S05]  /*1b670*/  @!P0 NANOSLEEP.SYNCS 0x989680 ;  /* 0x009896800000895d */ /* 0x010fea0003900000 */
[----:B------:R-:W4:Y:S02]  /*1b680*/  @!P0 SYNCS.PHASECHK.TRANS64 P0, [R3+URZ+0x14058], R6 ;  /* 0x01405806030085a7 */ /* 0x000f2400080010ff */
[----:B----4-:R-:W-:Y:S05]  /*1b690*/  @!P0 BRA `(.L_x_383) ;  /* 0xfffffffc00f08947 */ /* 0x010fea000383ffff */
[----:B------:R-:W-:Y:S05]  /*1b6a0*/  BRA `(.L_x_384) ;  /* 0xfffffe6c00207947 */ /* 0x000fea000383ffff */
.L_x_57:
[----:B------:R-:W-:Y:S07]  /*1b6b0*/  MOV R3, UR12 ;  /* 0x0000000c00037c02 */ /* 0x000fee0008000f00 */
.L_x_385:
[----:B-1----:R1:W2:Y:S02]  /*1b6c0*/  SYNCS.PHASECHK.TRANS64.TRYWAIT P0, [R3+URZ+0x14020], R4 ;  /* 0x01402004030075a7 */ /* 0x0022a400080011ff */
[----:B--2---:R-:W-:Y:S05]  /*1b6d0*/  @!P0 NANOSLEEP.SYNCS 0x989680 ;  /* 0x009896800000895d */ /* 0x004fea0003900000 */
[----:B------:R-:W2:Y:S02]  /*1b6e0*/  @!P0 SYNCS.PHASECHK.TRANS64 P0, [R3+URZ+0x14020], R4 ;  /* 0x01402004030085a7 */ /* 0x000ea400080010ff */
[----:B--2---:R-:W-:Y:S05]  /*1b6f0*/  @!P0 BRA `(.L_x_385) ;  /* 0xfffffffc00f08947 */ /* 0x004fea000383ffff */
[----:B------:R-:W-:Y:S05]  /*1b700*/  BRA `(.L_x_386) ;  /* 0xfffffe7000747947 */ /* 0x000fea000383ffff */
.L_x_60:
[----:B------:R-:W-:Y:S07]  /*1b710*/  MOV R0, UR4 ;  /* 0x0000000400007c02 */ /* 0x000fee0008000f00 */
.L_x_387:
[----:B-1----:R1:W4:Y:S02]  /*1b720*/  SYNCS.PHASECHK.TRANS64.TRYWAIT P0, [R0+URZ+0x140a8], R3 ;  /* 0x0140a803000075a7 */ /* 0x00232400080011ff */
[----:B----4-:R-:W-:Y:S05]  /*1b730*/  @!P0 NANOSLEEP.SYNCS 0x989680 ;  /* 0x009896800000895d */ /* 0x010fea0003900000 */
[----:B------:R-:W4:Y:S02]  /*1b740*/  @!P0 SYNCS.PHASECHK.TRANS64 P0, [R0+URZ+0x140a8], R3 ;  /* 0x0140a803000085a7 */ /* 0x000f2400080010ff */
[----:B----4-:R-:W-:Y:S05]  /*1b750*/  @!P0 BRA `(.L_x_387) ;  /* 0xfffffffc00f08947 */ /* 0x010fea000383ffff */
[----:B------:R-:W-:Y:S05]  /*1b760*/  BRA `(.L_x_388) ;  /* 0xfffffe7400207947 */ /* 0x000fea000383ffff */
.L_x_62:
[----:B------:R-:W-:Y:S07]  /*1b770*/  MOV R0, UR4 ;  /* 0x0000000400007c02 */ /* 0x000fee0008000f00 */
.L_x_389:
[----:B-1----:R1:W4:Y:S02]  /*1b780*/  SYNCS.PHASECHK.TRANS64.TRYWAIT P0, [R0+URZ+0x14068], R9 ;  /* 0x01406809000075a7 */ /* 0x00232400080011ff */
[----:B----4-:R-:W-:Y:S05]  /*1b790*/  @!P0 NANOSLEEP.SYNCS 0x989680 ;  /* 0x009896800000895d */ /* 0x010fea0003900000 */
[----:B------:R-:W4:Y:S02]  /*1b7a0*/  @!P0 SYNCS.PHASECHK.TRANS64 P0, [R0+URZ+0x14068], R9 ;  /* 0x01406809000085a7 */ /* 0x000f2400080010ff */
[----:B----4-:R-:W-:Y:S05]  /*1b7b0*/  @!P0 BRA `(.L_x_389) ;  /* 0xfffffffc00f08947 */ /* 0x010fea000383ffff */
[----:B------:R-:W-:Y:S05]  /*1b7c0*/  BRA `(.L_x_390) ;  /* 0xfffffe7400247947 */ /* 0x000fea000383ffff */
.L_x_68:
[----:B------:R-:W-:Y:S07]  /*1b7d0*/  MOV R0, UR7 ;  /* 0x0000000700007c02 */ /* 0x000fee0008000f00 */
.L_x_391:
[----:B-1----:R1:W2:Y:S02]  /*1b7e0*/  SYNCS.PHASECHK.TRANS64.TRYWAIT P0, [R0+URZ+0x14020], R3 ;  /* 0x01402003000075a7 */ /* 0x0022a400080011ff */
[----:B--2---:R-:W-:Y:S05]  /*1b7f0*/  @!P0 NANOSLEEP.SYNCS 0x989680 ;  /* 0x009896800000895d */ /* 0x004fea0003900000 */
[----:B------:R-:W2:Y:S02]  /*1b800*/  @!P0 SYNCS.PHASECHK.TRANS64 P0, [R0+URZ+0x14020], R3 ;  /* 0x01402003000085a7 */ /* 0x000ea400080010ff */
[----:B--2---:R-:W-:Y:S05]  /*1b810*/  @!P0 BRA `(.L_x_391) ;  /* 0xfffffffc00f08947 */ /* 0x004fea000383ffff */
[----:B------:R-:W-:Y:S05]  /*1b820*/  BRA `(.L_x_392) ;  /* 0xfffffe7c00087947 */ /* 0x000fea000383ffff */
.L_x_70:
[----:B------:R-:W-:Y:S07]  /*1b830*/  MOV R0, UR4 ;  /* 0x0000000400007c02 */ /* 0x000fee0008000f00 */
.L_x_393:
[----:B-1----:R1:W2:Y:S02]  /*1b840*/  SYNCS.PHASECHK.TRANS64.TRYWAIT P0, [R0+URZ+0x140a0], R3 ;  /* 0x0140a003000075a7 */ /* 0x0022a400080011ff */
[----:B--2---:R-:W-:Y:S05]  /*1b850*/  @!P0 NANOSLEEP.SYNCS 0x989680 ;  /* 0x009896800000895d */ /* 0x004fea0003900000 */
[----:B------:R-:W2:Y:S02]  /*1b860*/  @!P0 SYNCS.PHASECHK.TRANS64 P0, [R0+URZ+0x140a0], R3 ;  /* 0x0140a003000085a7 */ /* 0x000ea400080010ff */
[----:B--2---:R-:W-:Y:S05]  /*1b870*/  @!P0 BRA `(.L_x_393) ;  /* 0xfffffffc00f08947 */ /* 0x004fea000383ffff */
[----:B------:R-:W-:Y:S05]  /*1b880*/  BRA `(.L_x_394) ;  /* 0xfffffe7c00047947 */ /* 0x000fea000383ffff */
.L_x_72:
[----:B------:R-:W-:Y:S07]  /*1b890*/  MOV R3, UR4 ;  /* 0x0000000400037c02 */ /* 0x000fee0008000f00 */
.L_x_395:
[----:B-1----:R1:W2:Y:S02]  /*1b8a0*/  SYNCS.PHASECHK.TRANS64.TRYWAIT P0, [R3+URZ+0x14058], R4 ;  /* 0x01405804030075a7 */ /* 0x0022a400080011ff */
[----:B--2---:R-:W-:Y:S05]  /*1b8b0*/  @!P0 NANOSLEEP.SYNCS 0x989680 ;  /* 0x009896800000895d */ /* 0x004fea0003900000 */
[----:B------:R-:W2:Y:S02]  /*1b8c0*/  @!P0 SYNCS.PHASECHK.TRANS64 P0, [R3+URZ+0x14058], R4 ;  /* 0x01405804030085a7 */ /* 0x000ea400080010ff */
[----:B--2---:R-:W-:Y:S05]  /*1b8d0*/  @!P0 BRA `(.L_x_395) ;  /* 0xfffffffc00f08947 */ /* 0x004fea000383ffff */
[----:B------:R-:W-:Y:S05]  /*1b8e0*/  BRA `(.L_x_396) ;  /* 0xfffffe7c00087947 */ /* 0x000fea000383ffff */
.L_x_80:
[----:B------:R-:W-:-:S07]  /*1b8f0*/  MOV R0, UR4 ;  /* 0x0000000400007c02 */ /* 0x000fce0008000f00 */
.L_x_397:
[----:B--2---:R2:W3:Y:S02]  /*1b900*/  SYNCS.PHASECHK.TRANS64.TRYWAIT P0, [R0+URZ+0x140a8], R3 ;  /* 0x0140a803000075a7 */ /* 0x0044e400080011ff */
[----:B---3--:R-:W-:Y:S05]  /*1b910*/  @!P0 NANOSLEEP.SYNCS 0x989680 ;  /* 0x009896800000895d */ /* 0x008fea0003900000 */
[----:B------:R-:W3:Y:S02]  /*1b920*/  @!P0 SYNCS.PHASECHK.TRANS64 P0, [R0+URZ+0x140a8], R3 ;  /* 0x0140a803000085a7 */ /* 0x000ee400080010ff */
[----:B---3--:R-:W-:Y:S05]  /*1b930*/  @!P0 BRA `(.L_x_397) ;  /* 0xfffffffc00f08947 */ /* 0x008fea000383ffff */
[----:B------:R-:W-:Y:S05]  /*1b940*/  BRA `(.L_x_398) ;  /* 0xfffffe80007c7947 */ /* 0x000fea000383ffff */
.L_x_82:
[----:B------:R-:W-:-:S07]  /*1b950*/  MOV R0, UR4 ;  /* 0x0000000400007c02 */ /* 0x000fce0008000f00 */
.L_x_399:
[----:B--2---:R2:W3:Y:S02]  /*1b960*/  SYNCS.PHASECHK.TRANS64.TRYWAIT P0, [R0+URZ+0x14068], R7 ;  /* 0x01406807000075a7 */ /* 0x0044e400080011ff */
[----:B---3--:R-:W-:Y:S05]  /*1b970*/  @!P0 NANOSLEEP.SYNCS 0x989680 ;  /* 0x009896800000895d */ /* 0x008fea0003900000 */
[----:B------:R-:W3:Y:S02]  /*1b980*/  @!P0 SYNCS.PHASECHK.TRANS64 P0, [R0+URZ+0x14068], R7 ;  /* 0x01406807000085a7 */ /* 0x000ee400080010ff */
[----:B---3--:R-:W-:Y:S05]  /*1b990*/  @!P0 BRA `(.L_x_399) ;  /* 0xfffffffc00f08947 */ /* 0x008fea000383ffff */
[----:B------:R-:W-:Y:S05]  /*1b9a0*/  BRA `(.L_x_400) ;  /* 0xfffffe8000807947 */ /* 0x000fea000383ffff */
.L_x_89:
[----:B-1----:R1:W2:Y:S02]  /*1b9b0*/  SYNCS.PHASECHK.TRANS64.TRYWAIT P0, [R16+URZ+0x140c0], R3 ;  /* 0x0140c003100075a7 */ /* 0x0022a400080011ff */
[----:B--2---:R-:W-:Y:S05]  /*1b9c0*/  @!P0 NANOSLEEP.SYNCS 0x989680 ;  /* 0x009896800000895d */ /* 0x004fea0003900000 */
[----:B------:R-:W2:Y:S02]  /*1b9d0*/  @!P0 SYNCS.PHASECHK.TRANS64 P0, [R16+URZ+0x140c0], R3 ;  /* 0x0140c003100085a7 */ /* 0x000ea400080010ff */
[----:B--2---:R-:W-:Y:S05]  /*1b9e0*/  @!P0 BRA `(.L_x_89) ;  /* 0xfffffffc00f08947 */ /* 0x004fea000383ffff */
[----:B------:R-:W-:Y:S05]  /*1b9f0*/  BRA `(.L_x_401) ;  /* 0xfffffe8800247947 */ /* 0x000fea000383ffff */
.L_x_155:
[----:B-1----:R1:W2:Y:S02]  /*1ba00*/  SYNCS.PHASECHK.TRANS64.TRYWAIT P0, [R16+URZ+0x140c8], R3 ;  /* 0x0140c803100075a7 */ /* 0x0022a400080011ff */
[----:B--2---:R-:W-:Y:S05]  /*1ba10*/  @!P0 NANOSLEEP.SYNCS 0x989680 ;  /* 0x009896800000895d */ /* 0x004fea0003900000 */
[----:B------:R-:W2:Y:S02]  /*1ba20*/  @!P0 SYNCS.PHASECHK.TRANS64 P0, [R16+URZ+0x140c8], R3 ;  /* 0x0140c803100085a7 */ /* 0x000ea400080010ff */
[----:B--2---:R-:W-:Y:S05]  /*1ba30*/  @!P0 BRA `(.L_x_155) ;  /* 0xfffffffc00f08947 */ /* 0x004fea000383ffff */
[----:B------:R-:W-:Y:S05]  /*1ba40*/  BRA `(.L_x_402) ;  /* 0xfffffec4006c7947 */ /* 0x000fea000383ffff */
.L_x_160:
[----:B-1----:R-:W-:-:S04]  /*1ba50*/  MOV R0, UR39 ;  /* 0x0000002700007c02 */ /* 0x002fc80008000f00 */
[----:B------:R1:W2:Y:S03]  /*1ba60*/  SYNCS.PHASECHK.TRANS64.TRYWAIT P0, [R0+URZ+0x14070], R3 ;  /* 0x01407003000075a7 */ /* 0x0002a600080011ff */
[----:B--2---:R-:W-:Y:S05]  /*1ba70*/  @!P0 NANOSLEEP.SYNCS 0x989680 ;  /* 0x009896800000895d */ /* 0x004fea0003900000 */
[----:B------:R-:W2:Y:S02]  /*1ba80*/  @!P0 SYNCS.PHASECHK.TRANS64 P0, [R0+URZ+0x14070], R3 ;  /* 0x01407003000085a7 */ /* 0x000ea400080010ff */
[----:B--2---:R-:W-:Y:S05]  /*1ba90*/  @!P0 BRA `(.L_x_160) ;  /* 0xfffffffc00ec8947 */ /* 0x004fea000383ffff */
[----:B------:R-:W-:Y:S05]  /*1baa0*/  BRA `(.L_x_403) ;  /* 0xfffffec800707947 */ /* 0x000fea000383ffff */
.L_x_163:
[----:B-1----:R-:W-:-:S04]  /*1bab0*/  MOV R0, UR39 ;  /* 0x0000002700007c02 */ /* 0x002fc80008000f00 */
[----:B------:R1:W2:Y:S03]  /*1bac0*/  SYNCS.PHASECHK.TRANS64.TRYWAIT P0, [R0+URZ+0x14080], R3 ;  /* 0x01408003000075a7 */ /* 0x0002a600080011ff */
[----:B--2---:R-:W-:Y:S05]  /*1bad0*/  @!P0 NANOSLEEP.SYNCS 0x989680 ;  /* 0x009896800000895d */ /* 0x004fea0003900000 */
[----:B------:R-:W2:Y:S02]  /*1bae0*/  @!P0 SYNCS.PHASECHK.TRANS64 P0, [R0+URZ+0x14080], R3 ;  /* 0x01408003000085a7 */ /* 0x000ea400080010ff */
[----:B--2---:R-:W-:Y:S05]  /*1baf0*/  @!P0 BRA `(.L_x_163) ;  /* 0xfffffffc00ec8947 */ /* 0x004fea000383ffff */
[----:B------:R-:W-:Y:S05]  /*1bb00*/  BRA `(.L_x_404) ;  /* 0xfffffec800887947 */ /* 0x000fea000383ffff */
.L_x_166:
[----:B-1----:R-:W-:-:S04]  /*1bb10*/  MOV R0, UR39 ;  /* 0x0000002700007c02 */ /* 0x002fc80008000f00 */
[----:B------:R1:W2:Y:S03]  /*1bb20*/  SYNCS.PHASECHK.TRANS64.TRYWAIT P0, [R0+URZ+0x14070], R3 ;  /* 0x01407003000075a7 */ /* 0x0002a600080011ff */
[----:B--2---:R-:W-:Y:S05]  /*1bb30*/  @!P0 NANOSLEEP.SYNCS 0x989680 ;  /* 0x009896800000895d */ /* 0x004fea0003900000 */
[----:B------:R-:W2:Y:S02]  /*1bb40*/  @!P0 SYNCS.PHASECHK.TRANS64 P0, [R0+URZ+0x14070], R3 ;  /* 0x01407003000085a7 */ /* 0x000ea400080010ff */
[----:B--2---:R-:W-:Y:S05]  /*1bb50*/  @!P0 BRA `(.L_x_166) ;  /* 0xfffffffc00ec8947 */ /* 0x004fea000383ffff */
[----:B------:R-:W-:Y:S05]  /*1bb60*/  BRA `(.L_x_405) ;  /* 0xfffffecc00007947 */ /* 0x000fea000383ffff */
.L_x_168:
[----:B-1----:R-:W-:-:S04]  /*1bb70*/  MOV R0, UR39 ;  /* 0x0000002700007c02 */ /* 0x002fc80008000f00 */
[----:B------:R1:W2:Y:S03]  /*1bb80*/  SYNCS.PHASECHK.TRANS64.TRYWAIT P0, [R0+URZ+0x14090], R3 ;  /* 0x01409003000075a7 */ /* 0x0002a600080011ff */
[----:B--2---:R-:W-:Y:S05]  /*1bb90*/  @!P0 NANOSLEEP.SYNCS 0x989680 ;  /* 0x009896800000895d */ /* 0x004fea0003900000 */
[----:B------:R-:W2:Y:S02]  /*1bba0*/  @!P0 SYNCS.PHASECHK.TRANS64 P0, [R0+URZ+0x14090], R3 ;  /* 0x01409003000085a7 */ /* 0x000ea400080010ff */
[----:B--2---:R-:W-:Y:S05]  /*1bbb0*/  @!P0 BRA `(.L_x_168) ;  /* 0xfffffffc00ec8947 */ /* 0x004fea000383ffff */
[----:B------:R-:W-:Y:S05]  /*1bbc0*/  BRA `(.L_x_406) ;  /* 0xfffffecc00407947 */ /* 0x000fea000383ffff */
.L_x_181:
[----:B-1----:R-:W-:-:S04]  /*1bbd0*/  MOV R0, UR39 ;  /* 0x0000002700007c02 */ /* 0x002fc80008000f00 */
[----:B------:R1:W4:Y:S03]  /*1bbe0*/  SYNCS.PHASECHK.TRANS64.TRYWAIT P1, [R0+URZ+0x14080], R3 ;  /* 0x01408003000075a7 */ /* 0x00032600080211ff */
[----:B----4-:R-:W-:Y:S05]  /*1bbf0*/  @!P1 NANOSLEEP.SYNCS 0x989680 ;  /* 0x009896800000995d */ /* 0x010fea0003900000 */
[----:B------:R-:W4:Y:S02]  /*1bc00*/  @!P1 SYNCS.PHASECHK.TRANS64 P1, [R0+URZ+0x14080], R3 ;  /* 0x01408003000095a7 */ /* 0x000f2400080210ff */
[----:B----4-:R-:W-:Y:S05]  /*1bc10*/  @!P1 BRA `(.L_x_181) ;  /* 0xfffffffc00ec9947 */ /* 0x010fea000383ffff */
[----:B------:R-:W-:Y:S05]  /*1bc20*/  BRA `(.L_x_407) ;  /* 0xfffffed800bc7947 */ /* 0x000fea000383ffff */
.L_x_184:
[----:B-1----:R-:W-:-:S04]  /*1bc30*/  MOV R0, UR39 ;  /* 0x0000002700007c02 */ /* 0x002fc80008000f00 */
[----:B------:R1:W4:Y:S03]  /*1bc40*/  SYNCS.PHASECHK.TRANS64.TRYWAIT P0, [R0+URZ+0x14098], R3 ;  /* 0x01409803000075a7 */ /* 0x00032600080011ff */
[----:B----4-:R-:W-:Y:S05]  /*1bc50*/  @!P0 NANOSLEEP.SYNCS 0x989680 ;  /* 0x009896800000895d */ /* 0x010fea0003900000 */
[----:B------:R-:W4:Y:S02]  /*1bc60*/  @!P0 SYNCS.PHASECHK.TRANS64 P0, [R0+URZ+0x14098], R3 ;  /* 0x01409803000085a7 */ /* 0x000f2400080010ff */
[----:B----4-:R-:W-:Y:S05]  /*1bc70*/  @!P0 BRA `(.L_x_184) ;  /* 0xfffffffc00ec8947 */ /* 0x010fea000383ffff */
[----:B------:R-:W-:Y:S05]  /*1bc80*/  BRA `(.L_x_408) ;  /* 0xfffffedc00447947 */ /* 0x000fea000383ffff */
.L_x_199:
[----:B---3--:R3:W4:Y:S02]  /*1bc90*/  SYNCS.PHASECHK.TRANS64.TRYWAIT P0, [R24+URZ+0x14070], R3 ;  /* 0x01407003180075a7 */ /* 0x00872400080011ff */
[----:B----4-:R-:W-:Y:S05]  /*1bca0*/  @!P0 NANOSLEEP.SYNCS 0x989680 ;  /* 0x009896800000895d */ /* 0x010fea0003900000 */
[----:B------:R-:W4:Y:S02]  /*1bcb0*/  @!P0 SYNCS.PHASECHK.TRANS64 P0, [R24+URZ+0x14070], R3 ;  /* 0x01407003180085a7 */ /* 0x000f2400080010ff */
[----:B----4-:R-:W-:Y:S05]  /*1bcc0*/  @!P0 BRA `(.L_x_199) ;  /* 0xfffffffc00f08947 */ /* 0x010fea000383ffff */
[----:B------:R-:W-:Y:S05]  /*1bcd0*/  BRA `(.L_x_409) ;  /* 0xfffffee800e87947 */ /* 0x000fea000383ffff */
.L_x_202:
[----:B-1----:R1:W3:Y:S02]  /*1bce0*/  SYNCS.PHASECHK.TRANS64.TRYWAIT P0, [R24+URZ+0x14090], R3 ;  /* 0x01409003180075a7 */ /* 0x0022e400080011ff */
[----:B---3--:R-:W-:Y:S05]  /*1bcf0*/  @!P0 NANOSLEEP.SYNCS 0x989680 ;  /* 0x009896800000895d */ /* 0x008fea0003900000 */
[----:B------:R-:W3:Y:S02]  /*1bd00*/  @!P0 SYNCS.PHASECHK.TRANS64 P0, [R24+URZ+0x14090], R3 ;  /* 0x01409003180085a7 */ /* 0x000ee400080010ff */
[----:B---3--:R-:W-:Y:S05]  /*1bd10*/  @!P0 BRA `(.L_x_202) ;  /* 0xfffffffc00f08947 */ /* 0x008fea000383ffff */
[----:B------:R-:W-:Y:S05]  /*1bd20*/  BRA `(.L_x_410) ;  /* 0xfffffeec00087947 */ /* 0x000fea000383ffff */
.L_x_204:
[----:B-1----:R1:W3:Y:S02]  /*1bd30*/  SYNCS.PHASECHK.TRANS64.TRYWAIT P0, [R24+URZ+0x140c0], R5 ;  /* 0x0140c005180075a7 */ /* 0x0022e400080011ff */
[----:B---3--:R-:W-:Y:S05]  /*1bd40*/  @!P0 NANOSLEEP.SYNCS 0x989680 ;  /* 0x009896800000895d */ /* 0x008fea0003900000 */
[----:B------:R-:W3:Y:S02]  /*1bd50*/  @!P0 SYNCS.PHASECHK.TRANS64 P0, [R24+URZ+0x140c0], R5 ;  /* 0x0140c005180085a7 */ /* 0x000ee400080010ff */
[----:B---3--:R-:W-:Y:S05]  /*1bd60*/  @!P0 BRA `(.L_x_204) ;  /* 0xfffffffc00f08947 */ /* 0x008fea000383ffff */
[----:B------:R-:W-:Y:S05]  /*1bd70*/  BRA `(.L_x_411) ;  /* 0xfffffeec00147947 */ /* 0x000fea000383ffff */
.L_x_216:
[----:B------:R1:W1:Y:S02]  /*1bd80*/  SYNCS.PHASECHK.TRANS64.TRYWAIT P1, [R24+URZ+0x14080], R3 ;  /* 0x01408003180075a7 */ /* 0x00026400080211ff */
[----:B-1----:R-:W-:Y:S05]  /*1bd90*/  @!P1 NANOSLEEP.SYNCS 0x989680 ;  /* 0x009896800000995d */ /* 0x002fea0003900000 */
[----:B------:R-:W1:Y:S02]  /*1bda0*/  @!P1 SYNCS.PHASECHK.TRANS64 P1, [R24+URZ+0x14080], R3 ;  /* 0x01408003180095a7 */ /* 0x000e6400080210ff */
[----:B-1----:R-:W-:Y:S05]  /*1bdb0*/  @!P1 BRA `(.L_x_216) ;  /* 0xfffffffc00f09947 */ /* 0x002fea000383ffff */
[----:B------:R-:W-:Y:S05]  /*1bdc0*/  BRA `(.L_x_412) ;  /* 0xfffffefc00ec7947 */ /* 0x000fea000383ffff */
.L_x_220:
[----:B------:R1:W1:Y:S02]  /*1bdd0*/  SYNCS.PHASECHK.TRANS64.TRYWAIT P0, [R24+URZ+0x14098], R3 ;  /* 0x01409803180075a7 */ /* 0x00026400080011ff */
[----:B-1----:R-:W-:Y:S05]  /*1bde0*/  @!P0 NANOSLEEP.SYNCS 0x989680 ;  /* 0x009896800000895d */ /* 0x002fea0003900000 */
[----:B------:R-:W1:Y:S02]  /*1bdf0*/  @!P0 SYNCS.PHASECHK.TRANS64 P0, [R24+URZ+0x14098], R3 ;  /* 0x01409803180085a7 */ /* 0x000e6400080010ff */
[----:B-1----:R-:W-:Y:S05]  /*1be00*/  @!P0 BRA `(.L_x_220) ;  /* 0xfffffffc00f08947 */ /* 0x002fea000383ffff */
[----:B------:R-:W-:Y:S05]  /*1be10*/  BRA `(.L_x_413) ;  /* 0xffffff0000587947 */ /* 0x000fea000383ffff */
.L_x_222:
[----:B-1----:R1:W3:Y:S02]  /*1be20*/  SYNCS.PHASECHK.TRANS64.TRYWAIT P0, [R24+URZ+0x140c8], R3 ;  /* 0x0140c803180075a7 */ /* 0x0022e400080011ff */
[----:B---3--:R-:W-:Y:S05]  /*1be30*/  @!P0 NANOSLEEP.SYNCS 0x989680 ;  /* 0x009896800000895d */ /* 0x008fea0003900000 */
[----:B------:R-:W3:Y:S02]  /*1be40*/  @!P0 SYNCS.PHASECHK.TRANS64 P0, [R24+URZ+0x140c8], R3 ;  /* 0x0140c803180085a7 */ /* 0x000ee400080010ff */
[----:B---3--:R-:W-:Y:S05]  /*1be50*/  @!P0 BRA `(.L_x_222) ;  /* 0xfffffffc00f08947 */ /* 0x008fea000383ffff */
[----:B------:R-:W-:Y:S05]  /*1be60*/  BRA `(.L_x_414) ;  /* 0xffffff0000647947 */ /* 0x000fea000383ffff */
.L_x_234:
[----:B------:R-:W-:-:S07]  /*1be70*/  MOV R0, UR5 ;  /* 0x0000000500007c02 */ /* 0x000fce0008000f00 */
.L_x_415:
[----:B-1----:R1:W2:Y:S02]  /*1be80*/  SYNCS.PHASECHK.TRANS64.TRYWAIT P0, [R0+URZ], R3 ;  /* 0x00000003000075a7 */ /* 0x0022a400080011ff */
[----:B--2---:R-:W-:Y:S05]  /*1be90*/  @!P0 NANOSLEEP.SYNCS 0x989680 ;  /* 0x009896800000895d */ /* 0x004fea0003900000 */
[----:B------:R-:W2:Y:S02]  /*1bea0*/  @!P0 SYNCS.PHASECHK.TRANS64 P0, [R0+URZ], R3 ;  /* 0x00000003000085a7 */ /* 0x000ea400080010ff */
[----:B--2---:R-:W-:Y:S05]  /*1beb0*/  @!P0 BRA `(.L_x_415) ;  /* 0xfffffffc00f08947 */ /* 0x004fea000383ffff */
[----:B------:R-:W-:Y:S05]  /*1bec0*/  BRA `(.L_x_416) ;  /* 0xffffff1400907947 */ /* 0x000fea000383ffff */
.L_x_237:
[----:B------:R-:W-:-:S07]  /*1bed0*/  MOV R0, UR5 ;  /* 0x0000000500007c02 */ /* 0x000fce0008000f00 */
.L_x_417:
[----:B-1----:R1:W3:Y:S02]  /*1bee0*/  SYNCS.PHASECHK.TRANS64.TRYWAIT P1, [R0+URZ], R3 ;  /* 0x00000003000075a7 */ /* 0x0022e400080211ff */
[----:B---3--:R-:W-:Y:S05]  /*1bef0*/  @!P1 NANOSLEEP.SYNCS 0x989680 ;  /* 0x009896800000995d */ /* 0x008fea0003900000 */
[----:B------:R-:W3:Y:S02]  /*1bf00*/  @!P1 SYNCS.PHASECHK.TRANS64 P1, [R0+URZ], R3 ;  /* 0x00000003000095a7 */ /* 0x000ee400080210ff */
[----:B---3--:R-:W-:Y:S05]  /*1bf10*/  @!P1 BRA `(.L_x_417) ;  /* 0xfffffffc00f09947 */ /* 0x008fea000383ffff */
[----:B------:R-:W-:Y:S05]  /*1bf20*/  BRA `(.L_x_418) ;  /* 0xffffff1800347947 */ /* 0x000fea000383ffff */
.L_x_244:
[----:B-1----:R-:W-:-:S04]  /*1bf30*/  MOV R4, UR44 ;  /* 0x0000002c00047c02 */ /* 0x002fc80008000f00 */
[----:B------:R1:W2:Y:S03]  /*1bf40*/  SYNCS.PHASECHK.TRANS64.TRYWAIT P5, [R4+URZ+0x140d0], R3 ;  /* 0x0140d003040075a7 */ /* 0x0002a600080a11ff */
[----:B--2---:R-:W-:Y:S05]  /*1bf50*/  @!P5 NANOSLEEP.SYNCS 0x989680 ;  /* 0x009896800000d95d */ /* 0x004fea0003900000 */
[----:B------:R-:W2:Y:S02]  /*1bf60*/  @!P5 SYNCS.PHASECHK.TRANS64 P5, [R4+URZ+0x140d0], R3 ;  /* 0x0140d0030400d5a7 */ /* 0x000ea400080a10ff */
[----:B--2---:R-:W-:Y:S05]  /*1bf70*/  @!P5 BRA `(.L_x_244) ;  /* 0xfffffffc00ecd947 */ /* 0x004fea000383ffff */
[----:B------:R-:W-:Y:S05]  /*1bf80*/  BRA `(.L_x_419) ;  /* 0xffffff2400707947 */ /* 0x000fea000383ffff */
.L_x_249:
[----:B------:R-:W-:-:S07]  /*1bf90*/  MOV R5, UR6 ;  /* 0x0000000600057c02 */ /* 0x000fce0008000f00 */
.L_x_420:
[----:B--2---:R2:W4:Y:S02]  /*1bfa0*/  SYNCS.PHASECHK.TRANS64.TRYWAIT P2, [R5+URZ], R0 ;  /* 0x00000000050075a7 */ /* 0x00452400080411ff */
[----:B----4-:R-:W-:Y:S05]  /*1bfb0*/  @!P2 NANOSLEEP.SYNCS 0x989680 ;  /* 0x009896800000a95d */ /* 0x010fea0003900000 */
[----:B------:R-:W4:Y:S02]  /*1bfc0*/  @!P2 SYNCS.PHASECHK.TRANS64 P2, [R5+URZ], R0 ;  /* 0x000000000500a5a7 */ /* 0x000f2400080410ff */
[----:B----4-:R-:W-:Y:S05]  /*1bfd0*/  @!P2 BRA `(.L_x_420) ;  /* 0xfffffffc00f0a947 */ /* 0x010fea000383ffff */
[----:B------:R-:W-:Y:S05]  /*1bfe0*/  BRA `(.L_x_421) ;  /* 0xffffff5400187947 */ /* 0x000fea000383ffff */
.L_x_254:
[----:B------:R-:W-:-:S07]  /*1bff0*/  MOV R3, UR6 ;  /* 0x0000000600037c02 */ /* 0x000fce0008000f00 */
.L_x_422:
[----:B-1----:R1:W2:Y:S02]  /*1c000*/  SYNCS.PHASECHK.TRANS64.TRYWAIT P1, [R3+URZ], R0 ;  /* 0x00000000030075a7 */ /* 0x0022a400080211ff */
[----:B--2---:R-:W-:Y:S05]  /*1c010*/  @!P1 NANOSLEEP.SYNCS 0x989680 ;  /* 0x009896800000995d */ /* 0x004fea0003900000 */
[----:B------:R-:W2:Y:S02]  /*1c020*/  @!P1 SYNCS.PHASECHK.TRANS64 P1, [R3+URZ], R0 ;  /* 0x00000000030095a7 */ /* 0x000ea400080210ff */
[----:B--2---:R-:W-:Y:S05]  /*1c030*/  @!P1 BRA `(.L_x_422) ;  /* 0xfffffffc00f09947 */ /* 0x004fea000383ffff */
[----:B------:R-:W-:Y:S05]  /*1c040*/  BRA `(.L_x_423) ;  /* 0xffffff58007c7947 */ /* 0x000fea000383ffff */
.L_x_259:
[----:B------:R-:W-:-:S07]  /*1c050*/  MOV R0, UR4 ;  /* 0x0000000400007c02 */ /* 0x000fce0008000f00 */
.L_x_424:
[----:B-1----:R1:W3:Y:S02]  /*1c060*/  SYNCS.PHASECHK.TRANS64.TRYWAIT P1, [R0+URZ], R3 ;  /* 0x00000003000075a7 */ /* 0x0022e400080211ff */
[----:B---3--:R-:W-:Y:S05]  /*1c070*/  @!P1 NANOSLEEP.SYNCS 0x989680 ;  /* 0x009896800000995d */ /* 0x008fea0003900000 */
[----:B------:R-:W3:Y:S02]  /*1c080*/  @!P1 SYNCS.PHASECHK.TRANS64 P1, [R0+URZ], R3 ;  /* 0x00000003000095a7 */ /* 0x000ee400080210ff */
[----:B---3--:R-:W-:Y:S05]  /*1c090*/  @!P1 BRA `(.L_x_424) ;  /* 0xfffffffc00f09947 */ /* 0x008fea000383ffff */
[----:B------:R-:W-:Y:S05]  /*1c0a0*/  BRA `(.L_x_425) ;  /* 0xffffff5c006c7947 */ /* 0x000fea000383ffff */
.L_x_266:
[----:B-1----:R-:W-:-:S04]  /*1c0b0*/  MOV R4, UR44 ;  /* 0x0000002c00047c02 */ /* 0x002fc80008000f00 */
[----:B------:R1:W4:Y:S03]  /*1c0c0*/  SYNCS.PHASECHK.TRANS64.TRYWAIT P5, [R4+URZ+0x140d0], R3 ;  /* 0x0140d003040075a7 */ /* 0x00032600080a11ff */
[----:B----4-:R-:W-:Y:S05]  /*1c0d0*/  @!P5 NANOSLEEP.SYNCS 0x989680 ;  /* 0x009896800000d95d */ /* 0x010fea0003900000 */
[----:B------:R-:W4:Y:S02]  /*1c0e0*/  @!P5 SYNCS.PHASECHK.TRANS64 P5, [R4+URZ+0x140d0], R3 ;  /* 0x0140d0030400d5a7 */ /* 0x000f2400080a10ff */
[----:B----4-:R-:W-:Y:S05]  /*1c0f0*/  @!P5 BRA `(.L_x_266) ;  /* 0xfffffffc00ecd947 */ /* 0x010fea000383ffff */
[----:B------:R-:W-:Y:S05]  /*1c100*/  BRA `(.L_x_426) ;  /* 0xffffff9000c07947 */ /* 0x000fea000383ffff */
.L_x_271:
[----:B------:R-:W-:-:S07]  /*1c110*/  MOV R3, UR5 ;  /* 0x0000000500037c02 */ /* 0x000fce0008000f00 */
.L_x_427:
[----:B--2---:R2:W3:Y:S02]  /*1c120*/  SYNCS.PHASECHK.TRANS64.TRYWAIT P2, [R3+URZ], R0 ;  /* 0x00000000030075a7 */ /* 0x0044e400080411ff */
[----:B---3--:R-:W-:Y:S05]  /*1c130*/  @!P2 NANOSLEEP.SYNCS 0x989680 ;  /* 0x009896800000a95d */ /* 0x008fea0003900000 */
[----:B------:R-:W3:Y:S02]  /*1c140*/  @!P2 SYNCS.PHASECHK.TRANS64 P2, [R3+URZ], R0 ;  /* 0x000000000300a5a7 */ /* 0x000ee400080410ff */
[----:B---3--:R-:W-:Y:S05]  /*1c150*/  @!P2 BRA `(.L_x_427) ;  /* 0xfffffffc00f0a947 */ /* 0x008fea000383ffff */
[----:B------:R-:W-:Y:S05]  /*1c160*/  BRA `(.L_x_428) ;  /* 0xffffffc000687947 */ /* 0x000fea000383ffff */
.L_x_276:
[----:B------:R-:W-:-:S07]  /*1c170*/  MOV R3, UR5 ;  /* 0x0000000500037c02 */ /* 0x000fce0008000f00 */
.L_x_429:
[----:B-1----:R1:W2:Y:S02]  /*1c180*/  SYNCS.PHASECHK.TRANS64.TRYWAIT P1, [R3+URZ], R0 ;  /* 0x00000000030075a7 */ /* 0x0022a400080211ff */
[----:B--2---:R-:W-:Y:S05]  /*1c190*/  @!P1 NANOSLEEP.SYNCS 0x989680 ;  /* 0x009896800000995d */ /* 0x004fea0003900000 */
[----:B------:R-:W2:Y:S02]  /*1c1a0*/  @!P1 SYNCS.PHASECHK.TRANS64 P1, [R3+URZ], R0 ;  /* 0x00000000030095a7 */ /* 0x000ea400080210ff */
[----:B--2---:R-:W-:Y:S05]  /*1c1b0*/  @!P1 BRA `(.L_x_429) ;  /* 0xfffffffc00f09947 */ /* 0x004fea000383ffff */
[----:B------:R-:W-:Y:S05]  /*1c1c0*/  BRA `(.L_x_430) ;  /* 0xffffffc400c07947 */ /* 0x000fea000383ffff */
.L_x_281:
[----:B------:R-:W-:-:S07]  /*1c1d0*/  MOV R0, UR7 ;  /* 0x0000000700007c02 */ /* 0x000fce0008000f00 */
.L_x_431:
[----:B-1----:R1:W3:Y:S02]  /*1c1e0*/  SYNCS.PHASECHK.TRANS64.TRYWAIT P0, [R0+URZ], R3 ;  /* 0x00000003000075a7 */ /* 0x0022e400080011ff */
[----:B---3--:R-:W-:Y:S05]  /*1c1f0*/  @!P0 NANOSLEEP.SYNCS 0x989680 ;  /* 0x009896800000895d */ /* 0x008fea0003900000 */
[----:B------:R-:W3:Y:S02]  /*1c200*/  @!P0 SYNCS.PHASECHK.TRANS64 P0, [R0+URZ], R3 ;  /* 0x00000003000085a7 */ /* 0x000ee400080010ff */
[----:B---3--:R-:W-:Y:S05]  /*1c210*/  @!P0 BRA `(.L_x_431) ;  /* 0xfffffffc00f08947 */ /* 0x008fea000383ffff */
[----:B------:R-:W-:Y:S05]  /*1c220*/  BRA `(.L_x_432) ;  /* 0xffffffc800807947 */ /* 0x000fea000383ffff */
.L_x_285:
[----:B------:R-:W-:-:S07]  /*1c230*/  MOV R0, UR8 ;  /* 0x0000000800007c02 */ /* 0x000fce0008000f00 */
.L_x_433:
[----:B-1----:R1:W2:Y:S02]  /*1c240*/  SYNCS.PHASECHK.TRANS64.TRYWAIT P1, [R0+URZ+0x14010], R3 ;  /* 0x01401003000075a7 */ /* 0x0022a400080211ff */
[----:B--2---:R-:W-:Y:S05]  /*1c250*/  @!P1 NANOSLEEP.SYNCS 0x989680 ;  /* 0x009896800000995d */ /* 0x004fea0003900000 */
[----:B------:R-:W2:Y:S02]  /*1c260*/  @!P1 SYNCS.PHASECHK.TRANS64 P1, [R0+URZ+0x14010], R3 ;  /* 0x01401003000095a7 */ /* 0x000ea400080210ff */
[----:B--2---:R-:W-:Y:S05]  /*1c270*/  @!P1 BRA `(.L_x_433) ;  /* 0xfffffffc00f09947 */ /* 0x004fea000383ffff */
[----:B------:R-:W-:Y:S05]  /*1c280*/  BRA `(.L_x_434) ;  /* 0xffffffcc00947947 */ /* 0x000fea000383ffff */
.L_x_291:
[----:B-1----:R-:W-:-:S07]  /*1c290*/  MOV R0, UR8 ;  /* 0x0000000800007c02 */ /* 0x002fce0008000f00 */
.L_x_435:
[----:B-1----:R1:W2:Y:S02]  /*1c2a0*/  SYNCS.PHASECHK.TRANS64.TRYWAIT P1, [R0+URZ+0x14038], R3 ;  /* 0x01403803000075a7 */ /* 0x0022a400080211ff */
[----:B--2---:R-:W-:Y:S05]  /*1c2b0*/  @!P1 NANOSLEEP.SYNCS 0x989680 ;  /* 0x009896800000995d */ /* 0x004fea0003900000 */
[----:B------:R-:W2:Y:S02]  /*1c2c0*/  @!P1 SYNCS.PHASECHK.TRANS64 P1, [R0+URZ+0x14038], R3 ;  /* 0x01403803000095a7 */ /* 0x000ea400080210ff */
[----:B--2---:R-:W-:Y:S05]  /*1c2d0*/  @!P1 BRA `(.L_x_435) ;  /* 0xfffffffc00f09947 */ /* 0x004fea000383ffff */
[----:B------:R-:W-:Y:S05]  /*1c2e0*/  BRA `(.L_x_436) ;  /* 0xffffffcc00e87947 */ /* 0x000fea000383ffff */
.L_x_297:
[----:B-1----:R-:W-:-:S07]  /*1c2f0*/  MOV R0, UR8 ;  /* 0x0000000800007c02 */ /* 0x002fce0008000f00 */
.L_x_437:
[----:B-1----:R1:W2:Y:S02]  /*1c300*/  SYNCS.PHASECHK.TRANS64.TRYWAIT P2, [R0+URZ+0x14018], R3 ;  /* 0x01401803000075a7 */ /* 0x0022a400080411ff */
[----:B--2---:R-:W-:Y:S05]  /*1c310*/  @!P2 NANOSLEEP.SYNCS 0x989680 ;  /* 0x009896800000a95d */ /* 0x004fea0003900000 */
[----:B------:R-:W2:Y:S02]  /*1c320*/  @!P2 SYNCS.PHASECHK.TRANS64 P2, [R0+URZ+0x14018], R3 ;  /* 0x014018030000a5a7 */ /* 0x000ea400080410ff */
[----:B--2---:R-:W-:Y:S05]  /*1c330*/  @!P2 BRA `(.L_x_437) ;  /* 0xfffffffc00f0a947 */ /* 0x004fea000383ffff */
[----:B------:R-:W-:Y:S05]  /*1c340*/  BRA `(.L_x_438) ;  /* 0xffffffd000407947 */ /* 0x000fea000383ffff */
.L_x_303:
[----:B-1----:R-:W-:-:S07]  /*1c350*/  MOV R0, UR8 ;  /* 0x0000000800007c02 */ /* 0x002fce0008000f00 */
.L_x_439:
[----:B-1----:R1:W2:Y:S02]  /*1c360*/  SYNCS.PHASECHK.TRANS64.TRYWAIT P2, [R0+URZ+0x14040], R3 ;  /* 0x01404003000075a7 */ /* 0x0022a400080411ff */
[----:B--2---:R-:W-:Y:S05]  /*1c370*/  @!P2 NANOSLEEP.SYNCS 0x989680 ;  /* 0x009896800000a95d */ /* 0x004fea0003900000 */
[----:B------:R-:W2:Y:S02]  /*1c380*/  @!P2 SYNCS.PHASECHK.TRANS64 P2, [R0+URZ+0x14040], R3 ;  /* 0x014040030000a5a7 */ /* 0x000ea400080410ff */
[----:B--2---:R-:W-:Y:S05]  /*1c390*/  @!P2 BRA `(.L_x_439) ;  /* 0xfffffffc00f0a947 */ /* 0x004fea000383ffff */
[----:B------:R-:W-:Y:S05]  /*1c3a0*/  BRA `(.L_x_440) ;  /* 0xffffffd000947947 */ /* 0x000fea000383ffff */
.L_x_309:
[----:B------:R-:W-:-:S07]  /*1c3b0*/  MOV R0, UR33 ;  /* 0x0000002100007c02 */ /* 0x000fce0008000f00 */
.L_x_441:
[----:B-1----:R1:W2:Y:S02]  /*1c3c0*/  SYNCS.PHASECHK.TRANS64.TRYWAIT P2, [R0+URZ+0x14038], R3 ;  /* 0x01403803000075a7 */ /* 0x0022a400080411ff */
[----:B--2---:R-:W-:Y:S05]  /*1c3d0*/  @!P2 NANOSLEEP.SYNCS 0x989680 ;  /* 0x009896800000a95d */ /* 0x004fea0003900000 */
[----:B------:R-:W2:Y:S02]  /*1c3e0*/  @!P2 SYNCS.PHASECHK.TRANS64 P2, [R0+URZ+0x14038], R3 ;  /* 0x014038030000a5a7 */ /* 0x000ea400080410ff */
[----:B--2---:R-:W-:Y:S05]  /*1c3f0*/  @!P2 BRA `(.L_x_441) ;  /* 0xfffffffc00f0a947 */ /* 0x004fea000383ffff */
[----:B------:R-:W-:Y:S05]  /*1c400*/  BRA `(.L_x_442) ;  /* 0xffffffd400347947 */ /* 0x000fea000383ffff */
.L_x_314:
[----:B------:R-:W-:-:S07]  /*1c410*/  MOV R0, UR17 ;  /* 0x0000001100007c02 */ /* 0x000fce0008000f00 */
.L_x_443:
[----:B-1----:R1:W2:Y:S02]  /*1c420*/  SYNCS.PHASECHK.TRANS64.TRYWAIT P2, [R0+URZ+0x14038], R5 ;  /* 0x01403805000075a7 */ /* 0x0022a400080411ff */
[----:B--2---:R-:W-:Y:S05]  /*1c430*/  @!P2 NANOSLEEP.SYNCS 0x989680 ;  /* 0x009896800000a95d */ /* 0x004fea0003900000 */
[----:B------:R-:W2:Y:S02]  /*1c440*/  @!P2 SYNCS.PHASECHK.TRANS64 P2, [R0+URZ+0x14038], R5 ;  /* 0x014038050000a5a7 */ /* 0x000ea400080410ff */
[----:B--2---:R-:W-:Y:S05]  /*1c450*/  @!P2 BRA `(.L_x_443) ;  /* 0xfffffffc00f0a947 */ /* 0x004fea000383ffff */
[----:B------:R-:W-:Y:S05]  /*1c460*/  BRA `(.L_x_444) ;  /* 0xffffffd400907947 */ /* 0x000fea000383ffff */
.L_x_319:
[----:B------:R-:W-:-:S07]  /*1c470*/  MOV R0, UR25 ;  /* 0x0000001900007c02 */ /* 0x000fce0008000f00 */
.L_x_445:
[----:B-1----:R1:W2:Y:S02]  /*1c480*/  SYNCS.PHASECHK.TRANS64.TRYWAIT P2, [R0+URZ+0x14038], R5 ;  /* 0x01403805000075a7 */ /* 0x0022a400080411ff */
[----:B--2---:R-:W-:Y:S05]  /*1c490*/  @!P2 NANOSLEEP.SYNCS 0x989680 ;  /* 0x009896800000a95d */ /* 0x004fea0003900000 */
[----:B------:R-:W2:Y:S02]  /*1c4a0*/  @!P2 SYNCS.PHASECHK.TRANS64 P2, [R0+URZ+0x14038], R5 ;  /* 0x014038050000a5a7 */ /* 0x000ea400080410ff */
[----:B--2---:R-:W-:Y:S05]  /*1c4b0*/  @!P2 BRA `(.L_x_445) ;  /* 0xfffffffc00f0a947 */ /* 0x004fea000383ffff */
[----:B------:R-:W-:Y:S05]  /*1c4c0*/  BRA `(.L_x_446) ;  /* 0xffffffd400f47947 */ /* 0x000fea000383ffff */
.L_x_324:
[----:B------:R-:W-:-:S07]  /*1c4d0*/  MOV R0, UR17 ;  /* 0x0000001100007c02 */ /* 0x000fce0008000f00 */
.L_x_447:
[----:B-1----:R1:W2:Y:S02]  /*1c4e0*/  SYNCS.PHASECHK.TRANS64.TRYWAIT P2, [R0+URZ+0x14038], R5 ;  /* 0x01403805000075a7 */ /* 0x0022a400080411ff */
[----:B--2---:R-:W-:Y:S05]  /*1c4f0*/  @!P2 NANOSLEEP.SYNCS 0x989680 ;  /* 0x009896800000a95d */ /* 0x004fea0003900000 */
[----:B------:R-:W2:Y:S02]  /*1c500*/  @!P2 SYNCS.PHASECHK.TRANS64 P2, [R0+URZ+0x14038], R5 ;  /* 0x014038050000a5a7 */ /* 0x000ea400080410ff */
[----:B--2---:R-:W-:Y:S05]  /*1c510*/  @!P2 BRA `(.L_x_447) ;  /* 0xfffffffc00f0a947 */ /* 0x004fea000383ffff */
[----:B------:R-:W-:Y:S05]  /*1c520*/  BRA `(.L_x_448) ;  /* 0xffffffd800547947 */ /* 0x000fea000383ffff */
.L_x_329:
[----:B------:R-:W-:-:S07]  /*1c530*/  MOV R0, UR17 ;  /* 0x0000001100007c02 */ /* 0x000fce0008000f00 */
.L_x_449:
[----:B-1----:R1:W2:Y:S02]  /*1c540*/  SYNCS.PHASECHK.TRANS64.TRYWAIT P2, [R0+URZ+0x14038], R5 ;  /* 0x01403805000075a7 */ /* 0x0022a400080411ff */
[----:B--2---:R-:W-:Y:S05]  /*1c550*/  @!P2 NANOSLEEP.SYNCS 0x989680 ;  /* 0x009896800000a95d */ /* 0x004fea0003900000 */
[----:B------:R-:W2:Y:S02]  /*1c560*/  @!P2 SYNCS.PHASECHK.TRANS64 P2, [R0+URZ+0x14038], R5 ;  /* 0x014038050000a5a7 */ /* 0x000ea400080410ff */
[----:B--2---:R-:W-:Y:S05]  /*1c570*/  @!P2 BRA `(.L_x_449) ;  /* 0xfffffffc00f0a947 */ /* 0x004fea000383ffff */
[----:B------:R-:W-:Y:S05]  /*1c580*/  BRA `(.L_x_450) ;  /* 0xffffffd800b87947 */ /* 0x000fea000383ffff */
.L_x_334:
[----:B------:R-:W-:-:S07]  /*1c590*/  MOV R0, UR17 ;  /* 0x0000001100007c02 */ /* 0x000fce0008000f00 */
.L_x_451:
[----:B-1----:R1:W2:Y:S02]  /*1c5a0*/  SYNCS.PHASECHK.TRANS64.TRYWAIT P2, [R0+URZ+0x14038], R5 ;  /* 0x01403805000075a7 */ /* 0x0022a400080411ff */
[----:B--2---:R-:W-:Y:S05]  /*1c5b0*/  @!P2 NANOSLEEP.SYNCS 0x989680 ;  /* 0x009896800000a95d */ /* 0x004fea0003900000 */
[----:B------:R-:W2:Y:S02]  /*1c5c0*/  @!P2 SYNCS.PHASECHK.TRANS64 P2, [R0+URZ+0x14038], R5 ;  /* 0x014038050000a5a7 */ /* 0x000ea400080410ff */
[----:B--2---:R-:W-:Y:S05]  /*1c5d0*/  @!P2 BRA `(.L_x_451) ;  /* 0xfffffffc00f0a947 */ /* 0x004fea000383ffff */
[----:B------:R-:W-:Y:S05]  /*1c5e0*/  BRA `(.L_x_452) ;  /* 0xffffffdc001c7947 */ /* 0x000fea000383ffff */
.L_x_339:
[----:B------:R-:W-:-:S07]  /*1c5f0*/  MOV R0, UR17 ;  /* 0x0000001100007c02 */ /* 0x000fce0008000f00 */
.L_x_453:
[----:B-1----:R1:W2:Y:S02]  /*1c600*/  SYNCS.PHASECHK.TRANS64.TRYWAIT P2, [R0+URZ+0x14038], R5 ;  /* 0x01403805000075a7 */ /* 0x0022a400080411ff */
[----:B--2---:R-:W-:Y:S05]  /*1c610*/  @!P2 NANOSLEEP.SYNCS 0x989680 ;  /* 0x009896800000a95d */ /* 0x004fea0003900000 */
[----:B------:R-:W2:Y:S02]  /*1c620*/  @!P2 SYNCS.PHASECHK.TRANS64 P2, [R0+URZ+0x14038], R5 ;  /* 0x014038050000a5a7 */ /* 0x000ea400080410ff */
[----:B--2---:R-:W-:Y:S05]  /*1c630*/  @!P2 BRA `(.L_x_453) ;  /* 0xfffffffc00f0a947 */ /* 0x004fea000383ffff */
[----:B------:R-:W-:Y:S05]  /*1c640*/  BRA `(.L_x_454) ;  /* 0xffffffdc00807947 */ /* 0x000fea000383ffff */
.L_x_344:
[----:B------:R-:W-:-:S07]  /*1c650*/  MOV R0, UR17 ;  /* 0x0000001100007c02 */ /* 0x000fce0008000f00 */
.L_x_455:
[----:B-1----:R1:W2:Y:S02]  /*1c660*/  SYNCS.PHASECHK.TRANS64.TRYWAIT P2, [R0+URZ+0x14038], R5 ;  /* 0x01403805000075a7 */ /* 0x0022a400080411ff */
[----:B--2---:R-:W-:Y:S05]  /*1c670*/  @!P2 NANOSLEEP.SYNCS 0x989680 ;  /* 0x009896800000a95d */ /* 0x004fea0003900000 */
[----:B------:R-:W2:Y:S02]  /*1c680*/  @!P2 SYNCS.PHASECHK.TRANS64 P2, [R0+URZ+0x14038], R5 ;  /* 0x014038050000a5a7 */ /* 0x000ea400080410ff */
[----:B--2---:R-:W-:Y:S05]  /*1c690*/  @!P2 BRA `(.L_x_455) ;  /* 0xfffffffc00f0a947 */ /* 0x004fea000383ffff */
[----:B------:R-:W-:Y:S05]  /*1c6a0*/  BRA `(.L_x_456) ;  /* 0xffffffdc00e47947 */ /* 0x000fea000383ffff */
.L_x_350:
[----:B------:R-:W-:-:S07]  /*1c6b0*/  MOV R0, UR25 ;  /* 0x0000001900007c02 */ /* 0x000fce0008000f00 */
.L_x_457:
[----:B-1----:R1:W2:Y:S02]  /*1c6c0*/  SYNCS.PHASECHK.TRANS64.TRYWAIT P2, [R0+URZ+0x14038], R3 ;  /* 0x01403803000075a7 */ /* 0x0022a400080411ff */
[----:B--2---:R-:W-:Y:S05]  /*1c6d0*/  @!P2 NANOSLEEP.SYNCS 0x989680 ;  /* 0x009896800000a95d */ /* 0x004fea0003900000 */
[----:B------:R-:W2:Y:S02]  /*1c6e0*/  @!P2 SYNCS.PHASECHK.TRANS64 P2, [R0+URZ+0x14038], R3 ;  /* 0x014038030000a5a7 */ /* 0x000ea400080410ff */
[----:B--2---:R-:W-:Y:S05]  /*1c6f0*/  @!P2 BRA `(.L_x_457) ;  /* 0xfffffffc00f0a947 */ /* 0x004fea000383ffff */
[----:B------:R-:W-:Y:S05]  /*1c700*/  BRA `(.L_x_458) ;  /* 0xffffffe000707947 */ /* 0x000fea000383ffff */
.L_x_355:
[----:B------:R-:W-:-:S07]  /*1c710*/  MOV R0, UR17 ;  /* 0x0000001100007c02 */ /* 0x000fce0008000f00 */
.L_x_459:
[----:B-1----:R1:W2:Y:S02]  /*1c720*/  SYNCS.PHASECHK.TRANS64.TRYWAIT P2, [R0+URZ+0x14038], R5 ;  /* 0x01403805000075a7 */ /* 0x0022a400080411ff */
[----:B--2---:R-:W-:Y:S05]  /*1c730*/  @!P2 NANOSLEEP.SYNCS 0x989680 ;  /* 0x009896800000a95d */ /* 0x004fea0003900000 */
[----:B------:R-:W2:Y:S02]  /*1c740*/  @!P2 SYNCS.PHASECHK.TRANS64 P2, [R0+URZ+0x14038], R5 ;  /* 0x014038050000a5a7 */ /* 0x000ea400080410ff */
[----:B--2---:R-:W-:Y:S05]  /*1c750*/  @!P2 BRA `(.L_x_459) ;  /* 0xfffffffc00f0a947 */ /* 0x004fea000383ffff */
[----:B------:R-:W-:Y:S05]  /*1c760*/  BRA `(.L_x_460) ;  /* 0xffffffe000d07947 */ /* 0x000fea000383ffff */
.L_x_361:
[----:B------:R-:W-:-:S07]  /*1c770*/  MOV R0, UR16 ;  /* 0x0000001000007c02 */ /* 0x000fce0008000f00 */
.L_x_461:
[----:B-1----:R1:W2:Y:S02]  /*1c780*/  SYNCS.PHASECHK.TRANS64.TRYWAIT P0, [R0+URZ+0x140b0], R3 ;  /* 0x0140b003000075a7 */ /* 0x0022a400080011ff */
[----:B--2---:R-:W-:Y:S05]  /*1c790*/  @!P0 NANOSLEEP.SYNCS 0x989680 ;  /* 0x009896800000895d */ /* 0x004fea0003900000 */
[----:B------:R-:W2:Y:S02]  /*1c7a0*/  @!P0 SYNCS.PHASECHK.TRANS64 P0, [R0+URZ+0x140b0], R3 ;  /* 0x0140b003000085a7 */ /* 0x000ea400080010ff */
[----:B--2---:R-:W-:Y:S05]  /*1c7b0*/  @!P0 BRA `(.L_x_461) ;  /* 0xfffffffc00f08947 */ /* 0x004fea000383ffff */
[----:B------:R-:W-:Y:S05]  /*1c7c0*/  BRA `(.L_x_462) ;  /* 0xffffffe400d07947 */ /* 0x000fea000383ffff */
.L_x_363:
[----:B-1----:R-:W-:-:S07]  /*1c7d0*/  MOV R0, UR16 ;  /* 0x0000001000007c02 */ /* 0x002fce0008000f00 */
.L_x_463:
[----:B-1----:R1:W2:Y:S02]  /*1c7e0*/  SYNCS.PHASECHK.TRANS64.TRYWAIT P0, [R0+URZ+0x140b8], R3 ;  /* 0x0140b803000075a7 */ /* 0x0022a400080011ff */
[----:B--2---:R-:W-:Y:S05]  /*1c7f0*/  @!P0 NANOSLEEP.SYNCS 0x989680 ;  /* 0x009896800000895d */ /* 0x004fea0003900000 */
[----:B------:R-:W2:Y:S02]  /*1c800*/  @!P0 SYNCS.PHASECHK.TRANS64 P0, [R0+URZ+0x140b8], R3 ;  /* 0x0140b803000085a7 */ /* 0x000ea400080010ff */
[----:B--2---:R-:W-:Y:S05]  /*1c810*/  @!P0 BRA `(.L_x_463) ;  /* 0xfffffffc00f08947 */ /* 0x004fea000383ffff */
[----:B------:R-:W-:Y:S05]  /*1c820*/  BRA `(.L_x_464) ;  /* 0xffffffe400e07947 */ /* 0x000fea000383ffff */
        .weak           $__internal_0_$__cuda_sm10x_tcgen05_guardrail_trap_col_being_dealloced_not_returned_by_alloc
        .type           $__internal_0_$__cuda_sm10x_tcgen05_guardrail_trap_col_being_dealloced_not_returned_by_alloc,@function
        .size           $__internal_0_$__cuda_sm10x_tcgen05_guardrail_trap_col_being_dealloced_not_returned_by_alloc,($__internal_1_$__cuda_sm10x_tcgen05_guardrail_trap_phase_invalid_during_alloc - $__internal_0_$__cuda_sm10x_tcgen05_guardrail_trap_col_being_dealloced_not_returned_by_alloc)
$__internal_0_$__cuda_sm10x_tcgen05_guardrail_trap_col_being_dealloced_not_returned_by_alloc:
[----:B------:R-:W-:Y:S05]  /*1c830*/  BPT.TRAP 0x1 ;  /* 0x000000040000795c */ /* 0x000fea0000300000 */
[----:B------:R-:W-:-:S04]  /*1c840*/  HFMA2 R3, -RZ, RZ, 0, 0 ;  /* 0x00000000ff037431 */ /* 0x000fc800000001ff */
[----:B------:R-:W-:Y:S05]  /*1c850*/  RET.REL.NODEC R2 `(_ZN7cutlass13device_kernelINS_4fmha6kernel36Sm100FmhaFwdKernelTmaWarpspecializedIN4cute5tupleIJiiiNS5_IJNS5_IJiiEEEiEEEEEENS1_10collective38Sm100FmhaFwdMainloopTmaWarpspecializedINS_10bfloat16_tEffNS5_IJNS4_1CILi256EEENSC_ILi128EEENSC_ILi64EEEEEENS5_IJiNSC_ILi1EEES7_EEENS5_IJiSH_NS5_IJNS5_IJNSC_ILi0EEEiEEEiEEEEEESM_NS9_10CausalMaskILb1EEENS5_IJNSC_ILi2EEESH_SH_EEENSC_ILb0EEEEENS9_38Sm100FmhaFwdEpilogueTmaWarpspecializedINS_6half_tEfNS5_IJSE_SF_SE_EEESI_NS5_IJSH_S7_EEESR_EENS2_23IndividualTileSchedulerENS2_41Sm100FmhaCtxKernelWarpspecializedScheduleEEEEEvNT_6ParamsE) ;  /* 0xfffffe3402e87950 */ /* 0x000fea0003c3ffff */
        .weak           $__internal_1_$__cuda_sm10x_tcgen05_guardrail_trap_phase_invalid_during_alloc
        .type           $__internal_1_$__cuda_sm10x_tcgen05_guardrail_trap_phase_invalid_during_alloc,@function
        .size           $__internal_1_$__cuda_sm10x_tcgen05_guardrail_trap_phase_invalid_during_alloc,($__internal_2_$__cuda_sm10x_tcgen05_guardrail_trap_unallocated_columns_being_dealloced - $__internal_1_$__cuda_sm10x_tcgen05_guardrail_trap_phase_invalid_during_alloc)
$__internal_1_$__cuda_sm10x_tcgen05_guardrail_trap_phase_invalid_during_alloc:
[----:B------:R-:W-:Y:S05]  /*1c860*/  BPT.TRAP 0x1 ;  /* 0x000000040000795c */ /* 0x000fea0000300000 */
[----:B------:R-:W-:-:S04]  /*1c870*/  MOV R3, 0x0 ;  /* 0x0000000000037802 */ /* 0x000fc80000000f00 */
[----:B------:R-:W-:Y:S05]  /*1c880*/  RET.REL.NODEC R2 `(_ZN7cutlass13device_kernelINS_4fmha6kernel36Sm100FmhaFwdKernelTmaWarpspecializedIN4cute5tupleIJiiiNS5_IJNS5_IJiiEEEiEEEEEENS1_10collective38Sm100FmhaFwdMainloopTmaWarpspecializedINS_10bfloat16_tEffNS5_IJNS4_1CILi256EEENSC_ILi128EEENSC_ILi64EEEEEENS5_IJiNSC_ILi1EEES7_EEENS5_IJiSH_NS5_IJNS5_IJNSC_ILi0EEEiEEEiEEEEEESM_NS9_10CausalMaskILb1EEENS5_IJNSC_ILi2EEESH_SH_EEENSC_ILb0EEEEENS9_38Sm100FmhaFwdEpilogueTmaWarpspecializedINS_6half_tEfNS5_IJSE_SF_SE_EEESI_NS5_IJSH_S7_EEESR_EENS2_23IndividualTileSchedulerENS2_41Sm100FmhaCtxKernelWarpspecializedScheduleEEEEEvNT_6ParamsE) ;  /* 0xfffffe3402dc7950 */ /* 0x000fea0003c3ffff */
        .weak           $__internal_2_$__cuda_sm10x_tcgen05_guardrail_trap_unallocated_columns_being_dealloced
        .type           $__internal_2_$__cuda_sm10x_tcgen05_guardrail_trap_unallocated_columns_being_dealloced,@function
        .size           $__internal_2_$__cuda_sm10x_tcgen05_guardrail_trap_unallocated_columns_being_dealloced,($__internal_3_$__cuda_sm3x_div_rn_noftz_f32_slowpath - $__internal_2_$__cuda_sm10x_tcgen05_guardrail_trap_unallocated_columns_being_dealloced)
$__internal_2_$__cuda_sm10x_tcgen05_guardrail_trap_unallocated_columns_being_dealloced:
[----:B------:R-:W-:Y:S05]  /*1c890*/  BPT.TRAP 0x1 ;  /* 0x000000040000795c */ /* 0x000fea0000300000 */
[----:B------:R-:W-:-:S04]  /*1c8a0*/  HFMA2 R3, -RZ, RZ, 0, 0 ;  /* 0x00000000ff037431 */ /* 0x000fc800000001ff */
[----:B------:R-:W-:Y:S05]  /*1c8b0*/  RET.REL.NODEC R2 `(_ZN7cutlass13device_kernelINS_4fmha6kernel36Sm100FmhaFwdKernelTmaWarpspecializedIN4cute5tupleIJiiiNS5_IJNS5_IJiiEEEiEEEEEENS1_10collective38Sm100FmhaFwdMainloopTmaWarpspecializedINS_10bfloat16_tEffNS5_IJNS4_1CILi256EEENSC_ILi128EEENSC_ILi64EEEEEENS5_IJiNSC_ILi1EEES7_EEENS5_IJiSH_NS5_IJNS5_IJNSC_ILi0EEEiEEEiEEEEEESM_NS9_10CausalMaskILb1EEENS5_IJNSC_ILi2EEESH_SH_EEENSC_ILb0EEEEENS9_38Sm100FmhaFwdEpilogueTmaWarpspecializedINS_6half_tEfNS5_IJSE_SF_SE_EEESI_NS5_IJSH_S7_EEESR_EENS2_23IndividualTileSchedulerENS2_41Sm100FmhaCtxKernelWarpspecializedScheduleEEEEEvNT_6ParamsE) ;  /* 0xfffffe3402d07950 */ /* 0x000fea0003c3ffff */
        .weak           $__internal_3_$__cuda_sm3x_div_rn_noftz_f32_slowpath
        .type           $__internal_3_$__cuda_sm3x_div_rn_noftz_f32_slowpath,@function
        .size           $__internal_3_$__cuda_sm3x_div_rn_noftz_f32_slowpath,(.L_x_481 - $__internal_3_$__cuda_sm3x_div_rn_noftz_f32_slowpath)
$__internal_3_$__cuda_sm3x_div_rn_noftz_f32_slowpath:
[--C-:B------:R-:W-:Y:S01]  /*1c8c0*/  SHF.R.U32.HI R3, RZ, 0x17, R22.reuse ;  /* 0x00000017ff037819 */ /* 0x100fe20000011616 */
[----:B------:R-:W-:Y:S01]  /*1c8d0*/  BSSY.RECONVERGENT B1, `(.L_x_465) ;  /* 0x0000065000017945 */ /* 0x000fe20003800200 */
[--C-:B------:R-:W-:Y:S01]  /*1c8e0*/  SHF.R.U32.HI R8, RZ, 0x17, R33.reuse ;  /* 0x00000017ff087819 */ /* 0x100fe20000011621 */
[----:B------:R-:W-:Y:S01]  /*1c8f0*/  IMAD.MOV.U32 R7, RZ, RZ, R33 ;  /* 0x000000ffff077224 */ /* 0x000fe200078e0021 */
[----:B------:R-:W-:Y:S01]  /*1c900*/  LOP3.LUT R3, R3, 0xff, RZ, 0xc0, !PT ;  /* 0x000000ff03037812 */ /* 0x000fe200078ec0ff */
[----:B------:R-:W-:Y:S01]  /*1c910*/  IMAD.MOV.U32 R6, RZ, RZ, R22 ;  /* 0x000000ffff067224 */ /* 0x000fe200078e0016 */
[----:B------:R-:W-:-:S03]  /*1c920*/  LOP3.LUT R8, R8, 0xff, RZ, 0xc0, !PT ;  /* 0x000000ff08087812 */ /* 0x000fc600078ec0ff */
[----:B------:R-:W-:Y:S02]  /*1c930*/  VIADD R0, R3, 0xffffffff ;  /* 0xffffffff03007836 */ /* 0x000fe40000000000 */
[----:B------:R-:W-:-:S03]  /*1c940*/  VIADD R5, R8, 0xffffffff ;  /* 0xffffffff08057836 */ /* 0x000fc60000000000 */
[----:B------:R-:W-:-:S04]  /*1c950*/  ISETP.GT.U32.AND P0, PT, R0, 0xfd, PT ;  /* 0x000000fd0000780c */ /* 0x000fc80003f04070 */
[----:B------:R-:W-:-:S13]  /*1c960*/  ISETP.GT.U32.OR P0, PT, R5, 0xfd, P0 ;  /* 0x000000fd0500780c */ /* 0x000fda0000704470 */
[----:B------:R-:W-:Y:S01]  /*1c970*/  @!P0 IMAD.MOV.U32 R10, RZ, RZ, RZ ;  /* 0x000000ffff0a8224 */ /* 0x000fe200078e00ff */
[----:B------:R-:W-:Y:S06]  /*1c980*/  @!P0 BRA `(.L_x_466) ;  /* 0x00000000005c8947 */ /* 0x000fec0003800000 */
[----:B------:R-:W-:Y:S02]  /*1c990*/  FSETP.GTU.FTZ.AND P1, PT, |R33|, +INF , PT ;  /* 0x7f8000002100780b */ /* 0x000fe40003f3c200 */
[----:B------:R-:W-:-:S04]  /*1c9a0*/  FSETP.GTU.FTZ.AND P0, PT, |R22|, +INF , PT ;  /* 0x7f8000001600780b */ /* 0x000fc80003f1c200 */
[----:B------:R-:W-:-:S13]  /*1c9b0*/  PLOP3.LUT P0, PT, P1, P0, PT, 0xf8, 0x8f ;  /* 0x00000000008f781c */ /* 0x000fda0000f01f70 */
[----:B------:R-:W-:Y:S05]  /*1c9c0*/  @P0 BRA `(.L_x_467) ;  /* 0x0000000400500947 */ /* 0x000fea0003800000 */
[----:B------:R-:W-:-:S13]  /*1c9d0*/  LOP3.LUT P0, RZ, R6, 0x7fffffff, R7, 0xc8, !PT ;  /* 0x7fffffff06ff7812 */ /* 0x000fda000780c807 */
[----:B------:R-:W-:Y:S05]  /*1c9e0*/  @!P0 BRA `(.L_x_468) ;  /* 0x0000000400408947 */ /* 0x000fea0003800000 */
[C---:B------:R-:W-:Y:S02]  /*1c9f0*/  FSETP.NEU.FTZ.AND P0, PT, |R33|.reuse, +INF , PT ;  /* 0x7f8000002100780b */ /* 0x040fe40003f1d200 */
[----:B------:R-:W-:Y:S02]  /*1ca00*/  FSETP.NEU.FTZ.AND P1, PT, |R22|, +INF , PT ;  /* 0x7f8000001600780b */ /* 0x000fe40003f3d200 */
[----:B------:R-:W-:-:S11]  /*1ca10*/  FSETP.NEU.FTZ.AND P2, PT, |R33|, +INF , PT ;  /* 0x7f8000002100780b */ /* 0x000fd60003f5d200 */
[----:B------:R-:W-:Y:S05]  /*1ca20*/  @!P1 BRA !P0, `(.L_x_468) ;  /* 0x0000000400309947 */ /* 0x000fea0004000000 */
[----:B------:R-:W-:-:S04]  /*1ca30*/  LOP3.LUT P0, RZ, R7, 0x7fffffff, RZ, 0xc0, !PT ;  /* 0x7fffffff07ff7812 */ /* 0x000fc8000780c0ff */
[----:B------:R-:W-:-:S13]  /*1ca40*/  PLOP3.LUT P0, PT, P1, P0, PT, 0x2f, 0xf2 ;  /* 0x0000000000f2781c */ /* 0x000fda0000f00577 */
[----:B------:R-:W-:Y:S05]  /*1ca50*/  @P0 BRA `(.L_x_469) ;  /* 0x00000004001c0947 */ /* 0x000fea0003800000 */
[----:B------:R-:W-:-:S04]  /*1ca60*/  LOP3.LUT P0, RZ, R6, 0x7fffffff, RZ, 0xc0, !PT ;  /* 0x7fffffff06ff7812 */ /* 0x000fc8000780c0ff */
[----:B------:R-:W-:-:S13]  /*1ca70*/  PLOP3.LUT P0, PT, P2, P0, PT, 0x2f, 0xf2 ;  /* 0x0000000000f2781c */ /* 0x000fda0001700577 */
[----:B------:R-:W-:Y:S05]  /*1ca80*/  @P0 BRA `(.L_x_470) ;  /* 0x0000000400040947 */ /* 0x000fea0003800000 */
[----:B------:R-:W-:Y:S02]  /*1ca90*/  ISETP.GE.AND P1, PT, R5, RZ, PT ;  /* 0x000000ff0500720c */ /* 0x000fe40003f26270 */
[----:B------:R-:W-:-:S11]  /*1caa0*/  ISETP.GE.AND P0, PT, R0, RZ, PT ;  /* 0x000000ff0000720c */ /* 0x000fd60003f06270 */
[----:B------:R-:W-:Y:S01]  /*1cab0*/  @P1 MOV R10, RZ ;  /* 0x000000ff000a1202 */ /* 0x000fe20000000f00 */
[----:B------:R-:W-:Y:S01]  /*1cac0*/  @!P1 FFMA R7, R33, 1.84467440737095516160e+19, RZ ;  /* 0x5f80000021079823 */ /* 0x000fe200000000ff */
[----:B------:R-:W-:Y:S01]  /*1cad0*/  @!P1 MOV R10, 0xffffffc0 ;  /* 0xffffffc0000a9802 */ /* 0x000fe20000000f00 */
[----:B------:R-:W-:-:S03]  /*1cae0*/  @!P0 FFMA R6, R22, 1.84467440737095516160e+19, RZ ;  /* 0x5f80000016068823 */ /* 0x000fc600000000ff */
[----:B------:R-:W-:-:S07]  /*1caf0*/  @!P0 IADD3 R10, PT, PT, R10, 0x40, RZ ;  /* 0x000000400a0a8810 */ /* 0x000fce0007ffe0ff */
.L_x_466:
[----:B------:R-:W-:Y:S01]  /*1cb00*/  LEA R11, R3, 0xc0800000, 0x17 ;  /* 0xc0800000030b7811 */ /* 0x000fe200078eb8ff */
[----:B------:R-:W-:Y:S01]  /*1cb10*/  BSSY.RECONVERGENT B0, `(.L_x_471) ;  /* 0x0000036000007945 */ /* 0x000fe20003800200 */
[----:B------:R-:W-:Y:S02]  /*1cb20*/  IADD3 R8, PT, PT, R8, -0x7f, RZ ;  /* 0xffffff8108087810 */ /* 0x000fe40007ffe0ff */
[----:B------:R-:W-:-:S03]  /*1cb30*/  IADD3 R11, PT, PT, -R11, R6, RZ ;  /* 0x000000060b0b7210 */ /* 0x000fc60007ffe1ff */
[----:B------:R-:W-:Y:S01]  /*1cb40*/  IMAD R9, R8, -0x800000, R7 ;  /* 0xff80000008097824 */ /* 0x000fe200078e0207 */
[----:B------:R-:W1:Y:S01]  /*1cb50*/  MUFU.RCP R5, R11 ;  /* 0x0000000b00057308 */ /* 0x000e620000001000 */
[----:B------:R-:W-:-:S04]  /*1cb60*/  FADD.FTZ R6, -R11, -RZ ;  /* 0x800000ff0b067221 */ /* 0x000fc80000010100 */
[----:B-1----:R-:W-:-:S04]  /*1cb70*/  FFMA R0, R5, R6, 1 ;  /* 0x3f80000005007423 */ /* 0x002fc80000000006 */
[----:B------:R-:W-:-:S04]  /*1cb80*/  FFMA R0, R5, R0, R5 ;  /* 0x0000000005007223 */ /* 0x000fc80000000005 */
[----:B------:R-:W-:-:S04]  /*1cb90*/  FFMA R7, R9, R0, RZ ;  /* 0x0000000009077223 */ /* 0x000fc800000000ff */
[----:B------:R-:W-:-:S04]  /*1cba0*/  FFMA R5, R6, R7, R9 ;  /* 0x0000000706057223 */ /* 0x000fc80000000009 */
[----:B------:R-:W-:-:S04]  /*1cbb0*/  FFMA R5, R0, R5, R7 ;  /* 0x0000000500057223 */ /* 0x000fc80000000007 */
[----:B------:R-:W-:Y:S01]  /*1cbc0*/  FFMA R6, R6, R5, R9 ;  /* 0x0000000506067223 */ /* 0x000fe20000000009 */
[----:B------:R-:W-:-:S03]  /*1cbd0*/  IADD3 R9, PT, PT, R8, 0x7f, -R3 ;  /* 0x0000007f08097810 */ /* 0x000fc60007ffe803 */
[----:B------:R-:W-:Y:S01]  /*1cbe0*/  FFMA R7, R0, R6, R5 ;  /* 0x0000000600077223 */ /* 0x000fe20000000005 */
[----:B------:R-:W-:-:S04]  /*1cbf0*/  IADD3 R10, PT, PT, R9, R10, RZ ;  /* 0x0000000a090a7210 */ /* 0x000fc80007ffe0ff */
[----:B------:R-:W-:-:S04]  /*1cc00*/  SHF.R.U32.HI R3, RZ, 0x17, R7 ;  /* 0x00000017ff037819 */ /* 0x000fc80000011607 */
[----:B------:R-:W-:-:S04]  /*1cc10*/  LOP3.LUT R3, R3, 0xff, RZ, 0xc0, !PT ;  /* 0x000000ff03037812 */ /* 0x000fc800078ec0ff */
[----:B------:R-:W-:-:S04]  /*1cc20*/  IADD3 R3, PT, PT, R3, R10, RZ ;  /* 0x0000000a03037210 */ /* 0x000fc80007ffe0ff */
[----:B------:R-:W-:-:S04]  /*1cc30*/  IADD3 R8, PT, PT, R3, -0x1, RZ ;  /* 0xffffffff03087810 */ /* 0x000fc80007ffe0ff */
[----:B------:R-:W-:-:S13]  /*1cc40*/  ISETP.GE.U32.AND P0, PT, R8, 0xfe, PT ;  /* 0x000000fe0800780c */ /* 0x000fda0003f06070 */
[----:B------:R-:W-:Y:S05]  /*1cc50*/  @!P0 BRA `(.L_x_472) ;  /* 0x0000000000808947 */ /* 0x000fea0003800000 */
[----:B------:R-:W-:-:S13]  /*1cc60*/  ISETP.GT.AND P0, PT, R3, 0xfe, PT ;  /* 0x000000fe0300780c */ /* 0x000fda0003f04270 */
[----:B------:R-:W-:Y:S05]  /*1cc70*/  @P0 BRA `(.L_x_473) ;  /* 0x00000000006c0947 */ /* 0x000fea0003800000 */
[----:B------:R-:W-:-:S13]  /*1cc80*/  ISETP.GE.AND P0, PT, R3, 0x1, PT ;  /* 0x000000010300780c */ /* 0x000fda0003f06270 */
[----:B------:R-:W-:Y:S05]  /*1cc90*/  @P0 BRA `(.L_x_474) ;  /* 0x0000000000740947 */ /* 0x000fea0003800000 */
[----:B------:R-:W-:Y:S02]  /*1cca0*/  ISETP.GE.AND P0, PT, R3, -0x18, PT ;  /* 0xffffffe80300780c */ /* 0x000fe40003f06270 */
[----:B------:R-:W-:-:S11]  /*1ccb0*/  LOP3.LUT R7, R7, 0x80000000, RZ, 0xc0, !PT ;  /* 0x8000000007077812 */ /* 0x000fd600078ec0ff */
[----:B------:R-:W-:Y:S05]  /*1ccc0*/  @!P0 BRA `(.L_x_474) ;  /* 0x0000000000688947 */ /* 0x000fea0003800000 */
[CCC-:B------:R-:W-:Y:S01]  /*1ccd0*/  FFMA.RZ R8, R0.reuse, R6.reuse, R5.reuse ;  /* 0x0000000600087223 */ /* 0x1c0fe2000000c005 */
[CCC-:B------:R-:W-:Y:S01]  /*1cce0*/  FFMA.RP R9, R0.reuse, R6.reuse, R5.reuse ;  /* 0x0000000600097223 */ /* 0x1c0fe20000008005 */
[----:B------:R-:W-:Y:S01]  /*1ccf0*/  FFMA.RM R6, R0, R6, R5 ;  /* 0x0000000600067223 */ /* 0x000fe20000004005 */
[C---:B------:R-:W-:Y:S01]  /*1cd00*/  VIADD R0, R3.reuse, 0x20 ;  /* 0x0000002003007836 */ /* 0x040fe20000000000 */
[C---:B------:R-:W-:Y:S02]  /*1cd10*/  ISETP.NE.AND P0, PT, R3.reuse, RZ, PT ;  /* 0x000000ff0300720c */ /* 0x040fe40003f05270 */
[----:B------:R-:W-:Y:S02]  /*1cd20*/  LOP3.LUT R8, R8, 0x7fffff, RZ, 0xc0, !PT ;  /* 0x007fffff08087812 */ /* 0x000fe400078ec0ff */
[----:B------:R-:W-:Y:S01]  /*1cd30*/  ISETP.NE.AND P1, PT, R3, RZ, PT ;  /* 0x000000ff0300720c */ /* 0x000fe20003f25270 */
[----:B------:R-:W-:Y:S01]  /*1cd40*/  IMAD.MOV R3, RZ, RZ, -R3 ;  /* 0x000000ffff037224 */ /* 0x000fe200078e0a03 */
[----:B------:R-:W-:-:S02]  /*1cd50*/  LOP3.LUT R5, R8, 0x800000, RZ, 0xfc, !PT ;  /* 0x0080000008057812 */ /* 0x000fc400078efcff */
[----:B------:R-:W-:Y:S02]  /*1cd60*/  FSETP.NEU.FTZ.AND P2, PT, R9, R6, PT ;  /* 0x000000060900720b */ /* 0x000fe40003f5d000 */
[----:B------:R-:W-:Y:S02]  /*1cd70*/  SHF.L.U32 R0, R5, R0, RZ ;  /* 0x0000000005007219 */ /* 0x000fe400000006ff */
[----:B------:R-:W-:Y:S02]  /*1cd80*/  SEL R6, R3, RZ, P0 ;  /* 0x000000ff03067207 */ /* 0x000fe40000000000 */
[----:B------:R-:W-:Y:S02]  /*1cd90*/  ISETP.NE.AND P1, PT, R0, RZ, P1 ;  /* 0x000000ff0000720c */ /* 0x000fe40000f25270 */
[----:B------:R-:W-:Y:S02]  /*1cda0*/  SHF.R.U32.HI R5, RZ, R6, R5 ;  /* 0x00000006ff057219 */ /* 0x000fe40000011605 */
[----:B------:R-:W-:-:S02]  /*1cdb0*/  PLOP3.LUT P1, PT, P2, P1, PT, 0xf8, 0x8f ;  /* 0x00000000008f781c */ /* 0x000fc40001723f70 */
[----:B------:R-:W-:Y:S02]  /*1cdc0*/  SHF.R.U32.HI R3, RZ, 0x1, R5 ;  /* 0x00000001ff037819 */ /* 0x000fe40000011605 */
[----:B------:R-:W-:-:S04]  /*1cdd0*/  SEL R0, RZ, 0x1, !P1 ;  /* 0x00000001ff007807 */ /* 0x000fc80004800000 */
[----:B------:R-:W-:-:S04]  /*1cde0*/  LOP3.LUT R0, R0, 0x1, R3, 0xf8, !PT ;  /* 0x0000000100007812 */ /* 0x000fc800078ef803 */
[----:B------:R-:W-:-:S05]  /*1cdf0*/  LOP3.LUT R0, R0, R5, RZ, 0xc0, !PT ;  /* 0x0000000500007212 */ /* 0x000fca00078ec0ff */
[----:B------:R-:W-:-:S05]  /*1ce00*/  IMAD.IADD R0, R3, 0x1, R0 ;  /* 0x0000000103007824 */ /* 0x000fca00078e0200 */
[----:B------:R-:W-:Y:S01]  /*1ce10*/  LOP3.LUT R7, R0, R7, RZ, 0xfc, !PT ;  /* 0x0000000700077212 */ /* 0x000fe200078efcff */
[----:B------:R-:W-:Y:S05]  /*1ce20*/  BRA `(.L_x_474) ;  /* 0x0000000000107947 */ /* 0x000fea0003800000 */
.L_x_473:
[----:B------:R-:W-:-:S04]  /*1ce30*/  LOP3.LUT R7, R7, 0x80000000, RZ, 0xc0, !PT ;  /* 0x8000000007077812 */ /* 0x000fc800078ec0ff */
[----:B------:R-:W-:Y:S01]  /*1ce40*/  LOP3.LUT R7, R7, 0x7f800000, RZ, 0xfc, !PT ;  /* 0x7f80000007077812 */ /* 0x000fe200078efcff */
[----:B------:R-:W-:Y:S05]  /*1ce50*/  BRA `(.L_x_474) ;  /* 0x0000000000047947 */ /* 0x000fea0003800000 */
.L_x_472:
[----:B------:R-:W-:Y:S02]  /*1ce60*/  LEA R7, R10, R7, 0x17 ;  /* 0x000000070a077211 */ /* 0x000fe400078eb8ff */
.L_x_474:
[----:B------:R-:W-:Y:S05]  /*1ce70*/  BSYNC.RECONVERGENT B0 ;  /* 0x0000000000007941 */ /* 0x000fea0003800200 */
.L_x_471:
[----:B------:R-:W-:Y:S01]  /*1ce80*/  MOV R0, R7 ;  /* 0x0000000700007202 */ /* 0x000fe20000000f00 */
[----:B------:R-:W-:Y:S05]  /*1ce90*/  BRA `(.L_x_475) ;  /* 0x0000000000207947 */ /* 0x000fea0003800000 */
.L_x_470:
[----:B------:R-:W-:-:S04]  /*1cea0*/  LOP3.LUT R6, R6, 0x80000000, R7, 0x48, !PT ;  /* 0x8000000006067812 */ /* 0x000fc800078e4807 */
[----:B------:R-:W-:Y:S01]  /*1ceb0*/  LOP3.LUT R0, R6, 0x7f800000, RZ, 0xfc, !PT ;  /* 0x7f80000006007812 */ /* 0x000fe200078efcff */
[----:B------:R-:W-:Y:S05]  /*1cec0*/  BRA `(.L_x_475) ;  /* 0x0000000000147947 */ /* 0x000fea0003800000 */
.L_x_469:
[----:B------:R-:W-:Y:S01]  /*1ced0*/  LOP3.LUT R0, R6, 0x80000000, R7, 0x48, !PT ;  /* 0x8000000006007812 */ /* 0x000fe200078e4807 */
[----:B------:R-:W-:Y:S05]  /*1cee0*/  BRA `(.L_x_475) ;  /* 0x00000000000c7947 */ /* 0x000fea0003800000 */
.L_x_468:
[----:B------:R-:W1:Y:S01]  /*1cef0*/  MUFU.RSQ R0, -QNAN ;  /* 0xffc0000000007908 */ /* 0x000e620000001400 */
[----:B------:R-:W-:Y:S05]  /*1cf00*/  BRA `(.L_x_475) ;  /* 0x0000000000047947 */ /* 0x000fea0003800000 */
.L_x_467:
[----:B------:R-:W-:-:S07]  /*1cf10*/  FADD.FTZ R0, R33, R22 ;  /* 0x0000001621007221 */ /* 0x000fce0000010000 */
.L_x_475:
[----:B------:R-:W-:Y:S05]  /*1cf20*/  BSYNC.RECONVERGENT B1 ;  /* 0x0000000000017941 */ /* 0x000fea0003800200 */
.L_x_465:
[----:B------:R-:W-:-:S04]  /*1cf30*/  HFMA2 R5, -RZ, RZ, 0, 0 ;  /* 0x00000000ff057431 */ /* 0x000fc800000001ff */
[----:B-1----:R-:W-:Y:S05]  /*1cf40*/  RET.REL.NODEC R4 `(_ZN7cutlass13device_kernelINS_4fmha6kernel36Sm100FmhaFwdKernelTmaWarpspecializedIN4cute5tupleIJiiiNS5_IJNS5_IJiiEEEiEEEEEENS1_10collective38Sm100FmhaFwdMainloopTmaWarpspecializedINS_10bfloat16_tEffNS5_IJNS4_1CILi256EEENSC_ILi128EEENSC_ILi64EEEEEENS5_IJiNSC_ILi1EEES7_EEENS5_IJiSH_NS5_IJNS5_IJNSC_ILi0EEEiEEEiEEEEEESM_NS9_10CausalMaskILb1EEENS5_IJNSC_ILi2EEESH_SH_EEENSC_ILb0EEEEENS9_38Sm100FmhaFwdEpilogueTmaWarpspecializedINS_6half_tEfNS5_IJSE_SF_SE_EEESI_NS5_IJSH_S7_EEESR_EENS2_23IndividualTileSchedulerENS2_41Sm100FmhaCtxKernelWarpspecializedScheduleEEEEEvNT_6ParamsE) ;  /* 0xfffffe30042c7950 */ /* 0x002fea0003c3ffff */
.L_x_476:
[----:B------:R-:W-:-:S00]  /*1cf50*/  BRA `(.L_x_476) ;  /* 0xfffffffc00fc7947 */ /* 0x000fc0000383ffff */
[----:B------:R-:W-:-:S00]  /*1cf60*/  NOP ;  /* 0x0000000000007918 */ /* 0x000fc00000000000 */
        /* <DEDUP_REMOVED lines=9> */
.L_x_481:


//--------------------- .nv.global.init           --------------------------
	.section	.nv.global.init,"aw",@progbits
.nv.global.init:
	.type		$str$23,@object
	.size		$str$23,($str$37 - $str$23)
$str$23:
        /*0000*/ 	.byte	0x0a, 0x00
	.type		$str$37,@object
	.size		$str$37,($str$32 - $str$37)
$str$37:
        /*0002*/ 	.byte	0x3a, 0x00
	.type		$str$32,@object
	.size		$str$32,($str$29 - $str$32)
$str$32:
        /*0004*/ 	.byte	0x5f, 0x00
	.type		$str$29,@object
	.size		$str$29,($str$28 - $str$29)
$str$29:
        /*0006*/ 	.byte	0x25, 0x64, 0x00
	.type		$str$28,@object
	.size		$str$28,($str$30 - $str$28)
$str$28:
        /*0009*/ 	.byte	0x25, 0x63, 0x00
	.type		$str$30,@object
	.size		$str$30,($str$31 - $str$30)
$str$30:
        /*000c*/ 	.byte	0x25, 0x73, 0x00
	.type		$str$31,@object
	.size		$str$31,($str$35 - $str$31)
$str$31:
        /*000f*/ 	.byte	0x20, 0x6f, 0x20, 0x00
	.type		$str$35,@object
	.size		$str$35,($str$22 - $str$35)
$str$35:
        /*0013*/ 	.byte	0x70, 0x74, 0x72, 0x5b, 0x00
	.type		$str$22,@object
	.size		$str$22,($str$34 - $str$22)
$str$22:
        /*0018*/ 	.byte	0x73, 0x4f, 0x3a, 0x20, 0x00
	.type		$str$34,@object
	.size		$str$34,($str$36 - $str$34)
$str$34:
        /*001d*/ 	.byte	0x73, 0x6d, 0x65, 0x6d, 0x5f, 0x00
	.type		$str$36,@object
	.size		$str$36,($str$33 - $str$36)
$str$36:
        /*0023*/ 	.byte	0x62, 0x5d, 0x28, 0x25, 0x70, 0x29, 0x00
	.type		$str$33,@object
	.size		$str$33,($str$27 - $str$33)
$str$33:
        /*002a*/ 	.byte	0x53, 0x77, 0x3c, 0x25, 0x64, 0x2c, 0x25, 0x64, 0x2c, 0x25, 0x64, 0x3e, 0x00
	.type		$str$27,@object
	.size		$str$27,($str$26 - $str$27)
$str$27:
        /*0037*/ 	.byte	0x2f, 0x74, 0x6d, 0x70, 0x2f, 0x63, 0x75, 0x74, 0x6c, 0x61, 0x73, 0x73, 0x5f, 0x73, 0x77, 0x65
        /*0047*/ 	.byte	0x65, 0x70, 0x5f, 0x73, 0x72, 0x63, 0x2f, 0x69, 0x6e, 0x63, 0x6c, 0x75, 0x64, 0x65, 0x2f, 0x63
        /*0057*/ 	.byte	0x75, 0x74, 0x65, 0x2f, 0x61, 0x74, 0x6f, 0x6d, 0x2f, 0x63, 0x6f, 0x70, 0x79, 0x5f, 0x74, 0x72
        /*0067*/ 	.byte	0x61, 0x69, 0x74, 0x73, 0x5f, 0x73, 0x6d, 0x31, 0x30, 0x30, 0x2e, 0x68, 0x70, 0x70, 0x00
	.type		$str$26,@object
	.size		$str$26,(__unnamed_4 - $str$26)
$str$26:
        /*0076*/ 	.byte	0x28, 0x28, 0x75, 0x69, 0x6e, 0x74, 0x33, 0x32, 0x5f, 0x74, 0x28, 0x74, 0x68, 0x72, 0x65, 0x61
        /*0086*/ 	.byte	0x64, 0x49, 0x64, 0x78, 0x2e, 0x78, 0x29, 0x20, 0x2f, 0x20, 0x33, 0x32, 0x29, 0x20, 0x25, 0x20
        /*0096*/ 	.byte	0x34, 0x29, 0x20, 0x3d, 0x3d, 0x20, 0x28, 0x28, 0x28, 0x74, 0x6d, 0x65, 0x6d, 0x5f, 0x61, 0x64
        /*00a6*/ 	.byte	0x64, 0x72, 0x20, 0x3e, 0x3e, 0x20, 0x31, 0x36, 0x29, 0x20, 0x2f, 0x20, 0x33, 0x32, 0x29, 0x20
        /*00b6*/ 	.byte	0x25, 0x20, 0x34, 0x29, 0x00
	.type		__unnamed_4,@object
	.size		__unnamed_4,(__unnamed_1 - __unnamed_4)
__unnamed_4:
        /* <DEDUP_REMOVED lines=37> */
        /*030b*/ 	.byte	0x30, 0x3e, 0x3e, 0x3e, 0x3e, 0x5d, 0x00
	.type		__unnamed_1,@object
	.size		__unnamed_1,(__unnamed_5 - __unnamed_1)
__unnamed_1:
        /* <DEDUP_REMOVED lines=37> */
        /*0562*/ 	.byte	0x3a, 0x43, 0x3c, 0x30, 0x3e, 0x3e, 0x3e, 0x3e, 0x5d, 0x00
	.type		__unnamed_5,@object
	.size		__unnamed_5,(__unnamed_6 - __unnamed_5)
__unnamed_5:
        /* <DEDUP_REMOVED lines=38> */
	.type		__unnamed_6,@object
	.size		__unnamed_6,(__unnamed_7 - __unnamed_6)
__unnamed_6:
        /* <DEDUP_REMOVED lines=37> */
        /*0a16*/ 	.byte	0x74, 0x65, 0x3a, 0x3a, 0x43, 0x3c, 0x30, 0x3e, 0x3e, 0x3e, 0x3e, 0x5d, 0x00
	.type		__unnamed_7,@object
	.size		__unnamed_7,(__unnamed_2 - __unnamed_7)
__unnamed_7:
        /* <DEDUP_REMOVED lines=37> */
        /*0c73*/ 	.byte	0x63, 0x75, 0x74, 0x65, 0x3a, 0x3a, 0x43, 0x3c, 0x30, 0x3e, 0x3e, 0x3e, 0x3e, 0x5d, 0x00
	.type		__unnamed_2,@object
	.size		__unnamed_2,(__unnamed_3 - __unnamed_2)
__unnamed_2:
        /* <DEDUP_REMOVED lines=38> */
	.type		__unnamed_3,@object
	.size		__unnamed_3,(.L_3 - __unnamed_3)
__unnamed_3:
        /* <DEDUP_REMOVED lines=39> */
.L_3:


//--------------------- .nv.shared._ZN7cutlass13device_kernelINS_4fmha6kernel36Sm100FmhaFwdKernelTmaWarpspecializedIN4cute5tupleIJiiiNS5_IJNS5_IJiiEEEiEEEEEENS1_10collective38Sm100FmhaFwdMainloopTmaWarpspecializedINS_10bfloat16_tEffNS5_IJNS4_1CILi256EEENSC_ILi128EEENSC_ILi64EEEEEENS5_IJiNSC_ILi1EEES7_EEENS5_IJiSH_NS5_IJNS5_IJNSC_ILi0EEEiEEEiEEEEEESM_NS9_10CausalMaskILb1EEENS5_IJNSC_ILi2EEESH_SH_EEENSC_ILb0EEEEENS9_38Sm100FmhaFwdEpilogueTmaWarpspecializedINS_6half_tEfNS5_IJSE_SF_SE_EEESI_NS5_IJSH_S7_EEESR_EENS2_23IndividualTileSchedulerENS2_41Sm100FmhaCtxKernelWarpspecializedScheduleEEEEEvNT_6ParamsE --------------------------
	.section	.nv.shared._ZN7cutlass13device_kernelINS_4fmha6kernel36Sm100FmhaFwdKernelTmaWarpspecializedIN4cute5tupleIJiiiNS5_IJNS5_IJiiEEEiEEEEEENS1_10collective38Sm100FmhaFwdMainloopTmaWarpspecializedINS_10bfloat16_tEffNS5_IJNS4_1CILi256EEENSC_ILi128EEENSC_ILi64EEEEEENS5_IJiNSC_ILi1EEES7_EEENS5_IJiSH_NS5_IJNS5_IJNSC_ILi0EEEiEEEiEEEEEESM_NS9_10CausalMaskILb1EEENS5_IJNSC_ILi2EEESH_SH_EEENSC_ILb0EEEEENS9_38Sm100FmhaFwdEpilogueTmaWarpspecializedINS_6half_tEfNS5_IJSE_SF_SE_EEESI_NS5_IJSH_S7_EEESR_EENS2_23IndividualTileSchedulerENS2_41Sm100FmhaCtxKernelWarpspecializedScheduleEEEEEvNT_6ParamsE,"aw",@nobits
	.sectionflags	@""
	.align	16
	.zero		1024


//--------------------- .nv.shared.reserved.0     --------------------------
	.section	.nv.shared.reserved.0,"aw",@nobits
	.weak		__nv_reservedSMEM_offset_0_alias
	.size		__nv_reservedSMEM_offset_0_alias, 0, 64
	.other		__nv_reservedSMEM_offset_0_alias,@"STO_CUDA_RESERVED_SHARED STV_DEFAULT"
__nv_reservedSMEM_offset_0_alias:
	.zero		0
.nv.shared.reserved.0:
	.zero		64
	.weak		__nv_reservedSMEM_tcgen05_partition
	.type		__nv_reservedSMEM_tcgen05_partition,@object
	.size		__nv_reservedSMEM_tcgen05_partition,(.L_0 - __nv_reservedSMEM_tcgen05_partition)
__nv_reservedSMEM_tcgen05_partition:
	.zero		32
.L_0:


//--------------------- .nv.global                --------------------------
	.section	.nv.global,"aw",@nobits
.nv.global:
	.type		_ZN39_INTERNAL_671ec9a5_4_k_cu_0afccd9e_30354cute1_E,@object
	.size		_ZN39_INTERNAL_671ec9a5_4_k_cu_0afccd9e_30354cute1_E,(_ZN39_INTERNAL_671ec9a5_4_k_cu_0afccd9e_30354cuda3std3__45__cpo6cbeginE - _ZN39_INTERNAL_671ec9a5_4_k_cu_0afccd9e_30354cute1_E)
_ZN39_INTERNAL_671ec9a5_4_k_cu_0afccd9e_30354cute1_E:
	.zero		1
	.type		_ZN39_INTERNAL_671ec9a5_4_k_cu_0afccd9e_30354cuda3std3__45__cpo6cbeginE,@object
	.size		_ZN39_INTERNAL_671ec9a5_4_k_cu_0afccd9e_30354cuda3std3__45__cpo6cbeginE,(_ZN39_INTERNAL_671ec9a5_4_k_cu_0afccd9e_30354cuda3std3__48in_placeE - _ZN39_INTERNAL_671ec9a5_4_k_cu_0afccd9e_30354cuda3std3__45__cpo6cbeginE)
_ZN39_INTERNAL_671ec9a5_4_k_cu_0afccd9e_30354cuda3std3__45__cpo6cbeginE:
	.zero		1
	.type		_ZN39_INTERNAL_671ec9a5_4_k_cu_0afccd9e_30354cuda3std3__48in_placeE,@object
	.size		_ZN39_INTERNAL_671ec9a5_4_k_cu_0afccd9e_30354cuda3std3__48in_placeE,(_ZN39_INTERNAL_671ec9a5_4_k_cu_0afccd9e_30354cuda3std6ranges3__45__cpo9iter_moveE - _ZN39_INTERNAL_671ec9a5_4_k_cu_0afccd9e_30354cuda3std3__48in_placeE)
_ZN39_INTERNAL_671ec9a5_4_k_cu_0afccd9e_30354cuda3std3__48in_placeE:
	.zero		1
	.type		_ZN39_INTERNAL_671ec9a5_4_k_cu_0afccd9e_30354cuda3std6ranges3__45__cpo9iter_moveE,@object
	.size		_ZN39_INTERNAL_671ec9a5_4_k_cu_0afccd9e_30354cuda3std6ranges3__45__cpo9iter_moveE,(_ZN39_INTERNAL_671ec9a5_4_k_cu_0afccd9e_30354cuda3std3__45__cpo5beginE - _ZN39_INTERNAL_671ec9a5_4_k_cu_0afccd9e_30354cuda3std6ranges3__45__cpo9iter_moveE)
_ZN39_INTERNAL_671ec9a5_4_k_cu_0afccd9e_30354cuda3std6ranges3__45__cpo9iter_moveE:
	.zero		1
	.type		_ZN39_INTERNAL_671ec9a5_4_k_cu_0afccd9e_30354cuda3std3__45__cpo5beginE,@object
	.size		_ZN39_INTERNAL_671ec9a5_4_k_cu_0afccd9e_30354cuda3std3__45__cpo5beginE,(_ZN39_INTERNAL_671ec9a5_4_k_cu_0afccd9e_30354cuda3std3__441_GLOBAL__N__671ec9a5_4_k_cu_0afccd9e_30356ignoreE - _ZN39_INTERNAL_671ec9a5_4_k_cu_0afccd9e_30354cuda3std3__45__cpo5beginE)
_ZN39_INTERNAL_671ec9a5_4_k_cu_0afccd9e_30354cuda3std3__45__cpo5beginE:
	.zero		1
	.type		_ZN39_INTERNAL_671ec9a5_4_k_cu_0afccd9e_30354cuda3std3__441_GLOBAL__N__671ec9a5_4_k_cu_0afccd9e_30356ignoreE,@object
	.size		_ZN39_INTERNAL_671ec9a5_4_k_cu_0afccd9e_30354cuda3std3__441_GLOBAL__N__671ec9a5_4_k_cu_0afccd9e_30356ignoreE,(_ZN39_INTERNAL_671ec9a5_4_k_cu_0afccd9e_30354cute7productE - _ZN39_INTERNAL_671ec9a5_4_k_cu_0afccd9e_30354cuda3std3__441_GLOBAL__N__671ec9a5_4_k_cu_0afccd9e_30356ignoreE)
_ZN39_INTERNAL_671ec9a5_4_k_cu_0afccd9e_30354cuda3std3__441_GLOBAL__N__671ec9a5_4_k_cu_0afccd9e_30356ignoreE:
	.zero		1
	.type		_ZN39_INTERNAL_671ec9a5_4_k_cu_0afccd9e_30354cute7productE,@object
	.size		_ZN39_INTERNAL_671ec9a5_4_k_cu_0afccd9e_30354cute7productE,(_ZN39_INTERNAL_671ec9a5_4_k_cu_0afccd9e_30354cuda3std3__45__cpo3endE - _ZN39_INTERNAL_671ec9a5_4_k_cu_0afccd9e_30354cute7productE)
_ZN39_INTERNAL_671ec9a5_4_k_cu_0afccd9e_30354cute7productE:
	.zero		1
	.type		_ZN39_INTERNAL_671ec9a5_4_k_cu_0afccd9e_30354cuda3std3__45__cpo3endE,@object
	.size		_ZN39_INTERNAL_671ec9a5_4_k_cu_0afccd9e_30354cuda3std3__45__cpo3endE,(_ZN39_INTERNAL_671ec9a5_4_k_cu_0afccd9e_30354cuda3std3__419piecewise_constructE - _ZN39_INTERNAL_671ec9a5_4_k_cu_0afccd9e_30354cuda3std3__45__cpo3endE)
_ZN39_INTERNAL_671ec9a5_4_k_cu_0afccd9e_30354cuda3std3__45__cpo3endE:
	.zero		1
	.type		_ZN39_INTERNAL_671ec9a5_4_k_cu_0afccd9e_30354cuda3std3__419piecewise_constructE,@object
	.size		_ZN39_INTERNAL_671ec9a5_4_k_cu_0afccd9e_30354cuda3std3__419piecewise_constructE,(_ZN39_INTERNAL_671ec9a5_4_k_cu_0afccd9e_30354cuda3std3__45__cpo4cendE - _ZN39_INTERNAL_671ec9a5_4_k_cu_0afccd9e_30354cuda3std3__419piecewise_constructE)
_ZN39_INTERNAL_671ec9a5_4_k_cu_0afccd9e_30354cuda3std3__419piecewise_constructE:
	.zero		1
	.type		_ZN39_INTERNAL_671ec9a5_4_k_cu_0afccd9e_30354cuda3std3__45__cpo4cendE,@object
	.size		_ZN39_INTERNAL_671ec9a5_4_k_cu_0afccd9e_30354cuda3std3__45__cpo4cendE,(_ZN39_INTERNAL_671ec9a5_4_k_cu_0afccd9e_30354cuda3std6ranges3__45__cpo4swapE - _ZN39_INTERNAL_671ec9a5_4_k_cu_0afccd9e_30354cuda3std3__45__cpo4cendE)
_ZN39_INTERNAL_671ec9a5_4_k_cu_0afccd9e_30354cuda3std3__45__cpo4cendE:
	.zero		1
	.type		_ZN39_INTERNAL_671ec9a5_4_k_cu_0afccd9e_30354cuda3std6ranges3__45__cpo4swapE,@object
	.size		_ZN39_INTERNAL_671ec9a5_4_k_cu_0afccd9e_30354cuda3std6ranges3__45__cpo4swapE,(.L_15 - _ZN39_INTERNAL_671ec9a5_4_k_cu_0afccd9e_30354cuda3std6ranges3__45__cpo4swapE)
_ZN39_INTERNAL_671ec9a5_4_k_cu_0afccd9e_30354cuda3std6ranges3__45__cpo4swapE:
	.zero		1
.L_15:


//--------------------- .nv.constant0._ZN7cutlass13device_kernelINS_4fmha6kernel36Sm100FmhaFwdKernelTmaWarpspecializedIN4cute5tupleIJiiiNS5_IJNS5_IJiiEEEiEEEEEENS1_10collective38Sm100FmhaFwdMainloopTmaWarpspecializedINS_10bfloat16_tEffNS5_IJNS4_1CILi256EEENSC_ILi128EEENSC_ILi64EEEEEENS5_IJiNSC_ILi1EEES7_EEENS5_IJiSH_NS5_IJNS5_IJNSC_ILi0EEEiEEEiEEEEEESM_NS9_10CausalMaskILb1EEENS5_IJNSC_ILi2EEESH_SH_EEENSC_ILb0EEEEENS9_38Sm100FmhaFwdEpilogueTmaWarpspecializedINS_6half_tEfNS5_IJSE_SF_SE_EEESI_NS5_IJSH_S7_EEESR_EENS2_23IndividualTileSchedulerENS2_41Sm100FmhaCtxKernelWarpspecializedScheduleEEEEEvNT_6ParamsE --------------------------
	.section	.nv.constant0._ZN7cutlass13device_kernelINS_4fmha6kernel36Sm100FmhaFwdKernelTmaWarpspecializedIN4cute5tupleIJiiiNS5_IJNS5_IJiiEEEiEEEEEENS1_10collective38Sm100FmhaFwdMainloopTmaWarpspecializedINS_10bfloat16_tEffNS5_IJNS4_1CILi256EEENSC_ILi128EEENSC_ILi64EEEEEENS5_IJiNSC_ILi1EEES7_EEENS5_IJiSH_NS5_IJNS5_IJNSC_ILi0EEEiEEEiEEEEEESM_NS9_10CausalMaskILb1EEENS5_IJNSC_ILi2EEESH_SH_EEENSC_ILb0EEEEENS9_38Sm100FmhaFwdEpilogueTmaWarpspecializedINS_6half_tEfNS5_IJSE_SF_SE_EEESI_NS5_IJSH_S7_EEESR_EENS2_23IndividualTileSchedulerENS2_41Sm100FmhaCtxKernelWarpspecializedScheduleEEEEEvNT_6ParamsE,"a",@progbits
	.sectionflags	@""
	.align	4
.nv.constant0._ZN7cutlass13device_kernelINS_4fmha6kernel36Sm100FmhaFwdKernelTmaWarpspecializedIN4cute5tupleIJiiiNS5_IJNS5_IJiiEEEiEEEEEENS1_10collective38Sm100FmhaFwdMainloopTmaWarpspecializedINS_10bfloat16_tEffNS5_IJNS4_1CILi256EEENSC_ILi128EEENSC_ILi64EEEEEENS5_IJiNSC_ILi1EEES7_EEENS5_IJiSH_NS5_IJNS5_IJNSC_ILi0EEEiEEEiEEEEEESM_NS9_10CausalMaskILb1EEENS5_IJNSC_ILi2EEESH_SH_EEENSC_ILb0EEEEENS9_38Sm100FmhaFwdEpilogueTmaWarpspecializedINS_6half_tEfNS5_IJSE_SF_SE_EEESI_NS5_IJSH_S7_EEESR_EENS2_23IndividualTileSchedulerENS2_41Sm100FmhaCtxKernelWarpspecializedScheduleEEEEEvNT_6ParamsE:
	.zero		2432


//--------------------- SYMBOLS --------------------------

	.type		.nv.reservedSmem.offset0,@object
	.size		.nv.reservedSmem.offset0,0x4
	.type		.nv.reservedSmem.cap,@object
	.size		.nv.reservedSmem.cap,0x4
	.type		vprintf,@function
	.type		__assertfail,@function
